	.target	sm_100a

	.elftype	@"ET_EXEC"


//--------------------- .note.nv.tkinfo           --------------------------
	.section	.note.nv.tkinfo,"",@"SHT_NOTE"
	.sectionflags	@"SHF_NOTE_NV_TKINFO"
	.tkinfo
        /*0018*/ 	.word	0x00000002
        /*0030*/ 	.string	""
        /*0030*/ 	.string	"ptxas"
        /*0030*/ 	.string	"Cuda compilation tools, release 13.0, V13.0.88"
        /*0030*/ 	.string	"Build cuda_13.0.r13.0/compiler.36424714_0"
        /*0030*/ 	.string	"-arch sm_100a -m 64 "



//--------------------- .note.nv.cuinfo           --------------------------
	.section	.note.nv.cuinfo,"",@"SHT_NOTE"
	.sectionflags	@"SHF_NOTE_NV_CUINFO"
        /*0018*/ 	.short	0x0002
        /*001a*/ 	.short	0x0064
        /*001c*/ 	.short	0x0082
	.zero		2


//--------------------- .nv.info                  --------------------------
	.section	.nv.info,"",@"SHT_CUDA_INFO"
	.align	4


	//----- nvinfo : EIATTR_REGCOUNT
	.align		4
        /*0000*/ 	.byte	0x04, 0x2f
        /*0002*/ 	.short	(.L_29 - .L_28)
	.align		4
.L_28:
        /*0004*/ 	.word	index@(_ZN2at6native49_GLOBAL__N__cfa43aba_16_ReflectionPad_cu_f800513927reflection_pad2d_out_kernelIhEEvPKT_PS3_lliiiiiii)
        /*0008*/ 	.word	0x00000014


	//----- nvinfo : EIATTR_FRAME_SIZE
	.align		4
.L_29:
        /*000c*/ 	.byte	0x04, 0x11
        /*000e*/ 	.short	(.L_31 - .L_30)
	.align		4
.L_30:
        /*0010*/ 	.word	index@($__internal_95_$__cuda_sm20_div_s64)
        /*0014*/ 	.word	0x00000000


	//----- nvinfo : EIATTR_FRAME_SIZE
	.align		4
.L_31:
        /*0018*/ 	.byte	0x04, 0x11
        /*001a*/ 	.short	(.L_33 - .L_32)
	.align		4
.L_32:
        /*001c*/ 	.word	index@(_ZN2at6native49_GLOBAL__N__cfa43aba_16_ReflectionPad_cu_f800513927reflection_pad2d_out_kernelIhEEvPKT_PS3_lliiiiiii)
        /*0020*/ 	.word	0x00000000


	//----- nvinfo : EIATTR_REGCOUNT
	.align		4
.L_33:
        /*0024*/ 	.byte	0x04, 0x2f
        /*0026*/ 	.short	(.L_35 - .L_34)
	.align		4
.L_34:
        /*0028*/ 	.word	index@(_ZN2at6native49_GLOBAL__N__cfa43aba_16_ReflectionPad_cu_f800513927reflection_pad2d_out_kernelIaEEvPKT_PS3_lliiiiiii)
        /*002c*/ 	.word	0x00000014


	//----- nvinfo : EIATTR_FRAME_SIZE
	.align		4
.L_35:
        /*0030*/ 	.byte	0x04, 0x11
        /*0032*/ 	.short	(.L_37 - .L_36)
	.align		4
.L_36:
        /*0034*/ 	.word	index@($__internal_94_$__cuda_sm20_div_s64)
        /*0038*/ 	.word	0x00000000


	//----- nvinfo : EIATTR_FRAME_SIZE
	.align		4
.L_37:
        /*003c*/ 	.byte	0x04, 0x11
        /*003e*/ 	.short	(.L_39 - .L_38)
	.align		4
.L_38:
        /*0040*/ 	.word	index@(_ZN2at6native49_GLOBAL__N__cfa43aba_16_ReflectionPad_cu_f800513927reflection_pad2d_out_kernelIaEEvPKT_PS3_lliiiiiii)
        /*0044*/ 	.word	0x00000000


	//----- nvinfo : EIATTR_REGCOUNT
	.align		4
.L_39:
        /*0048*/ 	.byte	0x04, 0x2f
        /*004a*/ 	.short	(.L_41 - .L_40)
	.align		4
.L_40:
        /*004c*/ 	.word	index@(_ZN2at6native49_GLOBAL__N__cfa43aba_16_ReflectionPad_cu_f800513927reflection_pad2d_out_kernelIiEEvPKT_PS3_lliiiiiii)
        /*0050*/ 	.word	0x00000014


	//----- nvinfo : EIATTR_FRAME_SIZE
	.align		4
.L_41:
        /*0054*/ 	.byte	0x04, 0x11
        /*0056*/ 	.short	(.L_43 - .L_42)
	.align		4
.L_42:
        /*0058*/ 	.word	index@($__internal_93_$__cuda_sm20_div_s64)
        /*005c*/ 	.word	0x00000000


	//----- nvinfo : EIATTR_FRAME_SIZE
	.align		4
.L_43:
        /*0060*/ 	.byte	0x04, 0x11
        /*0062*/ 	.short	(.L_45 - .L_44)
	.align		4
.L_44:
        /*0064*/ 	.word	index@(_ZN2at6native49_GLOBAL__N__cfa43aba_16_ReflectionPad_cu_f800513927reflection_pad2d_out_kernelIiEEvPKT_PS3_lliiiiiii)
        /*0068*/ 	.word	0x00000000


	//----- nvinfo : EIATTR_REGCOUNT
	.align		4
.L_45:
        /*006c*/ 	.byte	0x04, 0x2f
        /*006e*/ 	.short	(.L_47 - .L_46)
	.align		4
.L_46:
        /*0070*/ 	.word	index@(_ZN2at6native49_GLOBAL__N__cfa43aba_16_ReflectionPad_cu_f800513927reflection_pad2d_out_kernelIlEEvPKT_PS3_lliiiiiii)
        /*0074*/ 	.word	0x00000014


	//----- nvinfo : EIATTR_FRAME_SIZE
	.align		4
.L_47:
        /*0078*/ 	.byte	0x04, 0x11
        /*007a*/ 	.short	(.L_49 - .L_48)
	.align		4
.L_48:
        /*007c*/ 	.word	index@($__internal_92_$__cuda_sm20_div_s64)
        /*0080*/ 	.word	0x00000000


	//----- nvinfo : EIATTR_FRAME_SIZE
	.align		4
.L_49:
        /*0084*/ 	.byte	0x04, 0x11
        /*0086*/ 	.short	(.L_51 - .L_50)
	.align		4
.L_50:
        /*0088*/ 	.word	index@(_ZN2at6native49_GLOBAL__N__cfa43aba_16_ReflectionPad_cu_f800513927reflection_pad2d_out_kernelIlEEvPKT_PS3_lliiiiiii)
        /*008c*/ 	.word	0x00000000


	//----- nvinfo : EIATTR_REGCOUNT
	.align		4
.L_51:
        /*0090*/ 	.byte	0x04, 0x2f
        /*0092*/ 	.short	(.L_53 - .L_52)
	.align		4
.L_52:
        /*0094*/ 	.word	index@(_ZN2at6native49_GLOBAL__N__cfa43aba_16_ReflectionPad_cu_f800513927reflection_pad2d_out_kernelIsEEvPKT_PS3_lliiiiiii)
        /*0098*/ 	.word	0x00000014


	//----- nvinfo : EIATTR_FRAME_SIZE
	.align		4
.L_53:
        /*009c*/ 	.byte	0x04, 0x11
        /*009e*/ 	.short	(.L_55 - .L_54)
	.align		4
.L_54:
        /*00a0*/ 	.word	index@($__internal_91_$__cuda_sm20_div_s64)
        /*00a4*/ 	.word	0x00000000


	//----- nvinfo : EIATTR_FRAME_SIZE
	.align		4
.L_55:
        /*00a8*/ 	.byte	0x04, 0x11
        /*00aa*/ 	.short	(.L_57 - .L_56)
	.align		4
.L_56:
        /*00ac*/ 	.word	index@(_ZN2at6native49_GLOBAL__N__cfa43aba_16_ReflectionPad_cu_f800513927reflection_pad2d_out_kernelIsEEvPKT_PS3_lliiiiiii)
        /*00b0*/ 	.word	0x00000000


	//----- nvinfo : EIATTR_REGCOUNT
	.align		4
.L_57:
        /*00b4*/ 	.byte	0x04, 0x2f
        /*00b6*/ 	.short	(.L_59 - .L_58)
	.align		4
.L_58:
        /*00b8*/ 	.word	index@(_ZN2at6native49_GLOBAL__N__cfa43aba_16_ReflectionPad_cu_f800513927reflection_pad2d_out_kernelIdEEvPKT_PS3_lliiiiiii)
        /*00bc*/ 	.word	0x00000014


	//----- nvinfo : EIATTR_FRAME_SIZE
	.align		4
.L_59:
        /*00c0*/ 	.byte	0x04, 0x11
        /*00c2*/ 	.short	(.L_61 - .L_60)
	.align		4
.L_60:
        /*00c4*/ 	.word	index@($__internal_90_$__cuda_sm20_div_s64)
        /*00c8*/ 	.word	0x00000000


	//----- nvinfo : EIATTR_FRAME_SIZE
	.align		4
.L_61:
        /*00cc*/ 	.byte	0x04, 0x11
        /*00ce*/ 	.short	(.L_63 - .L_62)
	.align		4
.L_62:
        /*00d0*/ 	.word	index@(_ZN2at6native49_GLOBAL__N__cfa43aba_16_ReflectionPad_cu_f800513927reflection_pad2d_out_kernelIdEEvPKT_PS3_lliiiiiii)
        /*00d4*/ 	.word	0x00000000


	//----- nvinfo : EIATTR_REGCOUNT
	.align		4
.L_63:
        /*00d8*/ 	.byte	0x04, 0x2f
        /*00da*/ 	.short	(.L_65 - .L_64)
	.align		4
.L_64:
        /*00dc*/ 	.word	index@(_ZN2at6native49_GLOBAL__N__cfa43aba_16_ReflectionPad_cu_f800513927reflection_pad2d_out_kernelIfEEvPKT_PS3_lliiiiiii)
        /*00e0*/ 	.word	0x00000014


	//----- nvinfo : EIATTR_FRAME_SIZE
	.align		4
.L_65:
        /*00e4*/ 	.byte	0x04, 0x11
        /*00e6*/ 	.short	(.L_67 - .L_66)
	.align		4
.L_66:
        /*00e8*/ 	.word	index@($__internal_89_$__cuda_sm20_div_s64)
        /*00ec*/ 	.word	0x00000000


	//----- nvinfo : EIATTR_FRAME_SIZE
	.align		4
.L_67:
        /*00f0*/ 	.byte	0x04, 0x11
        /*00f2*/ 	.short	(.L_69 - .L_68)
	.align		4
.L_68:
        /*00f4*/ 	.word	index@(_ZN2at6native49_GLOBAL__N__cfa43aba_16_ReflectionPad_cu_f800513927reflection_pad2d_out_kernelIfEEvPKT_PS3_lliiiiiii)
        /*00f8*/ 	.word	0x00000000


	//----- nvinfo : EIATTR_REGCOUNT
	.align		4
.L_69:
        /*00fc*/ 	.byte	0x04, 0x2f
        /*00fe*/ 	.short	(.L_71 - .L_70)
	.align		4
.L_70:
        /*0100*/ 	.word	index@(_ZN2at6native49_GLOBAL__N__cfa43aba_16_ReflectionPad_cu_f800513927reflection_pad2d_out_kernelIN3c107complexIdEEEEvPKT_PS6_lliiiiiii)
        /*0104*/ 	.word	0x00000014


	//----- nvinfo : EIATTR_FRAME_SIZE
	.align		4
.L_71:
        /*0108*/ 	.byte	0x04, 0x11
        /*010a*/ 	.short	(.L_73 - .L_72)
	.align		4
.L_72:
        /*010c*/ 	.word	index@($__internal_88_$__cuda_sm20_div_s64)
        /*0110*/ 	.word	0x00000000


	//----- nvinfo : EIATTR_FRAME_SIZE
	.align		4
.L_73:
        /*0114*/ 	.byte	0x04, 0x11
        /*0116*/ 	.short	(.L_75 - .L_74)
	.align		4
.L_74:
        /*0118*/ 	.word	index@(_ZN2at6native49_GLOBAL__N__cfa43aba_16_ReflectionPad_cu_f800513927reflection_pad2d_out_kernelIN3c107complexIdEEEEvPKT_PS6_lliiiiiii)
        /*011c*/ 	.word	0x00000000


	//----- nvinfo : EIATTR_REGCOUNT
	.align		4
.L_75:
        /*0120*/ 	.byte	0x04, 0x2f
        /*0122*/ 	.short	(.L_77 - .L_76)
	.align		4
.L_76:
        /*0124*/ 	.word	index@(_ZN2at6native49_GLOBAL__N__cfa43aba_16_ReflectionPad_cu_f800513927reflection_pad2d_out_kernelIN3c107complexIfEEEEvPKT_PS6_lliiiiiii)
        /*0128*/ 	.word	0x00000014


	//----- nvinfo : EIATTR_FRAME_SIZE
	.align		4
.L_77:
        /*012c*/ 	.byte	0x04, 0x11
        /*012e*/ 	.short	(.L_79 - .L_78)
	.align		4
.L_78:
        /*0130*/ 	.word	index@($__internal_87_$__cuda_sm20_div_s64)
        /*0134*/ 	.word	0x00000000


	//----- nvinfo : EIATTR_FRAME_SIZE
	.align		4
.L_79:
        /*0138*/ 	.byte	0x04, 0x11
        /*013a*/ 	.short	(.L_81 - .L_80)
	.align		4
.L_80:
        /*013c*/ 	.word	index@(_ZN2at6native49_GLOBAL__N__cfa43aba_16_ReflectionPad_cu_f800513927reflection_pad2d_out_kernelIN3c107complexIfEEEEvPKT_PS6_lliiiiiii)
        /*0140*/ 	.word	0x00000000


	//----- nvinfo : EIATTR_REGCOUNT
	.align		4
.L_81:
        /*0144*/ 	.byte	0x04, 0x2f
        /*0146*/ 	.short	(.L_83 - .L_82)
	.align		4
.L_82:
        /*0148*/ 	.word	index@(_ZN2at6native49_GLOBAL__N__cfa43aba_16_ReflectionPad_cu_f800513927reflection_pad2d_out_kernelIN3c104HalfEEEvPKT_PS5_lliiiiiii)
        /*014c*/ 	.word	0x00000014


	//----- nvinfo : EIATTR_FRAME_SIZE
	.align		4
.L_83:
        /*0150*/ 	.byte	0x04, 0x11
        /*0152*/ 	.short	(.L_85 - .L_84)
	.align		4
.L_84:
        /*0154*/ 	.word	index@($__internal_86_$__cuda_sm20_div_s64)
        /*0158*/ 	.word	0x00000000


	//----- nvinfo : EIATTR_FRAME_SIZE
	.align		4
.L_85:
        /*015c*/ 	.byte	0x04, 0x11
        /*015e*/ 	.short	(.L_87 - .L_86)
	.align		4
.L_86:
        /*0160*/ 	.word	index@(_ZN2at6native49_GLOBAL__N__cfa43aba_16_ReflectionPad_cu_f800513927reflection_pad2d_out_kernelIN3c104HalfEEEvPKT_PS5_lliiiiiii)
        /*0164*/ 	.word	0x00000000


	//----- nvinfo : EIATTR_REGCOUNT
	.align		4
.L_87:
        /*0168*/ 	.byte	0x04, 0x2f
        /*016a*/ 	.short	(.L_89 - .L_88)
	.align		4
.L_88:
        /*016c*/ 	.word	index@(_ZN2at6native49_GLOBAL__N__cfa43aba_16_ReflectionPad_cu_f800513927reflection_pad2d_out_kernelIN3c108BFloat16EEEvPKT_PS5_lliiiiiii)
        /*0170*/ 	.word	0x00000014


	//----- nvinfo : EIATTR_FRAME_SIZE
	.align		4
.L_89:
        /*0174*/ 	.byte	0x04, 0x11
        /*0176*/ 	.short	(.L_91 - .L_90)
	.align		4
.L_90:
        /*0178*/ 	.word	index@($__internal_85_$__cuda_sm20_div_s64)
        /*017c*/ 	.word	0x00000000


	//----- nvinfo : EIATTR_FRAME_SIZE
	.align		4
.L_91:
        /*0180*/ 	.byte	0x04, 0x11
        /*0182*/ 	.short	(.L_93 - .L_92)
	.align		4
.L_92:
        /*0184*/ 	.word	index@(_ZN2at6native49_GLOBAL__N__cfa43aba_16_ReflectionPad_cu_f800513927reflection_pad2d_out_kernelIN3c108BFloat16EEEvPKT_PS5_lliiiiiii)
        /*0188*/ 	.word	0x00000000


	//----- nvinfo : EIATTR_REGCOUNT
	.align		4
.L_93:
        /*018c*/ 	.byte	0x04, 0x2f
        /*018e*/ 	.short	(.L_95 - .L_94)
	.align		4
.L_94:
        /*0190*/ 	.word	index@(_ZN2at6native49_GLOBAL__N__cfa43aba_16_ReflectionPad_cu_f800513940reflection_pad2d_backward_det_out_kernelIdEEvPT_PKS3_lliiiiiii)
        /*0194*/ 	.word	0x00000020


	//----- nvinfo : EIATTR_FRAME_SIZE
	.align		4
.L_95:
        /*0198*/ 	.byte	0x04, 0x11
        /*019a*/ 	.short	(.L_97 - .L_96)
	.align		4
.L_96:
        /*019c*/ 	.word	index@($__internal_84_$__cuda_sm20_rem_s64)
        /*01a0*/ 	.word	0x00000000


	//----- nvinfo : EIATTR_FRAME_SIZE
	.align		4
.L_97:
        /*01a4*/ 	.byte	0x04, 0x11
        /*01a6*/ 	.short	(.L_99 - .L_98)
	.align		4
.L_98:
        /*01a8*/ 	.word	index@($__internal_83_$__cuda_sm20_div_s64)
        /*01ac*/ 	.word	0x00000000


	//----- nvinfo : EIATTR_FRAME_SIZE
	.align		4
.L_99:
        /*01b0*/ 	.byte	0x04, 0x11
        /*01b2*/ 	.short	(.L_101 - .L_100)
	.align		4
.L_100:
        /*01b4*/ 	.word	index@(_ZN2at6native49_GLOBAL__N__cfa43aba_16_ReflectionPad_cu_f800513940reflection_pad2d_backward_det_out_kernelIdEEvPT_PKS3_lliiiiiii)
        /*01b8*/ 	.word	0x00000000


	//----- nvinfo : EIATTR_REGCOUNT
	.align		4
.L_101:
        /*01bc*/ 	.byte	0x04, 0x2f
        /*01be*/ 	.short	(.L_103 - .L_102)
	.align		4
.L_102:
        /*01c0*/ 	.word	index@(_ZN2at6native49_GLOBAL__N__cfa43aba_16_ReflectionPad_cu_f800513936reflection_pad2d_backward_out_kernelIdEEvPT_PKS3_lliiiiiii)
        /*01c4*/ 	.word	0x00000014


	//----- nvinfo : EIATTR_FRAME_SIZE
	.align		4
.L_103:
        /*01c8*/ 	.byte	0x04, 0x11
        /*01ca*/ 	.short	(.L_105 - .L_104)
	.align		4
.L_104:
        /*01cc*/ 	.word	index@($__internal_82_$__cuda_sm20_div_s64)
        /*01d0*/ 	.word	0x00000000


	//----- nvinfo : EIATTR_FRAME_SIZE
	.align		4
.L_105:
        /*01d4*/ 	.byte	0x04, 0x11
        /*01d6*/ 	.short	(.L_107 - .L_106)
	.align		4
.L_106:
        /*01d8*/ 	.word	index@(_ZN2at6native49_GLOBAL__N__cfa43aba_16_ReflectionPad_cu_f800513936reflection_pad2d_backward_out_kernelIdEEvPT_PKS3_lliiiiiii)
        /*01dc*/ 	.word	0x00000000


	//----- nvinfo : EIATTR_REGCOUNT
	.align		4
.L_107:
        /*01e0*/ 	.byte	0x04, 0x2f
        /*01e2*/ 	.short	(.L_109 - .L_108)
	.align		4
.L_108:
        /*01e4*/ 	.word	index@(_ZN2at6native49_GLOBAL__N__cfa43aba_16_ReflectionPad_cu_f800513940reflection_pad2d_backward_det_out_kernelIfEEvPT_PKS3_lliiiiiii)
        /*01e8*/ 	.word	0x00000020


	//----- nvinfo : EIATTR_FRAME_SIZE
	.align		4
.L_109:
        /*01ec*/ 	.byte	0x04, 0x11
        /*01ee*/ 	.short	(.L_111 - .L_110)
	.align		4
.L_110:
        /*01f0*/ 	.word	index@($__internal_81_$__cuda_sm20_rem_s64)
        /*01f4*/ 	.word	0x00000000


	//----- nvinfo : EIATTR_FRAME_SIZE
	.align		4
.L_111:
        /*01f8*/ 	.byte	0x04, 0x11
        /*01fa*/ 	.short	(.L_113 - .L_112)
	.align		4
.L_112:
        /*01fc*/ 	.word	index@($__internal_80_$__cuda_sm20_div_s64)
        /*0200*/ 	.word	0x00000000


	//----- nvinfo : EIATTR_FRAME_SIZE
	.align		4
.L_113:
        /*0204*/ 	.byte	0x04, 0x11
        /*0206*/ 	.short	(.L_115 - .L_114)
	.align		4
.L_114:
        /*0208*/ 	.word	index@(_ZN2at6native49_GLOBAL__N__cfa43aba_16_ReflectionPad_cu_f800513940reflection_pad2d_backward_det_out_kernelIfEEvPT_PKS3_lliiiiiii)
        /*020c*/ 	.word	0x00000000


	//----- nvinfo : EIATTR_REGCOUNT
	.align		4
.L_115:
        /*0210*/ 	.byte	0x04, 0x2f
        /*0212*/ 	.short	(.L_117 - .L_116)
	.align		4
.L_116:
        /*0214*/ 	.word	index@(_ZN2at6native49_GLOBAL__N__cfa43aba_16_ReflectionPad_cu_f800513936reflection_pad2d_backward_out_kernelIfEEvPT_PKS3_lliiiiiii)
        /*0218*/ 	.word	0x00000014


	//----- nvinfo : EIATTR_FRAME_SIZE
	.align		4
.L_117:
        /*021c*/ 	.byte	0x04, 0x11
        /*021e*/ 	.short	(.L_119 - .L_118)
	.align		4
.L_118:
        /*0220*/ 	.word	index@($__internal_79_$__cuda_sm20_div_s64)
        /*0224*/ 	.word	0x00000000


	//----- nvinfo : EIATTR_FRAME_SIZE
	.align		4
.L_119:
        /*0228*/ 	.byte	0x04, 0x11
        /*022a*/ 	.short	(.L_121 - .L_120)
	.align		4
.L_120:
        /*022c*/ 	.word	index@(_ZN2at6native49_GLOBAL__N__cfa43aba_16_ReflectionPad_cu_f800513936reflection_pad2d_backward_out_kernelIfEEvPT_PKS3_lliiiiiii)
        /*0230*/ 	.word	0x00000000


	//----- nvinfo : EIATTR_REGCOUNT
	.align		4
.L_121:
        /*0234*/ 	.byte	0x04, 0x2f
        /*0236*/ 	.short	(.L_123 - .L_122)
	.align		4
.L_122:
        /*0238*/ 	.word	index@(_ZN2at6native49_GLOBAL__N__cfa43aba_16_ReflectionPad_cu_f800513940reflection_pad2d_backward_det_out_kernelIN3c107complexIdEEEEvPT_PKS6_lliiiiiii)
        /*023c*/ 	.word	0x00000024


	//----- nvinfo : EIATTR_FRAME_SIZE
	.align		4
.L_123:
        /*0240*/ 	.byte	0x04, 0x11
        /*0242*/ 	.short	(.L_125 - .L_124)
	.align		4
.L_124:
        /*0244*/ 	.word	index@($__internal_78_$__cuda_sm20_rem_s64)
        /*0248*/ 	.word	0x00000000


	//----- nvinfo : EIATTR_FRAME_SIZE
	.align		4
.L_125:
        /*024c*/ 	.byte	0x04, 0x11
        /*024e*/ 	.short	(.L_127 - .L_126)
	.align		4
.L_126:
        /*0250*/ 	.word	index@($__internal_77_$__cuda_sm20_div_s64)
        /*0254*/ 	.word	0x00000000


	//----- nvinfo : EIATTR_FRAME_SIZE
	.align		4
.L_127:
        /*0258*/ 	.byte	0x04, 0x11
        /*025a*/ 	.short	(.L_129 - .L_128)
	.align		4
.L_128:
        /*025c*/ 	.word	index@(_ZN2at6native49_GLOBAL__N__cfa43aba_16_ReflectionPad_cu_f800513940reflection_pad2d_backward_det_out_kernelIN3c107complexIdEEEEvPT_PKS6_lliiiiiii)
        /*0260*/ 	.word	0x00000000


	//----- nvinfo : EIATTR_REGCOUNT
	.align		4
.L_129:
        /*0264*/ 	.byte	0x04, 0x2f
        /*0266*/ 	.short	(.L_131 - .L_130)
	.align		4
.L_130:
        /*0268*/ 	.word	index@(_ZN2at6native49_GLOBAL__N__cfa43aba_16_ReflectionPad_cu_f800513936reflection_pad2d_backward_out_kernelIN3c107complexIdEEEEvPT_PKS6_lliiiiiii)
        /*026c*/ 	.word	0x00000016


	//----- nvinfo : EIATTR_FRAME_SIZE
	.align		4
.L_131:
        /*0270*/ 	.byte	0x04, 0x11
        /*0272*/ 	.short	(.L_133 - .L_132)
	.align		4
.L_132:
        /*0274*/ 	.word	index@($__internal_76_$__cuda_sm20_div_s64)
        /*0278*/ 	.word	0x00000000


	//----- nvinfo : EIATTR_FRAME_SIZE
	.align		4
.L_133:
        /*027c*/ 	.byte	0x04, 0x11
        /*027e*/ 	.short	(.L_135 - .L_134)
	.align		4
.L_134:
        /*0280*/ 	.word	index@(_ZN2at6native49_GLOBAL__N__cfa43aba_16_ReflectionPad_cu_f800513936reflection_pad2d_backward_out_kernelIN3c107complexIdEEEEvPT_PKS6_lliiiiiii)
        /*0284*/ 	.word	0x00000000


	//----- nvinfo : EIATTR_REGCOUNT
	.align		4
.L_135:
        /*0288*/ 	.byte	0x04, 0x2f
        /*028a*/ 	.short	(.L_137 - .L_136)
	.align		4
.L_136:
        /*028c*/ 	.word	index@(_ZN2at6native49_GLOBAL__N__cfa43aba_16_ReflectionPad_cu_f800513940reflection_pad2d_backward_det_out_kernelIN3c107complexIfEEEEvPT_PKS6_lliiiiiii)
        /*0290*/ 	.word	0x00000020


	//----- nvinfo : EIATTR_FRAME_SIZE
	.align		4
.L_137:
        /*0294*/ 	.byte	0x04, 0x11
        /*0296*/ 	.short	(.L_139 - .L_138)
	.align		4
.L_138:
        /*0298*/ 	.word	index@($__internal_75_$__cuda_sm20_rem_s64)
        /*029c*/ 	.word	0x00000000


	//----- nvinfo : EIATTR_FRAME_SIZE
	.align		4
.L_139:
        /*02a0*/ 	.byte	0x04, 0x11
        /*02a2*/ 	.short	(.L_141 - .L_140)
	.align		4
.L_140:
        /*02a4*/ 	.word	index@($__internal_74_$__cuda_sm20_div_s64)
        /*02a8*/ 	.word	0x00000000


	//----- nvinfo : EIATTR_FRAME_SIZE
	.align		4
.L_141:
        /*02ac*/ 	.byte	0x04, 0x11
        /*02ae*/ 	.short	(.L_143 - .L_142)
	.align		4
.L_142:
        /*02b0*/ 	.word	index@(_ZN2at6native49_GLOBAL__N__cfa43aba_16_ReflectionPad_cu_f800513940reflection_pad2d_backward_det_out_kernelIN3c107complexIfEEEEvPT_PKS6_lliiiiiii)
        /*02b4*/ 	.word	0x00000000


	//----- nvinfo : EIATTR_REGCOUNT
	.align		4
.L_143:
        /*02b8*/ 	.byte	0x04, 0x2f
        /*02ba*/ 	.short	(.L_145 - .L_144)
	.align		4
.L_144:
        /*02bc*/ 	.word	index@(_ZN2at6native49_GLOBAL__N__cfa43aba_16_ReflectionPad_cu_f800513936reflection_pad2d_backward_out_kernelIN3c107complexIfEEEEvPT_PKS6_lliiiiiii)
        /*02c0*/ 	.word	0x00000014


	//----- nvinfo : EIATTR_FRAME_SIZE
	.align		4
.L_145:
        /*02c4*/ 	.byte	0x04, 0x11
        /*02c6*/ 	.short	(.L_147 - .L_146)
	.align		4
.L_146:
        /*02c8*/ 	.word	index@($__internal_73_$__cuda_sm20_div_s64)
        /*02cc*/ 	.word	0x00000000


	//----- nvinfo : EIATTR_FRAME_SIZE
	.align		4
.L_147:
        /*02d0*/ 	.byte	0x04, 0x11
        /*02d2*/ 	.short	(.L_149 - .L_148)
	.align		4
.L_148:
        /*02d4*/ 	.word	index@(_ZN2at6native49_GLOBAL__N__cfa43aba_16_ReflectionPad_cu_f800513936reflection_pad2d_backward_out_kernelIN3c107complexIfEEEEvPT_PKS6_lliiiiiii)
        /*02d8*/ 	.word	0x00000000


	//----- nvinfo : EIATTR_REGCOUNT
	.align		4
.L_149:
        /*02dc*/ 	.byte	0x04, 0x2f
        /*02de*/ 	.short	(.L_151 - .L_150)
	.align		4
.L_150:
        /*02e0*/ 	.word	index@(_ZN2at6native49_GLOBAL__N__cfa43aba_16_ReflectionPad_cu_f800513940reflection_pad2d_backward_det_out_kernelIN3c104HalfEEEvPT_PKS5_lliiiiiii)
        /*02e4*/ 	.word	0x00000020


	//----- nvinfo : EIATTR_FRAME_SIZE
	.align		4
.L_151:
        /*02e8*/ 	.byte	0x04, 0x11
        /*02ea*/ 	.short	(.L_153 - .L_152)
	.align		4
.L_152:
        /*02ec*/ 	.word	index@($__internal_72_$__cuda_sm20_rem_s64)
        /*02f0*/ 	.word	0x00000000


	//----- nvinfo : EIATTR_FRAME_SIZE
	.align		4
.L_153:
        /*02f4*/ 	.byte	0x04, 0x11
        /*02f6*/ 	.short	(.L_155 - .L_154)
	.align		4
.L_154:
        /*02f8*/ 	.word	index@($__internal_71_$__cuda_sm20_div_s64)
        /*02fc*/ 	.word	0x00000000


	//----- nvinfo : EIATTR_FRAME_SIZE
	.align		4
.L_155:
        /*0300*/ 	.byte	0x04, 0x11
        /*0302*/ 	.short	(.L_157 - .L_156)
	.align		4
.L_156:
        /*0304*/ 	.word	index@(_ZN2at6native49_GLOBAL__N__cfa43aba_16_ReflectionPad_cu_f800513940reflection_pad2d_backward_det_out_kernelIN3c104HalfEEEvPT_PKS5_lliiiiiii)
        /*0308*/ 	.word	0x00000000


	//----- nvinfo : EIATTR_REGCOUNT
	.align		4
.L_157:
        /*030c*/ 	.byte	0x04, 0x2f
        /*030e*/ 	.short	(.L_159 - .L_158)
	.align		4
.L_158:
        /*0310*/ 	.word	index@(_ZN2at6native49_GLOBAL__N__cfa43aba_16_ReflectionPad_cu_f800513936reflection_pad2d_backward_out_kernelIN3c104HalfEEEvPT_PKS5_lliiiiiii)
        /*0314*/ 	.word	0x00000016


	//----- nvinfo : EIATTR_FRAME_SIZE
	.align		4
.L_159:
        /*0318*/ 	.byte	0x04, 0x11
        /*031a*/ 	.short	(.L_161 - .L_160)
	.align		4
.L_160:
        /*031c*/ 	.word	index@($__internal_70_$__cuda_sm20_div_s64)
        /*0320*/ 	.word	0x00000000


	//----- nvinfo : EIATTR_FRAME_SIZE
	.align		4
.L_161:
        /*0324*/ 	.byte	0x04, 0x11
        /*0326*/ 	.short	(.L_163 - .L_162)
	.align		4
.L_162:
        /*0328*/ 	.word	index@(_ZN2at6native49_GLOBAL__N__cfa43aba_16_ReflectionPad_cu_f800513936reflection_pad2d_backward_out_kernelIN3c104HalfEEEvPT_PKS5_lliiiiiii)
        /*032c*/ 	.word	0x00000000


	//----- nvinfo : EIATTR_REGCOUNT
	.align		4
.L_163:
        /*0330*/ 	.byte	0x04, 0x2f
        /*0332*/ 	.short	(.L_165 - .L_164)
	.align		4
.L_164:
        /*0334*/ 	.word	index@(_ZN2at6native49_GLOBAL__N__cfa43aba_16_ReflectionPad_cu_f800513940reflection_pad2d_backward_det_out_kernelIN3c108BFloat16EEEvPT_PKS5_lliiiiiii)
        /*0338*/ 	.word	0x00000020


	//----- nvinfo : EIATTR_FRAME_SIZE
	.align		4
.L_165:
        /*033c*/ 	.byte	0x04, 0x11
        /*033e*/ 	.short	(.L_167 - .L_166)
	.align		4
.L_166:
        /*0340*/ 	.word	index@($__internal_69_$__cuda_sm20_rem_s64)
        /*0344*/ 	.word	0x00000000


	//----- nvinfo : EIATTR_FRAME_SIZE
	.align		4
.L_167:
        /*0348*/ 	.byte	0x04, 0x11
        /*034a*/ 	.short	(.L_169 - .L_168)
	.align		4
.L_168:
        /*034c*/ 	.word	index@($__internal_68_$__cuda_sm20_div_s64)
        /*0350*/ 	.word	0x00000000


	//----- nvinfo : EIATTR_FRAME_SIZE
	.align		4
.L_169:
        /*0354*/ 	.byte	0x04, 0x11
        /*0356*/ 	.short	(.L_171 - .L_170)
	.align		4
.L_170:
        /*0358*/ 	.word	index@(_ZN2at6native49_GLOBAL__N__cfa43aba_16_ReflectionPad_cu_f800513940reflection_pad2d_backward_det_out_kernelIN3c108BFloat16EEEvPT_PKS5_lliiiiiii)
        /*035c*/ 	.word	0x00000000


	//----- nvinfo : EIATTR_REGCOUNT
	.align		4
.L_171:
        /*0360*/ 	.byte	0x04, 0x2f
        /*0362*/ 	.short	(.L_173 - .L_172)
	.align		4
.L_172:
        /*0364*/ 	.word	index@(_ZN2at6native49_GLOBAL__N__cfa43aba_16_ReflectionPad_cu_f800513936reflection_pad2d_backward_out_kernelIN3c108BFloat16EEEvPT_PKS5_lliiiiiii)
        /*0368*/ 	.word	0x00000016


	//----- nvinfo : EIATTR_FRAME_SIZE
	.align		4
.L_173:
        /*036c*/ 	.byte	0x04, 0x11
        /*036e*/ 	.short	(.L_175 - .L_174)
	.align		4
.L_174:
        /*0370*/ 	.word	index@($__internal_67_$__cuda_sm20_div_s64)
        /*0374*/ 	.word	0x00000000


	//----- nvinfo : EIATTR_FRAME_SIZE
	.align		4
.L_175:
        /*0378*/ 	.byte	0x04, 0x11
        /*037a*/ 	.short	(.L_177 - .L_176)
	.align		4
.L_176:
        /*037c*/ 	.word	index@(_ZN2at6native49_GLOBAL__N__cfa43aba_16_ReflectionPad_cu_f800513936reflection_pad2d_backward_out_kernelIN3c108BFloat16EEEvPT_PKS5_lliiiiiii)
        /*0380*/ 	.word	0x00000000


	//----- nvinfo : EIATTR_REGCOUNT
	.align		4
.L_177:
        /*0384*/ 	.byte	0x04, 0x2f
        /*0386*/ 	.short	(.L_179 - .L_178)
	.align		4
.L_178:
        /*0388*/ 	.word	index@(_ZN2at6native49_GLOBAL__N__cfa43aba_16_ReflectionPad_cu_f800513927reflection_pad1d_out_kernelIhEEvPKT_PS3_lll)
        /*038c*/ 	.word	0x00000012


	//----- nvinfo : EIATTR_FRAME_SIZE
	.align		4
.L_179:
        /*0390*/ 	.byte	0x04, 0x11
        /*0392*/ 	.short	(.L_181 - .L_180)
	.align		4
.L_180:
        /*0394*/ 	.word	index@(_ZN2at6native49_GLOBAL__N__cfa43aba_16_ReflectionPad_cu_f800513927reflection_pad1d_out_kernelIhEEvPKT_PS3_lll)
        /*0398*/ 	.word	0x00000000


	//----- nvinfo : EIATTR_REGCOUNT
	.align		4
.L_181:
        /*039c*/ 	.byte	0x04, 0x2f
        /*039e*/ 	.short	(.L_183 - .L_182)
	.align		4
.L_182:
        /*03a0*/ 	.word	index@(_ZN2at6native49_GLOBAL__N__cfa43aba_16_ReflectionPad_cu_f800513921reflection_pad1d_flatIhEEvPKT_PS3_lllll)
        /*03a4*/ 	.word	0x00000026


	//----- nvinfo : EIATTR_FRAME_SIZE
	.align		4
.L_183:
        /*03a8*/ 	.byte	0x04, 0x11
        /*03aa*/ 	.short	(.L_185 - .L_184)
	.align		4
.L_184:
        /*03ac*/ 	.word	index@($__internal_66_$__cuda_sm20_rem_s64)
        /*03b0*/ 	.word	0x00000000


	//----- nvinfo : EIATTR_FRAME_SIZE
	.align		4
.L_185:
        /*03b4*/ 	.byte	0x04, 0x11
        /*03b6*/ 	.short	(.L_187 - .L_186)
	.align		4
.L_186:
        /*03b8*/ 	.word	index@($__internal_65_$__cuda_sm20_div_u64)
        /*03bc*/ 	.word	0x00000000


	//----- nvinfo : EIATTR_FRAME_SIZE
	.align		4
.L_187:
        /*03c0*/ 	.byte	0x04, 0x11
        /*03c2*/ 	.short	(.L_189 - .L_188)
	.align		4
.L_188:
        /*03c4*/ 	.word	index@($__internal_64_$__cuda_sm20_div_s64)
        /*03c8*/ 	.word	0x00000000


	//----- nvinfo : EIATTR_FRAME_SIZE
	.align		4
.L_189:
        /*03cc*/ 	.byte	0x04, 0x11
        /*03ce*/ 	.short	(.L_191 - .L_190)
	.align		4
.L_190:
        /*03d0*/ 	.word	index@(_ZN2at6native49_GLOBAL__N__cfa43aba_16_ReflectionPad_cu_f800513921reflection_pad1d_flatIhEEvPKT_PS3_lllll)
        /*03d4*/ 	.word	0x00000000


	//----- nvinfo : EIATTR_REGCOUNT
	.align		4
.L_191:
        /*03d8*/ 	.byte	0x04, 0x2f
        /*03da*/ 	.short	(.L_193 - .L_192)
	.align		4
.L_192:
        /*03dc*/ 	.word	index@(_ZN2at6native49_GLOBAL__N__cfa43aba_16_ReflectionPad_cu_f800513927reflection_pad1d_out_kernelIaEEvPKT_PS3_lll)
        /*03e0*/ 	.word	0x00000012


	//----- nvinfo : EIATTR_FRAME_SIZE
	.align		4
.L_193:
        /*03e4*/ 	.byte	0x04, 0x11
        /*03e6*/ 	.short	(.L_195 - .L_194)
	.align		4
.L_194:
        /*03e8*/ 	.word	index@(_ZN2at6native49_GLOBAL__N__cfa43aba_16_ReflectionPad_cu_f800513927reflection_pad1d_out_kernelIaEEvPKT_PS3_lll)
        /*03ec*/ 	.word	0x00000000


	//----- nvinfo : EIATTR_REGCOUNT
	.align		4
.L_195:
        /*03f0*/ 	.byte	0x04, 0x2f
        /*03f2*/ 	.short	(.L_197 - .L_196)
	.align		4
.L_196:
        /*03f4*/ 	.word	index@(_ZN2at6native49_GLOBAL__N__cfa43aba_16_ReflectionPad_cu_f800513921reflection_pad1d_flatIaEEvPKT_PS3_lllll)
        /*03f8*/ 	.word	0x00000026


	//----- nvinfo : EIATTR_FRAME_SIZE
	.align		4
.L_197:
        /*03fc*/ 	.byte	0x04, 0x11
        /*03fe*/ 	.short	(.L_199 - .L_198)
	.align		4
.L_198:
        /*0400*/ 	.word	index@($__internal_63_$__cuda_sm20_rem_s64)
        /*0404*/ 	.word	0x00000000


	//----- nvinfo : EIATTR_FRAME_SIZE
	.align		4
.L_199:
        /*0408*/ 	.byte	0x04, 0x11
        /*040a*/ 	.short	(.L_201 - .L_200)
	.align		4
.L_200:
        /*040c*/ 	.word	index@($__internal_62_$__cuda_sm20_div_u64)
        /*0410*/ 	.word	0x00000000


	//----- nvinfo : EIATTR_FRAME_SIZE
	.align		4
.L_201:
        /*0414*/ 	.byte	0x04, 0x11
        /*0416*/ 	.short	(.L_203 - .L_202)
	.align		4
.L_202:
        /*0418*/ 	.word	index@($__internal_61_$__cuda_sm20_div_s64)
        /*041c*/ 	.word	0x00000000


	//----- nvinfo : EIATTR_FRAME_SIZE
	.align		4
.L_203:
        /*0420*/ 	.byte	0x04, 0x11
        /*0422*/ 	.short	(.L_205 - .L_204)
	.align		4
.L_204:
        /*0424*/ 	.word	index@(_ZN2at6native49_GLOBAL__N__cfa43aba_16_ReflectionPad_cu_f800513921reflection_pad1d_flatIaEEvPKT_PS3_lllll)
        /*0428*/ 	.word	0x00000000


	//----- nvinfo : EIATTR_REGCOUNT
	.align		4
.L_205:
        /*042c*/ 	.byte	0x04, 0x2f
        /*042e*/ 	.short	(.L_207 - .L_206)
	.align		4
.L_206:
        /*0430*/ 	.word	index@(_ZN2at6native49_GLOBAL__N__cfa43aba_16_ReflectionPad_cu_f800513927reflection_pad1d_out_kernelIiEEvPKT_PS3_lll)
        /*0434*/ 	.word	0x00000012


	//----- nvinfo : EIATTR_FRAME_SIZE
	.align		4
.L_207:
        /*0438*/ 	.byte	0x04, 0x11
        /*043a*/ 	.short	(.L_209 - .L_208)
	.align		4
.L_208:
        /*043c*/ 	.word	index@(_ZN2at6native49_GLOBAL__N__cfa43aba_16_ReflectionPad_cu_f800513927reflection_pad1d_out_kernelIiEEvPKT_PS3_lll)
        /*0440*/ 	.word	0x00000000


	//----- nvinfo : EIATTR_REGCOUNT
	.align		4
.L_209:
        /*0444*/ 	.byte	0x04, 0x2f
        /*0446*/ 	.short	(.L_211 - .L_210)
	.align		4
.L_210:
        /*0448*/ 	.word	index@(_ZN2at6native49_GLOBAL__N__cfa43aba_16_ReflectionPad_cu_f800513921reflection_pad1d_flatIiEEvPKT_PS3_lllll)
        /*044c*/ 	.word	0x00000020


	//----- nvinfo : EIATTR_FRAME_SIZE
	.align		4
.L_211:
        /*0450*/ 	.byte	0x04, 0x11
        /*0452*/ 	.short	(.L_213 - .L_212)
	.align		4
.L_212:
        /*0454*/ 	.word	index@($__internal_60_$__cuda_sm20_rem_s64)
        /*0458*/ 	.word	0x00000000


	//----- nvinfo : EIATTR_FRAME_SIZE
	.align		4
.L_213:
        /*045c*/ 	.byte	0x04, 0x11
        /*045e*/ 	.short	(.L_215 - .L_214)
	.align		4
.L_214:
        /*0460*/ 	.word	index@($__internal_59_$__cuda_sm20_div_u64)
        /*0464*/ 	.word	0x00000000


	//----- nvinfo : EIATTR_FRAME_SIZE
	.align		4
.L_215:
        /*0468*/ 	.byte	0x04, 0x11
        /*046a*/ 	.short	(.L_217 - .L_216)
	.align		4
.L_216:
        /*046c*/ 	.word	index@($__internal_58_$__cuda_sm20_div_s64)
        /*0470*/ 	.word	0x00000000


	//----- nvinfo : EIATTR_FRAME_SIZE
	.align		4
.L_217:
        /*0474*/ 	.byte	0x04, 0x11
        /*0476*/ 	.short	(.L_219 - .L_218)
	.align		4
.L_218:
        /*0478*/ 	.word	index@(_ZN2at6native49_GLOBAL__N__cfa43aba_16_ReflectionPad_cu_f800513921reflection_pad1d_flatIiEEvPKT_PS3_lllll)
        /*047c*/ 	.word	0x00000000


	//----- nvinfo : EIATTR_REGCOUNT
	.align		4
.L_219:
        /*0480*/ 	.byte	0x04, 0x2f
        /*0482*/ 	.short	(.L_221 - .L_220)
	.align		4
.L_220:
        /*0484*/ 	.word	index@(_ZN2at6native49_GLOBAL__N__cfa43aba_16_ReflectionPad_cu_f800513927reflection_pad1d_out_kernelIlEEvPKT_PS3_lll)
        /*0488*/ 	.word	0x00000012


	//----- nvinfo : EIATTR_FRAME_SIZE
	.align		4
.L_221:
        /*048c*/ 	.byte	0x04, 0x11
        /*048e*/ 	.short	(.L_223 - .L_222)
	.align		4
.L_222:
        /*0490*/ 	.word	index@(_ZN2at6native49_GLOBAL__N__cfa43aba_16_ReflectionPad_cu_f800513927reflection_pad1d_out_kernelIlEEvPKT_PS3_lll)
        /*0494*/ 	.word	0x00000000


	//----- nvinfo : EIATTR_REGCOUNT
	.align		4
.L_223:
        /*0498*/ 	.byte	0x04, 0x2f
        /*049a*/ 	.short	(.L_225 - .L_224)
	.align		4
.L_224:
        /*049c*/ 	.word	index@(_ZN2at6native49_GLOBAL__N__cfa43aba_16_ReflectionPad_cu_f800513921reflection_pad1d_flatIlEEvPKT_PS3_lllll)
        /*04a0*/ 	.word	0x00000020


	//----- nvinfo : EIATTR_FRAME_SIZE
	.align		4
.L_225:
        /*04a4*/ 	.byte	0x04, 0x11
        /*04a6*/ 	.short	(.L_227 - .L_226)
	.align		4
.L_226:
        /*04a8*/ 	.word	index@($__internal_57_$__cuda_sm20_rem_s64)
        /*04ac*/ 	.word	0x00000000


	//----- nvinfo : EIATTR_FRAME_SIZE
	.align		4
.L_227:
        /*04b0*/ 	.byte	0x04, 0x11
        /*04b2*/ 	.short	(.L_229 - .L_228)
	.align		4
.L_228:
        /*04b4*/ 	.word	index@($__internal_56_$__cuda_sm20_div_u64)
        /*04b8*/ 	.word	0x00000000


	//----- nvinfo : EIATTR_FRAME_SIZE
	.align		4
.L_229:
        /*04bc*/ 	.byte	0x04, 0x11
        /*04be*/ 	.short	(.L_231 - .L_230)
	.align		4
.L_230:
        /*04c0*/ 	.word	index@($__internal_55_$__cuda_sm20_div_s64)
        /*04c4*/ 	.word	0x00000000


	//----- nvinfo : EIATTR_FRAME_SIZE
	.align		4
.L_231:
        /*04c8*/ 	.byte	0x04, 0x11
        /*04ca*/ 	.short	(.L_233 - .L_232)
	.align		4
.L_232:
        /*04cc*/ 	.word	index@(_ZN2at6native49_GLOBAL__N__cfa43aba_16_ReflectionPad_cu_f800513921reflection_pad1d_flatIlEEvPKT_PS3_lllll)
        /*04d0*/ 	.word	0x00000000


	//----- nvinfo : EIATTR_REGCOUNT
	.align		4
.L_233:
        /*04d4*/ 	.byte	0x04, 0x2f
        /*04d6*/ 	.short	(.L_235 - .L_234)
	.align		4
.L_234:
        /*04d8*/ 	.word	index@(_ZN2at6native49_GLOBAL__N__cfa43aba_16_ReflectionPad_cu_f800513927reflection_pad1d_out_kernelIsEEvPKT_PS3_lll)
        /*04dc*/ 	.word	0x00000012


	//----- nvinfo : EIATTR_FRAME_SIZE
	.align		4
.L_235:
        /*04e0*/ 	.byte	0x04, 0x11
        /*04e2*/ 	.short	(.L_237 - .L_236)
	.align		4
.L_236:
        /*04e4*/ 	.word	index@(_ZN2at6native49_GLOBAL__N__cfa43aba_16_ReflectionPad_cu_f800513927reflection_pad1d_out_kernelIsEEvPKT_PS3_lll)
        /*04e8*/ 	.word	0x00000000


	//----- nvinfo : EIATTR_REGCOUNT
	.align		4
.L_237:
        /*04ec*/ 	.byte	0x04, 0x2f
        /*04ee*/ 	.short	(.L_239 - .L_238)
	.align		4
.L_238:
        /*04f0*/ 	.word	index@(_ZN2at6native49_GLOBAL__N__cfa43aba_16_ReflectionPad_cu_f800513921reflection_pad1d_flatIsEEvPKT_PS3_lllll)
        /*04f4*/ 	.word	0x00000020


	//----- nvinfo : EIATTR_FRAME_SIZE
	.align		4
.L_239:
        /*04f8*/ 	.byte	0x04, 0x11
        /*04fa*/ 	.short	(.L_241 - .L_240)
	.align		4
.L_240:
        /*04fc*/ 	.word	index@($__internal_54_$__cuda_sm20_rem_s64)
        /*0500*/ 	.word	0x00000000


	//----- nvinfo : EIATTR_FRAME_SIZE
	.align		4
.L_241:
        /*0504*/ 	.byte	0x04, 0x11
        /*0506*/ 	.short	(.L_243 - .L_242)
	.align		4
.L_242:
        /*0508*/ 	.word	index@($__internal_53_$__cuda_sm20_div_u64)
        /*050c*/ 	.word	0x00000000


	//----- nvinfo : EIATTR_FRAME_SIZE
	.align		4
.L_243:
        /*0510*/ 	.byte	0x04, 0x11
        /*0512*/ 	.short	(.L_245 - .L_244)
	.align		4
.L_244:
        /*0514*/ 	.word	index@($__internal_52_$__cuda_sm20_div_s64)
        /*0518*/ 	.word	0x00000000


	//----- nvinfo : EIATTR_FRAME_SIZE
	.align		4
.L_245:
        /*051c*/ 	.byte	0x04, 0x11
        /*051e*/ 	.short	(.L_247 - .L_246)
	.align		4
.L_246:
        /*0520*/ 	.word	index@(_ZN2at6native49_GLOBAL__N__cfa43aba_16_ReflectionPad_cu_f800513921reflection_pad1d_flatIsEEvPKT_PS3_lllll)
        /*0524*/ 	.word	0x00000000


	//----- nvinfo : EIATTR_REGCOUNT
	.align		4
.L_247:
        /*0528*/ 	.byte	0x04, 0x2f
        /*052a*/ 	.short	(.L_249 - .L_248)
	.align		4
.L_248:
        /*052c*/ 	.word	index@(_ZN2at6native49_GLOBAL__N__cfa43aba_16_ReflectionPad_cu_f800513927reflection_pad1d_out_kernelIdEEvPKT_PS3_lll)
        /*0530*/ 	.word	0x00000012


	//----- nvinfo : EIATTR_FRAME_SIZE
	.align		4
.L_249:
        /*0534*/ 	.byte	0x04, 0x11
        /*0536*/ 	.short	(.L_251 - .L_250)
	.align		4
.L_250:
        /*0538*/ 	.word	index@(_ZN2at6native49_GLOBAL__N__cfa43aba_16_ReflectionPad_cu_f800513927reflection_pad1d_out_kernelIdEEvPKT_PS3_lll)
        /*053c*/ 	.word	0x00000000


	//----- nvinfo : EIATTR_REGCOUNT
	.align		4
.L_251:
        /*0540*/ 	.byte	0x04, 0x2f
        /*0542*/ 	.short	(.L_253 - .L_252)
	.align		4
.L_252:
        /*0544*/ 	.word	index@(_ZN2at6native49_GLOBAL__N__cfa43aba_16_ReflectionPad_cu_f800513921reflection_pad1d_flatIdEEvPKT_PS3_lllll)
        /*0548*/ 	.word	0x00000020


	//----- nvinfo : EIATTR_FRAME_SIZE
	.align		4
.L_253:
        /*054c*/ 	.byte	0x04, 0x11
        /*054e*/ 	.short	(.L_255 - .L_254)
	.align		4
.L_254:
        /*0550*/ 	.word	index@($__internal_51_$__cuda_sm20_rem_s64)
        /*0554*/ 	.word	0x00000000


	//----- nvinfo : EIATTR_FRAME_SIZE
	.align		4
.L_255:
        /*0558*/ 	.byte	0x04, 0x11
        /*055a*/ 	.short	(.L_257 - .L_256)
	.align		4
.L_256:
        /*055c*/ 	.word	index@($__internal_50_$__cuda_sm20_div_u64)
        /*0560*/ 	.word	0x00000000


	//----- nvinfo : EIATTR_FRAME_SIZE
	.align		4
.L_257:
        /*0564*/ 	.byte	0x04, 0x11
        /*0566*/ 	.short	(.L_259 - .L_258)
	.align		4
.L_258:
        /*0568*/ 	.word	index@($__internal_49_$__cuda_sm20_div_s64)
        /*056c*/ 	.word	0x00000000


	//----- nvinfo : EIATTR_FRAME_SIZE
	.align		4
.L_259:
        /*0570*/ 	.byte	0x04, 0x11
        /*0572*/ 	.short	(.L_261 - .L_260)
	.align		4
.L_260:
        /*0574*/ 	.word	index@(_ZN2at6native49_GLOBAL__N__cfa43aba_16_ReflectionPad_cu_f800513921reflection_pad1d_flatIdEEvPKT_PS3_lllll)
        /*0578*/ 	.word	0x00000000


	//----- nvinfo : EIATTR_REGCOUNT
	.align		4
.L_261:
        /*057c*/ 	.byte	0x04, 0x2f
        /*057e*/ 	.short	(.L_263 - .L_262)
	.align		4
.L_262:
        /*0580*/ 	.word	index@(_ZN2at6native49_GLOBAL__N__cfa43aba_16_ReflectionPad_cu_f800513927reflection_pad1d_out_kernelIfEEvPKT_PS3_lll)
        /*0584*/ 	.word	0x00000012


	//----- nvinfo : EIATTR_FRAME_SIZE
	.align		4
.L_263:
        /*0588*/ 	.byte	0x04, 0x11
        /*058a*/ 	.short	(.L_265 - .L_264)
	.align		4
.L_264:
        /*058c*/ 	.word	index@(_ZN2at6native49_GLOBAL__N__cfa43aba_16_ReflectionPad_cu_f800513927reflection_pad1d_out_kernelIfEEvPKT_PS3_lll)
        /*0590*/ 	.word	0x00000000


	//----- nvinfo : EIATTR_REGCOUNT
	.align		4
.L_265:
        /*0594*/ 	.byte	0x04, 0x2f
        /*0596*/ 	.short	(.L_267 - .L_266)
	.align		4
.L_266:
        /*0598*/ 	.word	index@(_ZN2at6native49_GLOBAL__N__cfa43aba_16_ReflectionPad_cu_f800513921reflection_pad1d_flatIfEEvPKT_PS3_lllll)
        /*059c*/ 	.word	0x00000020


	//----- nvinfo : EIATTR_FRAME_SIZE
	.align		4
.L_267:
        /*05a0*/ 	.byte	0x04, 0x11
        /*05a2*/ 	.short	(.L_269 - .L_268)
	.align		4
.L_268:
        /*05a4*/ 	.word	index@($__internal_48_$__cuda_sm20_rem_s64)
        /*05a8*/ 	.word	0x00000000


	//----- nvinfo : EIATTR_FRAME_SIZE
	.align		4
.L_269:
        /*05ac*/ 	.byte	0x04, 0x11
        /*05ae*/ 	.short	(.L_271 - .L_270)
	.align		4
.L_270:
        /*05b0*/ 	.word	index@($__internal_47_$__cuda_sm20_div_u64)
        /*05b4*/ 	.word	0x00000000


	//----- nvinfo : EIATTR_FRAME_SIZE
	.align		4
.L_271:
        /*05b8*/ 	.byte	0x04, 0x11
        /*05ba*/ 	.short	(.L_273 - .L_272)
	.align		4
.L_272:
        /*05bc*/ 	.word	index@($__internal_46_$__cuda_sm20_div_s64)
        /*05c0*/ 	.word	0x00000000


	//----- nvinfo : EIATTR_FRAME_SIZE
	.align		4
.L_273:
        /*05c4*/ 	.byte	0x04, 0x11
        /*05c6*/ 	.short	(.L_275 - .L_274)
	.align		4
.L_274:
        /*05c8*/ 	.word	index@(_ZN2at6native49_GLOBAL__N__cfa43aba_16_ReflectionPad_cu_f800513921reflection_pad1d_flatIfEEvPKT_PS3_lllll)
        /*05cc*/ 	.word	0x00000000


	//----- nvinfo : EIATTR_REGCOUNT
	.align		4
.L_275:
        /*05d0*/ 	.byte	0x04, 0x2f
        /*05d2*/ 	.short	(.L_277 - .L_276)
	.align		4
.L_276:
        /*05d4*/ 	.word	index@(_ZN2at6native49_GLOBAL__N__cfa43aba_16_ReflectionPad_cu_f800513927reflection_pad1d_out_kernelIN3c107complexIdEEEEvPKT_PS6_lll)
        /*05d8*/ 	.word	0x00000013


	//----- nvinfo : EIATTR_FRAME_SIZE
	.align		4
.L_277:
        /*05dc*/ 	.byte	0x04, 0x11
        /*05de*/ 	.short	(.L_279 - .L_278)
	.align		4
.L_278:
        /*05e0*/ 	.word	index@(_ZN2at6native49_GLOBAL__N__cfa43aba_16_ReflectionPad_cu_f800513927reflection_pad1d_out_kernelIN3c107complexIdEEEEvPKT_PS6_lll)
        /*05e4*/ 	.word	0x00000000


	//----- nvinfo : EIATTR_REGCOUNT
	.align		4
.L_279:
        /*05e8*/ 	.byte	0x04, 0x2f
        /*05ea*/ 	.short	(.L_281 - .L_280)
	.align		4
.L_280:
        /*05ec*/ 	.word	index@(_ZN2at6native49_GLOBAL__N__cfa43aba_16_ReflectionPad_cu_f800513921reflection_pad1d_flatIN3c107complexIdEEEEvPKT_PS6_lllll)
        /*05f0*/ 	.word	0x00000020


	//----- nvinfo : EIATTR_FRAME_SIZE
	.align		4
.L_281:
        /*05f4*/ 	.byte	0x04, 0x11
        /*05f6*/ 	.short	(.L_283 - .L_282)
	.align		4
.L_282:
        /*05f8*/ 	.word	index@($__internal_45_$__cuda_sm20_rem_s64)
        /*05fc*/ 	.word	0x00000000


	//----- nvinfo : EIATTR_FRAME_SIZE
	.align		4
.L_283:
        /*0600*/ 	.byte	0x04, 0x11
        /*0602*/ 	.short	(.L_285 - .L_284)
	.align		4
.L_284:
        /*0604*/ 	.word	index@($__internal_44_$__cuda_sm20_div_u64)
        /*0608*/ 	.word	0x00000000


	//----- nvinfo : EIATTR_FRAME_SIZE
	.align		4
.L_285:
        /*060c*/ 	.byte	0x04, 0x11
        /*060e*/ 	.short	(.L_287 - .L_286)
	.align		4
.L_286:
        /*0610*/ 	.word	index@($__internal_43_$__cuda_sm20_div_s64)
        /*0614*/ 	.word	0x00000000


	//----- nvinfo : EIATTR_FRAME_SIZE
	.align		4
.L_287:
        /*0618*/ 	.byte	0x04, 0x11
        /*061a*/ 	.short	(.L_289 - .L_288)
	.align		4
.L_288:
        /*061c*/ 	.word	index@(_ZN2at6native49_GLOBAL__N__cfa43aba_16_ReflectionPad_cu_f800513921reflection_pad1d_flatIN3c107complexIdEEEEvPKT_PS6_lllll)
        /*0620*/ 	.word	0x00000000


	//----- nvinfo : EIATTR_REGCOUNT
	.align		4
.L_289:
        /*0624*/ 	.byte	0x04, 0x2f
        /*0626*/ 	.short	(.L_291 - .L_290)
	.align		4
.L_290:
        /*0628*/ 	.word	index@(_ZN2at6native49_GLOBAL__N__cfa43aba_16_ReflectionPad_cu_f800513927reflection_pad1d_out_kernelIN3c107complexIfEEEEvPKT_PS6_lll)
        /*062c*/ 	.word	0x00000012


	//----- nvinfo : EIATTR_FRAME_SIZE
	.align		4
.L_291:
        /*0630*/ 	.byte	0x04, 0x11
        /*0632*/ 	.short	(.L_293 - .L_292)
	.align		4
.L_292:
        /*0634*/ 	.word	index@(_ZN2at6native49_GLOBAL__N__cfa43aba_16_ReflectionPad_cu_f800513927reflection_pad1d_out_kernelIN3c107complexIfEEEEvPKT_PS6_lll)
        /*0638*/ 	.word	0x00000000


	//----- nvinfo : EIATTR_REGCOUNT
	.align		4
.L_293:
        /*063c*/ 	.byte	0x04, 0x2f
        /*063e*/ 	.short	(.L_295 - .L_294)
	.align		4
.L_294:
        /*0640*/ 	.word	index@(_ZN2at6native49_GLOBAL__N__cfa43aba_16_ReflectionPad_cu_f800513921reflection_pad1d_flatIN3c107complexIfEEEEvPKT_PS6_lllll)
        /*0644*/ 	.word	0x00000020


	//----- nvinfo : EIATTR_FRAME_SIZE
	.align		4
.L_295:
        /*0648*/ 	.byte	0x04, 0x11
        /*064a*/ 	.short	(.L_297 - .L_296)
	.align		4
.L_296:
        /*064c*/ 	.word	index@($__internal_42_$__cuda_sm20_rem_s64)
        /*0650*/ 	.word	0x00000000


	//----- nvinfo : EIATTR_FRAME_SIZE
	.align		4
.L_297:
        /*0654*/ 	.byte	0x04, 0x11
        /*0656*/ 	.short	(.L_299 - .L_298)
	.align		4
.L_298:
        /*0658*/ 	.word	index@($__internal_41_$__cuda_sm20_div_u64)
        /*065c*/ 	.word	0x00000000


	//----- nvinfo : EIATTR_FRAME_SIZE
	.align		4
.L_299:
        /*0660*/ 	.byte	0x04, 0x11
        /*0662*/ 	.short	(.L_301 - .L_300)
	.align		4
.L_300:
        /*0664*/ 	.word	index@($__internal_40_$__cuda_sm20_div_s64)
        /*0668*/ 	.word	0x00000000


	//----- nvinfo : EIATTR_FRAME_SIZE
	.align		4
.L_301:
        /*066c*/ 	.byte	0x04, 0x11
        /*066e*/ 	.short	(.L_303 - .L_302)
	.align		4
.L_302:
        /*0670*/ 	.word	index@(_ZN2at6native49_GLOBAL__N__cfa43aba_16_ReflectionPad_cu_f800513921reflection_pad1d_flatIN3c107complexIfEEEEvPKT_PS6_lllll)
        /*0674*/ 	.word	0x00000000


	//----- nvinfo : EIATTR_REGCOUNT
	.align		4
.L_303:
        /*0678*/ 	.byte	0x04, 0x2f
        /*067a*/ 	.short	(.L_305 - .L_304)
	.align		4
.L_304:
        /*067c*/ 	.word	index@(_ZN2at6native49_GLOBAL__N__cfa43aba_16_ReflectionPad_cu_f800513927reflection_pad1d_out_kernelIN3c104HalfEEEvPKT_PS5_lll)
        /*0680*/ 	.word	0x00000012


	//----- nvinfo : EIATTR_FRAME_SIZE
	.align		4
.L_305:
        /*0684*/ 	.byte	0x04, 0x11
        /*0686*/ 	.short	(.L_307 - .L_306)
	.align		4
.L_306:
        /*0688*/ 	.word	index@(_ZN2at6native49_GLOBAL__N__cfa43aba_16_ReflectionPad_cu_f800513927reflection_pad1d_out_kernelIN3c104HalfEEEvPKT_PS5_lll)
        /*068c*/ 	.word	0x00000000


	//----- nvinfo : EIATTR_REGCOUNT
	.align		4
.L_307:
        /*0690*/ 	.byte	0x04, 0x2f
        /*0692*/ 	.short	(.L_309 - .L_308)
	.align		4
.L_308:
        /*0694*/ 	.word	index@(_ZN2at6native49_GLOBAL__N__cfa43aba_16_ReflectionPad_cu_f800513921reflection_pad1d_flatIN3c104HalfEEEvPKT_PS5_lllll)
        /*0698*/ 	.word	0x00000020


	//----- nvinfo : EIATTR_FRAME_SIZE
	.align		4
.L_309:
        /*069c*/ 	.byte	0x04, 0x11
        /*069e*/ 	.short	(.L_311 - .L_310)
	.align		4
.L_310:
        /*06a0*/ 	.word	index@($__internal_39_$__cuda_sm20_rem_s64)
        /*06a4*/ 	.word	0x00000000


	//----- nvinfo : EIATTR_FRAME_SIZE
	.align		4
.L_311:
        /*06a8*/ 	.byte	0x04, 0x11
        /*06aa*/ 	.short	(.L_313 - .L_312)
	.align		4
.L_312:
        /*06ac*/ 	.word	index@($__internal_38_$__cuda_sm20_div_u64)
        /*06b0*/ 	.word	0x00000000


	//----- nvinfo : EIATTR_FRAME_SIZE
	.align		4
.L_313:
        /*06b4*/ 	.byte	0x04, 0x11
        /*06b6*/ 	.short	(.L_315 - .L_314)
	.align		4
.L_314:
        /*06b8*/ 	.word	index@($__internal_37_$__cuda_sm20_div_s64)
        /*06bc*/ 	.word	0x00000000


	//----- nvinfo : EIATTR_FRAME_SIZE
	.align		4
.L_315:
        /*06c0*/ 	.byte	0x04, 0x11
        /*06c2*/ 	.short	(.L_317 - .L_316)
	.align		4
.L_316:
        /*06c4*/ 	.word	index@(_ZN2at6native49_GLOBAL__N__cfa43aba_16_ReflectionPad_cu_f800513921reflection_pad1d_flatIN3c104HalfEEEvPKT_PS5_lllll)
        /*06c8*/ 	.word	0x00000000


	//----- nvinfo : EIATTR_REGCOUNT
	.align		4
.L_317:
        /*06cc*/ 	.byte	0x04, 0x2f
        /*06ce*/ 	.short	(.L_319 - .L_318)
	.align		4
.L_318:
        /*06d0*/ 	.word	index@(_ZN2at6native49_GLOBAL__N__cfa43aba_16_ReflectionPad_cu_f800513927reflection_pad1d_out_kernelIN3c108BFloat16EEEvPKT_PS5_lll)
        /*06d4*/ 	.word	0x00000012


	//----- nvinfo : EIATTR_FRAME_SIZE
	.align		4
.L_319:
        /*06d8*/ 	.byte	0x04, 0x11
        /*06da*/ 	.short	(.L_321 - .L_320)
	.align		4
.L_320:
        /*06dc*/ 	.word	index@(_ZN2at6native49_GLOBAL__N__cfa43aba_16_ReflectionPad_cu_f800513927reflection_pad1d_out_kernelIN3c108BFloat16EEEvPKT_PS5_lll)
        /*06e0*/ 	.word	0x00000000


	//----- nvinfo : EIATTR_REGCOUNT
	.align		4
.L_321:
        /*06e4*/ 	.byte	0x04, 0x2f
        /*06e6*/ 	.short	(.L_323 - .L_322)
	.align		4
.L_322:
        /*06e8*/ 	.word	index@(_ZN2at6native49_GLOBAL__N__cfa43aba_16_ReflectionPad_cu_f800513921reflection_pad1d_flatIN3c108BFloat16EEEvPKT_PS5_lllll)
        /*06ec*/ 	.word	0x00000020


	//----- nvinfo : EIATTR_FRAME_SIZE
	.align		4
.L_323:
        /*06f0*/ 	.byte	0x04, 0x11
        /*06f2*/ 	.short	(.L_325 - .L_324)
	.align		4
.L_324:
        /*06f4*/ 	.word	index@($__internal_36_$__cuda_sm20_rem_s64)
        /*06f8*/ 	.word	0x00000000


	//----- nvinfo : EIATTR_FRAME_SIZE
	.align		4
.L_325:
        /*06fc*/ 	.byte	0x04, 0x11
        /*06fe*/ 	.short	(.L_327 - .L_326)
	.align		4
.L_326:
        /*0700*/ 	.word	index@($__internal_35_$__cuda_sm20_div_u64)
        /*0704*/ 	.word	0x00000000


	//----- nvinfo : EIATTR_FRAME_SIZE
	.align		4
.L_327:
        /*0708*/ 	.byte	0x04, 0x11
        /*070a*/ 	.short	(.L_329 - .L_328)
	.align		4
.L_328:
        /*070c*/ 	.word	index@($__internal_34_$__cuda_sm20_div_s64)
        /*0710*/ 	.word	0x00000000


	//----- nvinfo : EIATTR_FRAME_SIZE
	.align		4
.L_329:
        /*0714*/ 	.byte	0x04, 0x11
        /*0716*/ 	.short	(.L_331 - .L_330)
	.align		4
.L_330:
        /*0718*/ 	.word	index@(_ZN2at6native49_GLOBAL__N__cfa43aba_16_ReflectionPad_cu_f800513921reflection_pad1d_flatIN3c108BFloat16EEEvPKT_PS5_lllll)
        /*071c*/ 	.word	0x00000000


	//----- nvinfo : EIATTR_REGCOUNT
	.align		4
.L_331:
        /*0720*/ 	.byte	0x04, 0x2f
        /*0722*/ 	.short	(.L_333 - .L_332)
	.align		4
.L_332:
        /*0724*/ 	.word	index@(_ZN2at6native49_GLOBAL__N__cfa43aba_16_ReflectionPad_cu_f800513936reflection_pad1d_backward_out_kernelIdEEvPT_PKS3_lll)
        /*0728*/ 	.word	0x00000014


	//----- nvinfo : EIATTR_FRAME_SIZE
	.align		4
.L_333:
        /*072c*/ 	.byte	0x04, 0x11
        /*072e*/ 	.short	(.L_335 - .L_334)
	.align		4
.L_334:
        /*0730*/ 	.word	index@(_ZN2at6native49_GLOBAL__N__cfa43aba_16_ReflectionPad_cu_f800513936reflection_pad1d_backward_out_kernelIdEEvPT_PKS3_lll)
        /*0734*/ 	.word	0x00000000


	//----- nvinfo : EIATTR_REGCOUNT
	.align		4
.L_335:
        /*0738*/ 	.byte	0x04, 0x2f
        /*073a*/ 	.short	(.L_337 - .L_336)
	.align		4
.L_336:
        /*073c*/ 	.word	index@(_ZN2at6native49_GLOBAL__N__cfa43aba_16_ReflectionPad_cu_f800513936reflection_pad1d_backward_out_kernelIfEEvPT_PKS3_lll)
        /*0740*/ 	.word	0x00000012


	//----- nvinfo : EIATTR_FRAME_SIZE
	.align		4
.L_337:
        /*0744*/ 	.byte	0x04, 0x11
        /*0746*/ 	.short	(.L_339 - .L_338)
	.align		4
.L_338:
        /*0748*/ 	.word	index@(_ZN2at6native49_GLOBAL__N__cfa43aba_16_ReflectionPad_cu_f800513936reflection_pad1d_backward_out_kernelIfEEvPT_PKS3_lll)
        /*074c*/ 	.word	0x00000000


	//----- nvinfo : EIATTR_REGCOUNT
	.align		4
.L_339:
        /*0750*/ 	.byte	0x04, 0x2f
        /*0752*/ 	.short	(.L_341 - .L_340)
	.align		4
.L_340:
        /*0754*/ 	.word	index@(_ZN2at6native49_GLOBAL__N__cfa43aba_16_ReflectionPad_cu_f800513936reflection_pad1d_backward_out_kernelIN3c107complexIdEEEEvPT_PKS6_lll)
        /*0758*/ 	.word	0x00000016


	//----- nvinfo : EIATTR_FRAME_SIZE
	.align		4
.L_341:
        /*075c*/ 	.byte	0x04, 0x11
        /*075e*/ 	.short	(.L_343 - .L_342)
	.align		4
.L_342:
        /*0760*/ 	.word	index@(_ZN2at6native49_GLOBAL__N__cfa43aba_16_ReflectionPad_cu_f800513936reflection_pad1d_backward_out_kernelIN3c107complexIdEEEEvPT_PKS6_lll)
        /*0764*/ 	.word	0x00000000


	//----- nvinfo : EIATTR_REGCOUNT
	.align		4
.L_343:
        /*0768*/ 	.byte	0x04, 0x2f
        /*076a*/ 	.short	(.L_345 - .L_344)
	.align		4
.L_344:
        /*076c*/ 	.word	index@(_ZN2at6native49_GLOBAL__N__cfa43aba_16_ReflectionPad_cu_f800513936reflection_pad1d_backward_out_kernelIN3c107complexIfEEEEvPT_PKS6_lll)
        /*0770*/ 	.word	0x00000014


	//----- nvinfo : EIATTR_FRAME_SIZE
	.align		4
.L_345:
        /*0774*/ 	.byte	0x04, 0x11
        /*0776*/ 	.short	(.L_347 - .L_346)
	.align		4
.L_346:
        /*0778*/ 	.word	index@(_ZN2at6native49_GLOBAL__N__cfa43aba_16_ReflectionPad_cu_f800513936reflection_pad1d_backward_out_kernelIN3c107complexIfEEEEvPT_PKS6_lll)
        /*077c*/ 	.word	0x00000000


	//----- nvinfo : EIATTR_REGCOUNT
	.align		4
.L_347:
        /*0780*/ 	.byte	0x04, 0x2f
        /*0782*/ 	.short	(.L_349 - .L_348)
	.align		4
.L_348:
        /*0784*/ 	.word	index@(_ZN2at6native49_GLOBAL__N__cfa43aba_16_ReflectionPad_cu_f800513936reflection_pad1d_backward_out_kernelIN3c104HalfEEEvPT_PKS5_lll)
        /*0788*/ 	.word	0x00000013


	//----- nvinfo : EIATTR_FRAME_SIZE
	.align		4
.L_349:
        /*078c*/ 	.byte	0x04, 0x11
        /*078e*/ 	.short	(.L_351 - .L_350)
	.align		4
.L_350:
        /*0790*/ 	.word	index@(_ZN2at6native49_GLOBAL__N__cfa43aba_16_ReflectionPad_cu_f800513936reflection_pad1d_backward_out_kernelIN3c104HalfEEEvPT_PKS5_lll)
        /*0794*/ 	.word	0x00000000


	//----- nvinfo : EIATTR_REGCOUNT
	.align		4
.L_351:
        /*0798*/ 	.byte	0x04, 0x2f
        /*079a*/ 	.short	(.L_353 - .L_352)
	.align		4
.L_352:
        /*079c*/ 	.word	index@(_ZN2at6native49_GLOBAL__N__cfa43aba_16_ReflectionPad_cu_f800513936reflection_pad1d_backward_out_kernelIN3c108BFloat16EEEvPT_PKS5_lll)
        /*07a0*/ 	.word	0x00000013


	//----- nvinfo : EIATTR_FRAME_SIZE
	.align		4
.L_353:
        /*07a4*/ 	.byte	0x04, 0x11
        /*07a6*/ 	.short	(.L_355 - .L_354)
	.align		4
.L_354:
        /*07a8*/ 	.word	index@(_ZN2at6native49_GLOBAL__N__cfa43aba_16_ReflectionPad_cu_f800513936reflection_pad1d_backward_out_kernelIN3c108BFloat16EEEvPT_PKS5_lll)
        /*07ac*/ 	.word	0x00000000


	//----- nvinfo : EIATTR_REGCOUNT
	.align		4
.L_355:
        /*07b0*/ 	.byte	0x04, 0x2f
        /*07b2*/ 	.short	(.L_357 - .L_356)
	.align		4
.L_356:
        /*07b4*/ 	.word	index@(_ZN2at6native49_GLOBAL__N__cfa43aba_16_ReflectionPad_cu_f800513927reflection_pad3d_out_kernelIhEEvNS_27GenericPackedTensorAccessorIKT_Lm5ENS_16DefaultPtrTraitsElEENS3_IS4_Lm5ES6_lEElllll)
        /*07b8*/ 	.word	0x0000001e


	//----- nvinfo : EIATTR_FRAME_SIZE
	.align		4
.L_357:
        /*07bc*/ 	.byte	0x04, 0x11
        /*07be*/ 	.short	(.L_359 - .L_358)
	.align		4
.L_358:
        /*07c0*/ 	.word	index@($__internal_33_$__cuda_sm20_rem_s64)
        /*07c4*/ 	.word	0x00000000


	//----- nvinfo : EIATTR_FRAME_SIZE
	.align		4
.L_359:
        /*07c8*/ 	.byte	0x04, 0x11
        /*07ca*/ 	.short	(.L_361 - .L_360)
	.align		4
.L_360:
        /*07cc*/ 	.word	index@($__internal_32_$__cuda_sm20_div_s64)
        /*07d0*/ 	.word	0x00000000


	//----- nvinfo : EIATTR_FRAME_SIZE
	.align		4
.L_361:
        /*07d4*/ 	.byte	0x04, 0x11
        /*07d6*/ 	.short	(.L_363 - .L_362)
	.align		4
.L_362:
        /*07d8*/ 	.word	index@(_ZN2at6native49_GLOBAL__N__cfa43aba_16_ReflectionPad_cu_f800513927reflection_pad3d_out_kernelIhEEvNS_27GenericPackedTensorAccessorIKT_Lm5ENS_16DefaultPtrTraitsElEENS3_IS4_Lm5ES6_lEElllll)
        /*07dc*/ 	.word	0x00000000


	//----- nvinfo : EIATTR_REGCOUNT
	.align		4
.L_363:
        /*07e0*/ 	.byte	0x04, 0x2f
        /*07e2*/ 	.short	(.L_365 - .L_364)
	.align		4
.L_364:
        /*07e4*/ 	.word	index@(_ZN2at6native49_GLOBAL__N__cfa43aba_16_ReflectionPad_cu_f800513927reflection_pad3d_out_kernelIaEEvNS_27GenericPackedTensorAccessorIKT_Lm5ENS_16DefaultPtrTraitsElEENS3_IS4_Lm5ES6_lEElllll)
        /*07e8*/ 	.word	0x0000001e


	//----- nvinfo : EIATTR_FRAME_SIZE
	.align		4
.L_365:
        /*07ec*/ 	.byte	0x04, 0x11
        /*07ee*/ 	.short	(.L_367 - .L_366)
	.align		4
.L_366:
        /*07f0*/ 	.word	index@($__internal_31_$__cuda_sm20_rem_s64)
        /*07f4*/ 	.word	0x00000000


	//----- nvinfo : EIATTR_FRAME_SIZE
	.align		4
.L_367:
        /*07f8*/ 	.byte	0x04, 0x11
        /*07fa*/ 	.short	(.L_369 - .L_368)
	.align		4
.L_368:
        /*07fc*/ 	.word	index@($__internal_30_$__cuda_sm20_div_s64)
        /*0800*/ 	.word	0x00000000


	//----- nvinfo : EIATTR_FRAME_SIZE
	.align		4
.L_369:
        /*0804*/ 	.byte	0x04, 0x11
        /*0806*/ 	.short	(.L_371 - .L_370)
	.align		4
.L_370:
        /*0808*/ 	.word	index@(_ZN2at6native49_GLOBAL__N__cfa43aba_16_ReflectionPad_cu_f800513927reflection_pad3d_out_kernelIaEEvNS_27GenericPackedTensorAccessorIKT_Lm5ENS_16DefaultPtrTraitsElEENS3_IS4_Lm5ES6_lEElllll)
        /*080c*/ 	.word	0x00000000


	//----- nvinfo : EIATTR_REGCOUNT
	.align		4
.L_371:
        /*0810*/ 	.byte	0x04, 0x2f
        /*0812*/ 	.short	(.L_373 - .L_372)
	.align		4
.L_372:
        /*0814*/ 	.word	index@(_ZN2at6native49_GLOBAL__N__cfa43aba_16_ReflectionPad_cu_f800513927reflection_pad3d_out_kernelIiEEvNS_27GenericPackedTensorAccessorIKT_Lm5ENS_16DefaultPtrTraitsElEENS3_IS4_Lm5ES6_lEElllll)
        /*0818*/ 	.word	0x0000001a


	//----- nvinfo : EIATTR_FRAME_SIZE
	.align		4
.L_373:
        /*081c*/ 	.byte	0x04, 0x11
        /*081e*/ 	.short	(.L_375 - .L_374)
	.align		4
.L_374:
        /*0820*/ 	.word	index@($__internal_29_$__cuda_sm20_rem_s64)
        /*0824*/ 	.word	0x00000000


	//----- nvinfo : EIATTR_FRAME_SIZE
	.align		4
.L_375:
        /*0828*/ 	.byte	0x04, 0x11
        /*082a*/ 	.short	(.L_377 - .L_376)
	.align		4
.L_376:
        /*082c*/ 	.word	index@($__internal_28_$__cuda_sm20_div_s64)
        /*0830*/ 	.word	0x00000000


	//----- nvinfo : EIATTR_FRAME_SIZE
	.align		4
.L_377:
        /*0834*/ 	.byte	0x04, 0x11
        /*0836*/ 	.short	(.L_379 - .L_378)
	.align		4
.L_378:
        /*0838*/ 	.word	index@(_ZN2at6native49_GLOBAL__N__cfa43aba_16_ReflectionPad_cu_f800513927reflection_pad3d_out_kernelIiEEvNS_27GenericPackedTensorAccessorIKT_Lm5ENS_16DefaultPtrTraitsElEENS3_IS4_Lm5ES6_lEElllll)
        /*083c*/ 	.word	0x00000000


	//----- nvinfo : EIATTR_REGCOUNT
	.align		4
.L_379:
        /*0840*/ 	.byte	0x04, 0x2f
        /*0842*/ 	.short	(.L_381 - .L_380)
	.align		4
.L_380:
        /*0844*/ 	.word	index@(_ZN2at6native49_GLOBAL__N__cfa43aba_16_ReflectionPad_cu_f800513927reflection_pad3d_out_kernelIlEEvNS_27GenericPackedTensorAccessorIKT_Lm5ENS_16DefaultPtrTraitsElEENS3_IS4_Lm5ES6_lEElllll)
        /*0848*/ 	.word	0x0000001a


	//----- nvinfo : EIATTR_FRAME_SIZE
	.align		4
.L_381:
        /*084c*/ 	.byte	0x04, 0x11
        /*084e*/ 	.short	(.L_383 - .L_382)
	.align		4
.L_382:
        /*0850*/ 	.word	index@($__internal_27_$__cuda_sm20_rem_s64)
        /*0854*/ 	.word	0x00000000


	//----- nvinfo : EIATTR_FRAME_SIZE
	.align		4
.L_383:
        /*0858*/ 	.byte	0x04, 0x11
        /*085a*/ 	.short	(.L_385 - .L_384)
	.align		4
.L_384:
        /*085c*/ 	.word	index@($__internal_26_$__cuda_sm20_div_s64)
        /*0860*/ 	.word	0x00000000


	//----- nvinfo : EIATTR_FRAME_SIZE
	.align		4
.L_385:
        /*0864*/ 	.byte	0x04, 0x11
        /*0866*/ 	.short	(.L_387 - .L_386)
	.align		4
.L_386:
        /*0868*/ 	.word	index@(_ZN2at6native49_GLOBAL__N__cfa43aba_16_ReflectionPad_cu_f800513927reflection_pad3d_out_kernelIlEEvNS_27GenericPackedTensorAccessorIKT_Lm5ENS_16DefaultPtrTraitsElEENS3_IS4_Lm5ES6_lEElllll)
        /*086c*/ 	.word	0x00000000


	//----- nvinfo : EIATTR_REGCOUNT
	.align		4
.L_387:
        /*0870*/ 	.byte	0x04, 0x2f
        /*0872*/ 	.short	(.L_389 - .L_388)
	.align		4
.L_388:
        /*0874*/ 	.word	index@(_ZN2at6native49_GLOBAL__N__cfa43aba_16_ReflectionPad_cu_f800513927reflection_pad3d_out_kernelIsEEvNS_27GenericPackedTensorAccessorIKT_Lm5ENS_16DefaultPtrTraitsElEENS3_IS4_Lm5ES6_lEElllll)
        /*0878*/ 	.word	0x0000001a


	//----- nvinfo : EIATTR_FRAME_SIZE
	.align		4
.L_389:
        /*087c*/ 	.byte	0x04, 0x11
        /*087e*/ 	.short	(.L_391 - .L_390)
	.align		4
.L_390:
        /*0880*/ 	.word	index@($__internal_25_$__cuda_sm20_rem_s64)
        /*0884*/ 	.word	0x00000000


	//----- nvinfo : EIATTR_FRAME_SIZE
	.align		4
.L_391:
        /*0888*/ 	.byte	0x04, 0x11
        /*088a*/ 	.short	(.L_393 - .L_392)
	.align		4
.L_392:
        /*088c*/ 	.word	index@($__internal_24_$__cuda_sm20_div_s64)
        /*0890*/ 	.word	0x00000000


	//----- nvinfo : EIATTR_FRAME_SIZE
	.align		4
.L_393:
        /*0894*/ 	.byte	0x04, 0x11
        /*0896*/ 	.short	(.L_395 - .L_394)
	.align		4
.L_394:
        /*0898*/ 	.word	index@(_ZN2at6native49_GLOBAL__N__cfa43aba_16_ReflectionPad_cu_f800513927reflection_pad3d_out_kernelIsEEvNS_27GenericPackedTensorAccessorIKT_Lm5ENS_16DefaultPtrTraitsElEENS3_IS4_Lm5ES6_lEElllll)
        /*089c*/ 	.word	0x00000000


	//----- nvinfo : EIATTR_REGCOUNT
	.align		4
.L_395:
        /*08a0*/ 	.byte	0x04, 0x2f
        /*08a2*/ 	.short	(.L_397 - .L_396)
	.align		4
.L_396:
        /*08a4*/ 	.word	index@(_ZN2at6native49_GLOBAL__N__cfa43aba_16_ReflectionPad_cu_f800513927reflection_pad3d_out_kernelIdEEvNS_27GenericPackedTensorAccessorIKT_Lm5ENS_16DefaultPtrTraitsElEENS3_IS4_Lm5ES6_lEElllll)
        /*08a8*/ 	.word	0x0000001a


	//----- nvinfo : EIATTR_FRAME_SIZE
	.align		4
.L_397:
        /*08ac*/ 	.byte	0x04, 0x11
        /*08ae*/ 	.short	(.L_399 - .L_398)
	.align		4
.L_398:
        /*08b0*/ 	.word	index@($__internal_23_$__cuda_sm20_rem_s64)
        /*08b4*/ 	.word	0x00000000


	//----- nvinfo : EIATTR_FRAME_SIZE
	.align		4
.L_399:
        /*08b8*/ 	.byte	0x04, 0x11
        /*08ba*/ 	.short	(.L_401 - .L_400)
	.align		4
.L_400:
        /*08bc*/ 	.word	index@($__internal_22_$__cuda_sm20_div_s64)
        /*08c0*/ 	.word	0x00000000


	//----- nvinfo : EIATTR_FRAME_SIZE
	.align		4
.L_401:
        /*08c4*/ 	.byte	0x04, 0x11
        /*08c6*/ 	.short	(.L_403 - .L_402)
	.align		4
.L_402:
        /*08c8*/ 	.word	index@(_ZN2at6native49_GLOBAL__N__cfa43aba_16_ReflectionPad_cu_f800513927reflection_pad3d_out_kernelIdEEvNS_27GenericPackedTensorAccessorIKT_Lm5ENS_16DefaultPtrTraitsElEENS3_IS4_Lm5ES6_lEElllll)
        /*08cc*/ 	.word	0x00000000


	//----- nvinfo : EIATTR_REGCOUNT
	.align		4
.L_403:
        /*08d0*/ 	.byte	0x04, 0x2f
        /*08d2*/ 	.short	(.L_405 - .L_404)
	.align		4
.L_404:
        /*08d4*/ 	.word	index@(_ZN2at6native49_GLOBAL__N__cfa43aba_16_ReflectionPad_cu_f800513927reflection_pad3d_out_kernelIfEEvNS_27GenericPackedTensorAccessorIKT_Lm5ENS_16DefaultPtrTraitsElEENS3_IS4_Lm5ES6_lEElllll)
        /*08d8*/ 	.word	0x0000001a


	//----- nvinfo : EIATTR_FRAME_SIZE
	.align		4
.L_405:
        /*08dc*/ 	.byte	0x04, 0x11
        /*08de*/ 	.short	(.L_407 - .L_406)
	.align		4
.L_406:
        /*08e0*/ 	.word	index@($__internal_21_$__cuda_sm20_rem_s64)
        /*08e4*/ 	.word	0x00000000


	//----- nvinfo : EIATTR_FRAME_SIZE
	.align		4
.L_407:
        /*08e8*/ 	.byte	0x04, 0x11
        /*08ea*/ 	.short	(.L_409 - .L_408)
	.align		4
.L_408:
        /*08ec*/ 	.word	index@($__internal_20_$__cuda_sm20_div_s64)
        /*08f0*/ 	.word	0x00000000


	//----- nvinfo : EIATTR_FRAME_SIZE
	.align		4
.L_409:
        /*08f4*/ 	.byte	0x04, 0x11
        /*08f6*/ 	.short	(.L_411 - .L_410)
	.align		4
.L_410:
        /*08f8*/ 	.word	index@(_ZN2at6native49_GLOBAL__N__cfa43aba_16_ReflectionPad_cu_f800513927reflection_pad3d_out_kernelIfEEvNS_27GenericPackedTensorAccessorIKT_Lm5ENS_16DefaultPtrTraitsElEENS3_IS4_Lm5ES6_lEElllll)
        /*08fc*/ 	.word	0x00000000


	//----- nvinfo : EIATTR_REGCOUNT
	.align		4
.L_411:
        /*0900*/ 	.byte	0x04, 0x2f
        /*0902*/ 	.short	(.L_413 - .L_412)
	.align		4
.L_412:
        /*0904*/ 	.word	index@(_ZN2at6native49_GLOBAL__N__cfa43aba_16_ReflectionPad_cu_f800513927reflection_pad3d_out_kernelIN3c107complexIdEEEEvNS_27GenericPackedTensorAccessorIKT_Lm5ENS_16DefaultPtrTraitsElEENS6_IS7_Lm5ES9_lEElllll)
        /*0908*/ 	.word	0x0000001a


	//----- nvinfo : EIATTR_FRAME_SIZE
	.align		4
.L_413:
        /*090c*/ 	.byte	0x04, 0x11
        /*090e*/ 	.short	(.L_415 - .L_414)
	.align		4
.L_414:
        /*0910*/ 	.word	index@($__internal_19_$__cuda_sm20_rem_s64)
        /*0914*/ 	.word	0x00000000


	//----- nvinfo : EIATTR_FRAME_SIZE
	.align		4
.L_415:
        /*0918*/ 	.byte	0x04, 0x11
        /*091a*/ 	.short	(.L_417 - .L_416)
	.align		4
.L_416:
        /*091c*/ 	.word	index@($__internal_18_$__cuda_sm20_div_s64)
        /*0920*/ 	.word	0x00000000


	//----- nvinfo : EIATTR_FRAME_SIZE
	.align		4
.L_417:
        /*0924*/ 	.byte	0x04, 0x11
        /*0926*/ 	.short	(.L_419 - .L_418)
	.align		4
.L_418:
        /*0928*/ 	.word	index@(_ZN2at6native49_GLOBAL__N__cfa43aba_16_ReflectionPad_cu_f800513927reflection_pad3d_out_kernelIN3c107complexIdEEEEvNS_27GenericPackedTensorAccessorIKT_Lm5ENS_16DefaultPtrTraitsElEENS6_IS7_Lm5ES9_lEElllll)
        /*092c*/ 	.word	0x00000000


	//----- nvinfo : EIATTR_REGCOUNT
	.align		4
.L_419:
        /*0930*/ 	.byte	0x04, 0x2f
        /*0932*/ 	.short	(.L_421 - .L_420)
	.align		4
.L_420:
        /*0934*/ 	.word	index@(_ZN2at6native49_GLOBAL__N__cfa43aba_16_ReflectionPad_cu_f800513927reflection_pad3d_out_kernelIN3c107complexIfEEEEvNS_27GenericPackedTensorAccessorIKT_Lm5ENS_16DefaultPtrTraitsElEENS6_IS7_Lm5ES9_lEElllll)
        /*0938*/ 	.word	0x0000001a


	//----- nvinfo : EIATTR_FRAME_SIZE
	.align		4
.L_421:
        /*093c*/ 	.byte	0x04, 0x11
        /*093e*/ 	.short	(.L_423 - .L_422)
	.align		4
.L_422:
        /*0940*/ 	.word	index@($__internal_17_$__cuda_sm20_rem_s64)
        /*0944*/ 	.word	0x00000000


	//----- nvinfo : EIATTR_FRAME_SIZE
	.align		4
.L_423:
        /*0948*/ 	.byte	0x04, 0x11
        /*094a*/ 	.short	(.L_425 - .L_424)
	.align		4
.L_424:
        /*094c*/ 	.word	index@($__internal_16_$__cuda_sm20_div_s64)
        /*0950*/ 	.word	0x00000000


	//----- nvinfo : EIATTR_FRAME_SIZE
	.align		4
.L_425:
        /*0954*/ 	.byte	0x04, 0x11
        /*0956*/ 	.short	(.L_427 - .L_426)
	.align		4
.L_426:
        /*0958*/ 	.word	index@(_ZN2at6native49_GLOBAL__N__cfa43aba_16_ReflectionPad_cu_f800513927reflection_pad3d_out_kernelIN3c107complexIfEEEEvNS_27GenericPackedTensorAccessorIKT_Lm5ENS_16DefaultPtrTraitsElEENS6_IS7_Lm5ES9_lEElllll)
        /*095c*/ 	.word	0x00000000


	//----- nvinfo : EIATTR_REGCOUNT
	.align		4
.L_427:
        /*0960*/ 	.byte	0x04, 0x2f
        /*0962*/ 	.short	(.L_429 - .L_428)
	.align		4
.L_428:
        /*0964*/ 	.word	index@(_ZN2at6native49_GLOBAL__N__cfa43aba_16_ReflectionPad_cu_f800513927reflection_pad3d_out_kernelIN3c104HalfEEEvNS_27GenericPackedTensorAccessorIKT_Lm5ENS_16DefaultPtrTraitsElEENS5_IS6_Lm5ES8_lEElllll)
        /*0968*/ 	.word	0x0000001a


	//----- nvinfo : EIATTR_FRAME_SIZE
	.align		4
.L_429:
        /*096c*/ 	.byte	0x04, 0x11
        /*096e*/ 	.short	(.L_431 - .L_430)
	.align		4
.L_430:
        /*0970*/ 	.word	index@($__internal_15_$__cuda_sm20_rem_s64)
        /*0974*/ 	.word	0x00000000


	//----- nvinfo : EIATTR_FRAME_SIZE
	.align		4
.L_431:
        /*0978*/ 	.byte	0x04, 0x11
        /*097a*/ 	.short	(.L_433 - .L_432)
	.align		4
.L_432:
        /*097c*/ 	.word	index@($__internal_14_$__cuda_sm20_div_s64)
        /*0980*/ 	.word	0x00000000


	//----- nvinfo : EIATTR_FRAME_SIZE
	.align		4
.L_433:
        /*0984*/ 	.byte	0x04, 0x11
        /*0986*/ 	.short	(.L_435 - .L_434)
	.align		4
.L_434:
        /*0988*/ 	.word	index@(_ZN2at6native49_GLOBAL__N__cfa43aba_16_ReflectionPad_cu_f800513927reflection_pad3d_out_kernelIN3c104HalfEEEvNS_27GenericPackedTensorAccessorIKT_Lm5ENS_16DefaultPtrTraitsElEENS5_IS6_Lm5ES8_lEElllll)
        /*098c*/ 	.word	0x00000000


	//----- nvinfo : EIATTR_REGCOUNT
	.align		4
.L_435:
        /*0990*/ 	.byte	0x04, 0x2f
        /*0992*/ 	.short	(.L_437 - .L_436)
	.align		4
.L_436:
        /*0994*/ 	.word	index@(_ZN2at6native49_GLOBAL__N__cfa43aba_16_ReflectionPad_cu_f800513927reflection_pad3d_out_kernelIN3c108BFloat16EEEvNS_27GenericPackedTensorAccessorIKT_Lm5ENS_16DefaultPtrTraitsElEENS5_IS6_Lm5ES8_lEElllll)
        /*0998*/ 	.word	0x0000001a


	//----- nvinfo : EIATTR_FRAME_SIZE
	.align		4
.L_437:
        /*099c*/ 	.byte	0x04, 0x11
        /*099e*/ 	.short	(.L_439 - .L_438)
	.align		4
.L_438:
        /*09a0*/ 	.word	index@($__internal_13_$__cuda_sm20_rem_s64)
        /*09a4*/ 	.word	0x00000000


	//----- nvinfo : EIATTR_FRAME_SIZE
	.align		4
.L_439:
        /*09a8*/ 	.byte	0x04, 0x11
        /*09aa*/ 	.short	(.L_441 - .L_440)
	.align		4
.L_440:
        /*09ac*/ 	.word	index@($__internal_12_$__cuda_sm20_div_s64)
        /*09b0*/ 	.word	0x00000000


	//----- nvinfo : EIATTR_FRAME_SIZE
	.align		4
.L_441:
        /*09b4*/ 	.byte	0x04, 0x11
        /*09b6*/ 	.short	(.L_443 - .L_442)
	.align		4
.L_442:
        /*09b8*/ 	.word	index@(_ZN2at6native49_GLOBAL__N__cfa43aba_16_ReflectionPad_cu_f800513927reflection_pad3d_out_kernelIN3c108BFloat16EEEvNS_27GenericPackedTensorAccessorIKT_Lm5ENS_16DefaultPtrTraitsElEENS5_IS6_Lm5ES8_lEElllll)
        /*09bc*/ 	.word	0x00000000


	//----- nvinfo : EIATTR_REGCOUNT
	.align		4
.L_443:
        /*09c0*/ 	.byte	0x04, 0x2f
        /*09c2*/ 	.short	(.L_445 - .L_444)
	.align		4
.L_444:
        /*09c4*/ 	.word	index@(_ZN2at6native49_GLOBAL__N__cfa43aba_16_ReflectionPad_cu_f800513936reflection_pad3d_backward_out_kernelIdEEvNS_27GenericPackedTensorAccessorIT_Lm5ENS_16DefaultPtrTraitsElEENS3_IKS4_Lm5ES5_lEElllll)
        /*09c8*/ 	.word	0x0000001c


	//----- nvinfo : EIATTR_FRAME_SIZE
	.align		4
.L_445:
        /*09cc*/ 	.byte	0x04, 0x11
        /*09ce*/ 	.short	(.L_447 - .L_446)
	.align		4
.L_446:
        /*09d0*/ 	.word	index@($__internal_11_$__cuda_sm20_rem_s64)
        /*09d4*/ 	.word	0x00000000


	//----- nvinfo : EIATTR_FRAME_SIZE
	.align		4
.L_447:
        /*09d8*/ 	.byte	0x04, 0x11
        /*09da*/ 	.short	(.L_449 - .L_448)
	.align		4
.L_448:
        /*09dc*/ 	.word	index@($__internal_10_$__cuda_sm20_div_s64)
        /*09e0*/ 	.word	0x00000000


	//----- nvinfo : EIATTR_FRAME_SIZE
	.align		4
.L_449:
        /*09e4*/ 	.byte	0x04, 0x11
        /*09e6*/ 	.short	(.L_451 - .L_450)
	.align		4
.L_450:
        /*09e8*/ 	.word	index@(_ZN2at6native49_GLOBAL__N__cfa43aba_16_ReflectionPad_cu_f800513936reflection_pad3d_backward_out_kernelIdEEvNS_27GenericPackedTensorAccessorIT_Lm5ENS_16DefaultPtrTraitsElEENS3_IKS4_Lm5ES5_lEElllll)
        /*09ec*/ 	.word	0x00000000


	//----- nvinfo : EIATTR_REGCOUNT
	.align		4
.L_451:
        /*09f0*/ 	.byte	0x04, 0x2f
        /*09f2*/ 	.short	(.L_453 - .L_452)
	.align		4
.L_452:
        /*09f4*/ 	.word	index@(_ZN2at6native49_GLOBAL__N__cfa43aba_16_ReflectionPad_cu_f800513936reflection_pad3d_backward_out_kernelIfEEvNS_27GenericPackedTensorAccessorIT_Lm5ENS_16DefaultPtrTraitsElEENS3_IKS4_Lm5ES5_lEElllll)
        /*09f8*/ 	.word	0x0000001a


	//----- nvinfo : EIATTR_FRAME_SIZE
	.align		4
.L_453:
        /*09fc*/ 	.byte	0x04, 0x11
        /*09fe*/ 	.short	(.L_455 - .L_454)
	.align		4
.L_454:
        /*0a00*/ 	.word	index@($__internal_9_$__cuda_sm20_rem_s64)
        /*0a04*/ 	.word	0x00000000


	//----- nvinfo : EIATTR_FRAME_SIZE
	.align		4
.L_455:
        /*0a08*/ 	.byte	0x04, 0x11
        /*0a0a*/ 	.short	(.L_457 - .L_456)
	.align		4
.L_456:
        /*0a0c*/ 	.word	index@($__internal_8_$__cuda_sm20_div_s64)
        /*0a10*/ 	.word	0x00000000


	//----- nvinfo : EIATTR_FRAME_SIZE
	.align		4
.L_457:
        /*0a14*/ 	.byte	0x04, 0x11
        /*0a16*/ 	.short	(.L_459 - .L_458)
	.align		4
.L_458:
        /*0a18*/ 	.word	index@(_ZN2at6native49_GLOBAL__N__cfa43aba_16_ReflectionPad_cu_f800513936reflection_pad3d_backward_out_kernelIfEEvNS_27GenericPackedTensorAccessorIT_Lm5ENS_16DefaultPtrTraitsElEENS3_IKS4_Lm5ES5_lEElllll)
        /*0a1c*/ 	.word	0x00000000


	//----- nvinfo : EIATTR_REGCOUNT
	.align		4
.L_459:
        /*0a20*/ 	.byte	0x04, 0x2f
        /*0a22*/ 	.short	(.L_461 - .L_460)
	.align		4
.L_460:
        /*0a24*/ 	.word	index@(_ZN2at6native49_GLOBAL__N__cfa43aba_16_ReflectionPad_cu_f800513936reflection_pad3d_backward_out_kernelIN3c107complexIdEEEEvNS_27GenericPackedTensorAccessorIT_Lm5ENS_16DefaultPtrTraitsElEENS6_IKS7_Lm5ES8_lEElllll)
        /*0a28*/ 	.word	0x0000001e


	//----- nvinfo : EIATTR_FRAME_SIZE
	.align		4
.L_461:
        /*0a2c*/ 	.byte	0x04, 0x11
        /*0a2e*/ 	.short	(.L_463 - .L_462)
	.align		4
.L_462:
        /*0a30*/ 	.word	index@($__internal_7_$__cuda_sm20_rem_s64)
        /*0a34*/ 	.word	0x00000000


	//----- nvinfo : EIATTR_FRAME_SIZE
	.align		4
.L_463:
        /*0a38*/ 	.byte	0x04, 0x11
        /*0a3a*/ 	.short	(.L_465 - .L_464)
	.align		4
.L_464:
        /*0a3c*/ 	.word	index@($__internal_6_$__cuda_sm20_div_s64)
        /*0a40*/ 	.word	0x00000000


	//----- nvinfo : EIATTR_FRAME_SIZE
	.align		4
.L_465:
        /*0a44*/ 	.byte	0x04, 0x11
        /*0a46*/ 	.short	(.L_467 - .L_466)
	.align		4
.L_466:
        /*0a48*/ 	.word	index@(_ZN2at6native49_GLOBAL__N__cfa43aba_16_ReflectionPad_cu_f800513936reflection_pad3d_backward_out_kernelIN3c107complexIdEEEEvNS_27GenericPackedTensorAccessorIT_Lm5ENS_16DefaultPtrTraitsElEENS6_IKS7_Lm5ES8_lEElllll)
        /*0a4c*/ 	.word	0x00000000


	//----- nvinfo : EIATTR_REGCOUNT
	.align		4
.L_467:
        /*0a50*/ 	.byte	0x04, 0x2f
        /*0a52*/ 	.short	(.L_469 - .L_468)
	.align		4
.L_468:
        /*0a54*/ 	.word	index@(_ZN2at6native49_GLOBAL__N__cfa43aba_16_ReflectionPad_cu_f800513936reflection_pad3d_backward_out_kernelIN3c107complexIfEEEEvNS_27GenericPackedTensorAccessorIT_Lm5ENS_16DefaultPtrTraitsElEENS6_IKS7_Lm5ES8_lEElllll)
        /*0a58*/ 	.word	0x0000001c


	//----- nvinfo : EIATTR_FRAME_SIZE
	.align		4
.L_469:
        /*0a5c*/ 	.byte	0x04, 0x11
        /*0a5e*/ 	.short	(.L_471 - .L_470)
	.align		4
.L_470:
        /*0a60*/ 	.word	index@($__internal_5_$__cuda_sm20_rem_s64)
        /*0a64*/ 	.word	0x00000000


	//----- nvinfo : EIATTR_FRAME_SIZE
	.align		4
.L_471:
        /*0a68*/ 	.byte	0x04, 0x11
        /*0a6a*/ 	.short	(.L_473 - .L_472)
	.align		4
.L_472:
        /*0a6c*/ 	.word	index@($__internal_4_$__cuda_sm20_div_s64)
        /*0a70*/ 	.word	0x00000000


	//----- nvinfo : EIATTR_FRAME_SIZE
	.align		4
.L_473:
        /*0a74*/ 	.byte	0x04, 0x11
        /*0a76*/ 	.short	(.L_475 - .L_474)
	.align		4
.L_474:
        /*0a78*/ 	.word	index@(_ZN2at6native49_GLOBAL__N__cfa43aba_16_ReflectionPad_cu_f800513936reflection_pad3d_backward_out_kernelIN3c107complexIfEEEEvNS_27GenericPackedTensorAccessorIT_Lm5ENS_16DefaultPtrTraitsElEENS6_IKS7_Lm5ES8_lEElllll)
        /*0a7c*/ 	.word	0x00000000


	//----- nvinfo : EIATTR_REGCOUNT
	.align		4
.L_475:
        /*0a80*/ 	.byte	0x04, 0x2f
        /*0a82*/ 	.short	(.L_477 - .L_476)
	.align		4
.L_476:
        /*0a84*/ 	.word	index@(_ZN2at6native49_GLOBAL__N__cfa43aba_16_ReflectionPad_cu_f800513936reflection_pad3d_backward_out_kernelIN3c104HalfEEEvNS_27GenericPackedTensorAccessorIT_Lm5ENS_16DefaultPtrTraitsElEENS5_IKS6_Lm5ES7_lEElllll)
        /*0a88*/ 	.word	0x0000001a


	//----- nvinfo : EIATTR_FRAME_SIZE
	.align		4
.L_477:
        /*0a8c*/ 	.byte	0x04, 0x11
        /*0a8e*/ 	.short	(.L_479 - .L_478)
	.align		4
.L_478:
        /*0a90*/ 	.word	index@($__internal_3_$__cuda_sm20_rem_s64)
        /*0a94*/ 	.word	0x00000000


	//----- nvinfo : EIATTR_FRAME_SIZE
	.align		4
.L_479:
        /*0a98*/ 	.byte	0x04, 0x11
        /*0a9a*/ 	.short	(.L_481 - .L_480)
	.align		4
.L_480:
        /*0a9c*/ 	.word	index@($__internal_2_$__cuda_sm20_div_s64)
        /*0aa0*/ 	.word	0x00000000


	//----- nvinfo : EIATTR_FRAME_SIZE
	.align		4
.L_481:
        /*0aa4*/ 	.byte	0x04, 0x11
        /*0aa6*/ 	.short	(.L_483 - .L_482)
	.align		4
.L_482:
        /*0aa8*/ 	.word	index@(_ZN2at6native49_GLOBAL__N__cfa43aba_16_ReflectionPad_cu_f800513936reflection_pad3d_backward_out_kernelIN3c104HalfEEEvNS_27GenericPackedTensorAccessorIT_Lm5ENS_16DefaultPtrTraitsElEENS5_IKS6_Lm5ES7_lEElllll)
        /*0aac*/ 	.word	0x00000000


	//----- nvinfo : EIATTR_REGCOUNT
	.align		4
.L_483:
        /*0ab0*/ 	.byte	0x04, 0x2f
        /*0ab2*/ 	.short	(.L_485 - .L_484)
	.align		4
.L_484:
        /*0ab4*/ 	.word	index@(_ZN2at6native49_GLOBAL__N__cfa43aba_16_ReflectionPad_cu_f800513936reflection_pad3d_backward_out_kernelIN3c108BFloat16EEEvNS_27GenericPackedTensorAccessorIT_Lm5ENS_16DefaultPtrTraitsElEENS5_IKS6_Lm5ES7_lEElllll)
        /*0ab8*/ 	.word	0x0000001a


	//----- nvinfo : EIATTR_FRAME_SIZE
	.align		4
.L_485:
        /*0abc*/ 	.byte	0x04, 0x11
        /*0abe*/ 	.short	(.L_487 - .L_486)
	.align		4
.L_486:
        /*0ac0*/ 	.word	index@($__internal_1_$__cuda_sm20_rem_s64)
        /*0ac4*/ 	.word	0x00000000


	//----- nvinfo : EIATTR_FRAME_SIZE
	.align		4
.L_487:
        /*0ac8*/ 	.byte	0x04, 0x11
        /*0aca*/ 	.short	(.L_489 - .L_488)
	.align		4
.L_488:
        /*0acc*/ 	.word	index@($__internal_0_$__cuda_sm20_div_s64)
        /*0ad0*/ 	.word	0x00000000


	//----- nvinfo : EIATTR_FRAME_SIZE
	.align		4
.L_489:
        /*0ad4*/ 	.byte	0x04, 0x11
        /*0ad6*/ 	.short	(.L_491 - .L_490)
	.align		4
.L_490:
        /*0ad8*/ 	.word	index@(_ZN2at6native49_GLOBAL__N__cfa43aba_16_ReflectionPad_cu_f800513936reflection_pad3d_backward_out_kernelIN3c108BFloat16EEEvNS_27GenericPackedTensorAccessorIT_Lm5ENS_16DefaultPtrTraitsElEENS5_IKS6_Lm5ES7_lEElllll)
        /*0adc*/ 	.word	0x00000000


	//----- nvinfo : EIATTR_MIN_STACK_SIZE
	.align		4
.L_491:
        /*0ae0*/ 	.byte	0x04, 0x12
        /*0ae2*/ 	.short	(.L_493 - .L_492)
	.align		4
.L_492:
        /*0ae4*/ 	.word	index@(_ZN2at6native49_GLOBAL__N__cfa43aba_16_ReflectionPad_cu_f800513936reflection_pad3d_backward_out_kernelIN3c108BFloat16EEEvNS_27GenericPackedTensorAccessorIT_Lm5ENS_16DefaultPtrTraitsElEENS5_IKS6_Lm5ES7_lEElllll)
        /*0ae8*/ 	.word	0x00000000


	//----- nvinfo : EIATTR_MIN_STACK_SIZE
	.align		4
.L_493:
        /*0aec*/ 	.byte	0x04, 0x12
        /*0aee*/ 	.short	(.L_495 - .L_494)
	.align		4
.L_494:
        /*0af0*/ 	.word	index@(_ZN2at6native49_GLOBAL__N__cfa43aba_16_ReflectionPad_cu_f800513936reflection_pad3d_backward_out_kernelIN3c104HalfEEEvNS_27GenericPackedTensorAccessorIT_Lm5ENS_16DefaultPtrTraitsElEENS5_IKS6_Lm5ES7_lEElllll)
        /*0af4*/ 	.word	0x00000000


	//----- nvinfo : EIATTR_MIN_STACK_SIZE
	.align		4
.L_495:
        /*0af8*/ 	.byte	0x04, 0x12
        /*0afa*/ 	.short	(.L_497 - .L_496)
	.align		4
.L_496:
        /*0afc*/ 	.word	index@(_ZN2at6native49_GLOBAL__N__cfa43aba_16_ReflectionPad_cu_f800513936reflection_pad3d_backward_out_kernelIN3c107complexIfEEEEvNS_27GenericPackedTensorAccessorIT_Lm5ENS_16DefaultPtrTraitsElEENS6_IKS7_Lm5ES8_lEElllll)
        /*0b00*/ 	.word	0x00000000


	//----- nvinfo : EIATTR_MIN_STACK_SIZE
	.align		4
.L_497:
        /*0b04*/ 	.byte	0x04, 0x12
        /*0b06*/ 	.short	(.L_499 - .L_498)
	.align		4
.L_498:
        /*0b08*/ 	.word	index@(_ZN2at6native49_GLOBAL__N__cfa43aba_16_ReflectionPad_cu_f800513936reflection_pad3d_backward_out_kernelIN3c107complexIdEEEEvNS_27GenericPackedTensorAccessorIT_Lm5ENS_16DefaultPtrTraitsElEENS6_IKS7_Lm5ES8_lEElllll)
        /*0b0c*/ 	.word	0x00000000


	//----- nvinfo : EIATTR_MIN_STACK_SIZE
	.align		4
.L_499:
        /*0b10*/ 	.byte	0x04, 0x12
        /*0b12*/ 	.short	(.L_501 - .L_500)
	.align		4
.L_500:
        /*0b14*/ 	.word	index@(_ZN2at6native49_GLOBAL__N__cfa43aba_16_ReflectionPad_cu_f800513936reflection_pad3d_backward_out_kernelIfEEvNS_27GenericPackedTensorAccessorIT_Lm5ENS_16DefaultPtrTraitsElEENS3_IKS4_Lm5ES5_lEElllll)
        /*0b18*/ 	.word	0x00000000


	//----- nvinfo : EIATTR_MIN_STACK_SIZE
	.align		4
.L_501:
        /*0b1c*/ 	.byte	0x04, 0x12
        /*0b1e*/ 	.short	(.L_503 - .L_502)
	.align		4
.L_502:
        /*0b20*/ 	.word	index@(_ZN2at6native49_GLOBAL__N__cfa43aba_16_ReflectionPad_cu_f800513936reflection_pad3d_backward_out_kernelIdEEvNS_27GenericPackedTensorAccessorIT_Lm5ENS_16DefaultPtrTraitsElEENS3_IKS4_Lm5ES5_lEElllll)
        /*0b24*/ 	.word	0x00000000


	//----- nvinfo : EIATTR_MIN_STACK_SIZE
	.align		4
.L_503:
        /*0b28*/ 	.byte	0x04, 0x12
        /*0b2a*/ 	.short	(.L_505 - .L_504)
	.align		4
.L_504:
        /*0b2c*/ 	.word	index@(_ZN2at6native49_GLOBAL__N__cfa43aba_16_ReflectionPad_cu_f800513927reflection_pad3d_out_kernelIN3c108BFloat16EEEvNS_27GenericPackedTensorAccessorIKT_Lm5ENS_16DefaultPtrTraitsElEENS5_IS6_Lm5ES8_lEElllll)
        /*0b30*/ 	.word	0x00000000


	//----- nvinfo : EIATTR_MIN_STACK_SIZE
	.align		4
.L_505:
        /*0b34*/ 	.byte	0x04, 0x12
        /*0b36*/ 	.short	(.L_507 - .L_506)
	.align		4
.L_506:
        /*0b38*/ 	.word	index@(_ZN2at6native49_GLOBAL__N__cfa43aba_16_ReflectionPad_cu_f800513927reflection_pad3d_out_kernelIN3c104HalfEEEvNS_27GenericPackedTensorAccessorIKT_Lm5ENS_16DefaultPtrTraitsElEENS5_IS6_Lm5ES8_lEElllll)
        /*0b3c*/ 	.word	0x00000000


	//----- nvinfo : EIATTR_MIN_STACK_SIZE
	.align		4
.L_507:
        /*0b40*/ 	.byte	0x04, 0x12
        /*0b42*/ 	.short	(.L_509 - .L_508)
	.align		4
.L_508:
        /*0b44*/ 	.word	index@(_ZN2at6native49_GLOBAL__N__cfa43aba_16_ReflectionPad_cu_f800513927reflection_pad3d_out_kernelIN3c107complexIfEEEEvNS_27GenericPackedTensorAccessorIKT_Lm5ENS_16DefaultPtrTraitsElEENS6_IS7_Lm5ES9_lEElllll)
        /*0b48*/ 	.word	0x00000000


	//----- nvinfo : EIATTR_MIN_STACK_SIZE
	.align		4
.L_509:
        /*0b4c*/ 	.byte	0x04, 0x12
        /*0b4e*/ 	.short	(.L_511 - .L_510)
	.align		4
.L_510:
        /*0b50*/ 	.word	index@(_ZN2at6native49_GLOBAL__N__cfa43aba_16_ReflectionPad_cu_f800513927reflection_pad3d_out_kernelIN3c107complexIdEEEEvNS_27GenericPackedTensorAccessorIKT_Lm5ENS_16DefaultPtrTraitsElEENS6_IS7_Lm5ES9_lEElllll)
        /*0b54*/ 	.word	0x00000000


	//----- nvinfo : EIATTR_MIN_STACK_SIZE
	.align		4
.L_511:
        /*0b58*/ 	.byte	0x04, 0x12
        /*0b5a*/ 	.short	(.L_513 - .L_512)
	.align		4
.L_512:
        /*0b5c*/ 	.word	index@(_ZN2at6native49_GLOBAL__N__cfa43aba_16_ReflectionPad_cu_f800513927reflection_pad3d_out_kernelIfEEvNS_27GenericPackedTensorAccessorIKT_Lm5ENS_16DefaultPtrTraitsElEENS3_IS4_Lm5ES6_lEElllll)
        /*0b60*/ 	.word	0x00000000


	//----- nvinfo : EIATTR_MIN_STACK_SIZE
	.align		4
.L_513:
        /*0b64*/ 	.byte	0x04, 0x12
        /*0b66*/ 	.short	(.L_515 - .L_514)
	.align		4
.L_514:
        /*0b68*/ 	.word	index@(_ZN2at6native49_GLOBAL__N__cfa43aba_16_ReflectionPad_cu_f800513927reflection_pad3d_out_kernelIdEEvNS_27GenericPackedTensorAccessorIKT_Lm5ENS_16DefaultPtrTraitsElEENS3_IS4_Lm5ES6_lEElllll)
        /*0b6c*/ 	.word	0x00000000


	//----- nvinfo : EIATTR_MIN_STACK_SIZE
	.align		4
.L_515:
        /*0b70*/ 	.byte	0x04, 0x12
        /*0b72*/ 	.short	(.L_517 - .L_516)
	.align		4
.L_516:
        /*0b74*/ 	.word	index@(_ZN2at6native49_GLOBAL__N__cfa43aba_16_ReflectionPad_cu_f800513927reflection_pad3d_out_kernelIsEEvNS_27GenericPackedTensorAccessorIKT_Lm5ENS_16DefaultPtrTraitsElEENS3_IS4_Lm5ES6_lEElllll)
        /*0b78*/ 	.word	0x00000000


	//----- nvinfo : EIATTR_MIN_STACK_SIZE
	.align		4
.L_517:
        /*0b7c*/ 	.byte	0x04, 0x12
        /*0b7e*/ 	.short	(.L_519 - .L_518)
	.align		4
.L_518:
        /*0b80*/ 	.word	index@(_ZN2at6native49_GLOBAL__N__cfa43aba_16_ReflectionPad_cu_f800513927reflection_pad3d_out_kernelIlEEvNS_27GenericPackedTensorAccessorIKT_Lm5ENS_16DefaultPtrTraitsElEENS3_IS4_Lm5ES6_lEElllll)
        /*0b84*/ 	.word	0x00000000


	//----- nvinfo : EIATTR_MIN_STACK_SIZE
	.align		4
.L_519:
        /*0b88*/ 	.byte	0x04, 0x12
        /*0b8a*/ 	.short	(.L_521 - .L_520)
	.align		4
.L_520:
        /*0b8c*/ 	.word	index@(_ZN2at6native49_GLOBAL__N__cfa43aba_16_ReflectionPad_cu_f800513927reflection_pad3d_out_kernelIiEEvNS_27GenericPackedTensorAccessorIKT_Lm5ENS_16DefaultPtrTraitsElEENS3_IS4_Lm5ES6_lEElllll)
        /*0b90*/ 	.word	0x00000000


	//----- nvinfo : EIATTR_MIN_STACK_SIZE
	.align		4
.L_521:
        /*0b94*/ 	.byte	0x04, 0x12
        /*0b96*/ 	.short	(.L_523 - .L_522)
	.align		4
.L_522:
        /*0b98*/ 	.word	index@(_ZN2at6native49_GLOBAL__N__cfa43aba_16_ReflectionPad_cu_f800513927reflection_pad3d_out_kernelIaEEvNS_27GenericPackedTensorAccessorIKT_Lm5ENS_16DefaultPtrTraitsElEENS3_IS4_Lm5ES6_lEElllll)
        /*0b9c*/ 	.word	0x00000000


	//----- nvinfo : EIATTR_MIN_STACK_SIZE
	.align		4
.L_523:
        /*0ba0*/ 	.byte	0x04, 0x12
        /*0ba2*/ 	.short	(.L_525 - .L_524)
	.align		4
.L_524:
        /*0ba4*/ 	.word	index@(_ZN2at6native49_GLOBAL__N__cfa43aba_16_ReflectionPad_cu_f800513927reflection_pad3d_out_kernelIhEEvNS_27GenericPackedTensorAccessorIKT_Lm5ENS_16DefaultPtrTraitsElEENS3_IS4_Lm5ES6_lEElllll)
        /*0ba8*/ 	.word	0x00000000


	//----- nvinfo : EIATTR_MIN_STACK_SIZE
	.align		4
.L_525:
        /*0bac*/ 	.byte	0x04, 0x12
        /*0bae*/ 	.short	(.L_527 - .L_526)
	.align		4
.L_526:
        /*0bb0*/ 	.word	index@(_ZN2at6native49_GLOBAL__N__cfa43aba_16_ReflectionPad_cu_f800513936reflection_pad1d_backward_out_kernelIN3c108BFloat16EEEvPT_PKS5_lll)
        /*0bb4*/ 	.word	0x00000000


	//----- nvinfo : EIATTR_MIN_STACK_SIZE
	.align		4
.L_527:
        /*0bb8*/ 	.byte	0x04, 0x12
        /*0bba*/ 	.short	(.L_529 - .L_528)
	.align		4
.L_528:
        /*0bbc*/ 	.word	index@(_ZN2at6native49_GLOBAL__N__cfa43aba_16_ReflectionPad_cu_f800513936reflection_pad1d_backward_out_kernelIN3c104HalfEEEvPT_PKS5_lll)
        /*0bc0*/ 	.word	0x00000000


	//----- nvinfo : EIATTR_MIN_STACK_SIZE
	.align		4
.L_529:
        /*0bc4*/ 	.byte	0x04, 0x12
        /*0bc6*/ 	.short	(.L_531 - .L_530)
	.align		4
.L_530:
        /*0bc8*/ 	.word	index@(_ZN2at6native49_GLOBAL__N__cfa43aba_16_ReflectionPad_cu_f800513936reflection_pad1d_backward_out_kernelIN3c107complexIfEEEEvPT_PKS6_lll)
        /*0bcc*/ 	.word	0x00000000


	//----- nvinfo : EIATTR_MIN_STACK_SIZE
	.align		4
.L_531:
        /*0bd0*/ 	.byte	0x04, 0x12
        /*0bd2*/ 	.short	(.L_533 - .L_532)
	.align		4
.L_532:
        /*0bd4*/ 	.word	index@(_ZN2at6native49_GLOBAL__N__cfa43aba_16_ReflectionPad_cu_f800513936reflection_pad1d_backward_out_kernelIN3c107complexIdEEEEvPT_PKS6_lll)
        /*0bd8*/ 	.word	0x00000000


	//----- nvinfo : EIATTR_MIN_STACK_SIZE
	.align		4
.L_533:
        /*0bdc*/ 	.byte	0x04, 0x12
        /*0bde*/ 	.short	(.L_535 - .L_534)
	.align		4
.L_534:
        /*0be0*/ 	.word	index@(_ZN2at6native49_GLOBAL__N__cfa43aba_16_ReflectionPad_cu_f800513936reflection_pad1d_backward_out_kernelIfEEvPT_PKS3_lll)
        /*0be4*/ 	.word	0x00000000


	//----- nvinfo : EIATTR_MIN_STACK_SIZE
	.align		4
.L_535:
        /*0be8*/ 	.byte	0x04, 0x12
        /*0bea*/ 	.short	(.L_537 - .L_536)
	.align		4
.L_536:
        /*0bec*/ 	.word	index@(_ZN2at6native49_GLOBAL__N__cfa43aba_16_ReflectionPad_cu_f800513936reflection_pad1d_backward_out_kernelIdEEvPT_PKS3_lll)
        /*0bf0*/ 	.word	0x00000000


	//----- nvinfo : EIATTR_MIN_STACK_SIZE
	.align		4
.L_537:
        /*0bf4*/ 	.byte	0x04, 0x12
        /*0bf6*/ 	.short	(.L_539 - .L_538)
	.align		4
.L_538:
        /*0bf8*/ 	.word	index@(_ZN2at6native49_GLOBAL__N__cfa43aba_16_ReflectionPad_cu_f800513921reflection_pad1d_flatIN3c108BFloat16EEEvPKT_PS5_lllll)
        /*0bfc*/ 	.word	0x00000000


	//----- nvinfo : EIATTR_MIN_STACK_SIZE
	.align		4
.L_539:
        /*0c00*/ 	.byte	0x04, 0x12
        /*0c02*/ 	.short	(.L_541 - .L_540)
	.align		4
.L_540:
        /*0c04*/ 	.word	index@(_ZN2at6native49_GLOBAL__N__cfa43aba_16_ReflectionPad_cu_f800513927reflection_pad1d_out_kernelIN3c108BFloat16EEEvPKT_PS5_lll)
        /*0c08*/ 	.word	0x00000000


	//----- nvinfo : EIATTR_MIN_STACK_SIZE
	.align		4
.L_541:
        /*0c0c*/ 	.byte	0x04, 0x12
        /*0c0e*/ 	.short	(.L_543 - .L_542)
	.align		4
.L_542:
        /*0c10*/ 	.word	index@(_ZN2at6native49_GLOBAL__N__cfa43aba_16_ReflectionPad_cu_f800513921reflection_pad1d_flatIN3c104HalfEEEvPKT_PS5_lllll)
        /*0c14*/ 	.word	0x00000000


	//----- nvinfo : EIATTR_MIN_STACK_SIZE
	.align		4
.L_543:
        /*0c18*/ 	.byte	0x04, 0x12
        /*0c1a*/ 	.short	(.L_545 - .L_544)
	.align		4
.L_544:
        /*0c1c*/ 	.word	index@(_ZN2at6native49_GLOBAL__N__cfa43aba_16_ReflectionPad_cu_f800513927reflection_pad1d_out_kernelIN3c104HalfEEEvPKT_PS5_lll)
        /*0c20*/ 	.word	0x00000000


	//----- nvinfo : EIATTR_MIN_STACK_SIZE
	.align		4
.L_545:
        /*0c24*/ 	.byte	0x04, 0x12
        /*0c26*/ 	.short	(.L_547 - .L_546)
	.align		4
.L_546:
        /*0c28*/ 	.word	index@(_ZN2at6native49_GLOBAL__N__cfa43aba_16_ReflectionPad_cu_f800513921reflection_pad1d_flatIN3c107complexIfEEEEvPKT_PS6_lllll)
        /*0c2c*/ 	.word	0x00000000


	//----- nvinfo : EIATTR_MIN_STACK_SIZE
	.align		4
.L_547:
        /*0c30*/ 	.byte	0x04, 0x12
        /*0c32*/ 	.short	(.L_549 - .L_548)
	.align		4
.L_548:
        /*0c34*/ 	.word	index@(_ZN2at6native49_GLOBAL__N__cfa43aba_16_ReflectionPad_cu_f800513927reflection_pad1d_out_kernelIN3c107complexIfEEEEvPKT_PS6_lll)
        /*0c38*/ 	.word	0x00000000


	//----- nvinfo : EIATTR_MIN_STACK_SIZE
	.align		4
.L_549:
        /*0c3c*/ 	.byte	0x04, 0x12
        /*0c3e*/ 	.short	(.L_551 - .L_550)
	.align		4
.L_550:
        /*0c40*/ 	.word	index@(_ZN2at6native49_GLOBAL__N__cfa43aba_16_ReflectionPad_cu_f800513921reflection_pad1d_flatIN3c107complexIdEEEEvPKT_PS6_lllll)
        /*0c44*/ 	.word	0x00000000


	//----- nvinfo : EIATTR_MIN_STACK_SIZE
	.align		4
.L_551:
        /*0c48*/ 	.byte	0x04, 0x12
        /*0c4a*/ 	.short	(.L_553 - .L_552)
	.align		4
.L_552:
        /*0c4c*/ 	.word	index@(_ZN2at6native49_GLOBAL__N__cfa43aba_16_ReflectionPad_cu_f800513927reflection_pad1d_out_kernelIN3c107complexIdEEEEvPKT_PS6_lll)
        /*0c50*/ 	.word	0x00000000


	//----- nvinfo : EIATTR_MIN_STACK_SIZE
	.align		4
.L_553:
        /*0c54*/ 	.byte	0x04, 0x12
        /*0c56*/ 	.short	(.L_555 - .L_554)
	.align		4
.L_554:
        /*0c58*/ 	.word	index@(_ZN2at6native49_GLOBAL__N__cfa43aba_16_ReflectionPad_cu_f800513921reflection_pad1d_flatIfEEvPKT_PS3_lllll)
        /*0c5c*/ 	.word	0x00000000


	//----- nvinfo : EIATTR_MIN_STACK_SIZE
	.align		4
.L_555:
        /*0c60*/ 	.byte	0x04, 0x12
        /*0c62*/ 	.short	(.L_557 - .L_556)
	.align		4
.L_556:
        /*0c64*/ 	.word	index@(_ZN2at6native49_GLOBAL__N__cfa43aba_16_ReflectionPad_cu_f800513927reflection_pad1d_out_kernelIfEEvPKT_PS3_lll)
        /*0c68*/ 	.word	0x00000000


	//----- nvinfo : EIATTR_MIN_STACK_SIZE
	.align		4
.L_557:
        /*0c6c*/ 	.byte	0x04, 0x12
        /*0c6e*/ 	.short	(.L_559 - .L_558)
	.align		4
.L_558:
        /*0c70*/ 	.word	index@(_ZN2at6native49_GLOBAL__N__cfa43aba_16_ReflectionPad_cu_f800513921reflection_pad1d_flatIdEEvPKT_PS3_lllll)
        /*0c74*/ 	.word	0x00000000


	//----- nvinfo : EIATTR_MIN_STACK_SIZE
	.align		4
.L_559:
        /*0c78*/ 	.byte	0x04, 0x12
        /*0c7a*/ 	.short	(.L_561 - .L_560)
	.align		4
.L_560:
        /*0c7c*/ 	.word	index@(_ZN2at6native49_GLOBAL__N__cfa43aba_16_ReflectionPad_cu_f800513927reflection_pad1d_out_kernelIdEEvPKT_PS3_lll)
        /*0c80*/ 	.word	0x00000000


	//----- nvinfo : EIATTR_MIN_STACK_SIZE
	.align		4
.L_561:
        /*0c84*/ 	.byte	0x04, 0x12
        /*0c86*/ 	.short	(.L_563 - .L_562)
	.align		4
.L_562:
        /*0c88*/ 	.word	index@(_ZN2at6native49_GLOBAL__N__cfa43aba_16_ReflectionPad_cu_f800513921reflection_pad1d_flatIsEEvPKT_PS3_lllll)
        /*0c8c*/ 	.word	0x00000000


	//----- nvinfo : EIATTR_MIN_STACK_SIZE
	.align		4
.L_563:
        /*0c90*/ 	.byte	0x04, 0x12
        /*0c92*/ 	.short	(.L_565 - .L_564)
	.align		4
.L_564:
        /*0c94*/ 	.word	index@(_ZN2at6native49_GLOBAL__N__cfa43aba_16_ReflectionPad_cu_f800513927reflection_pad1d_out_kernelIsEEvPKT_PS3_lll)
        /*0c98*/ 	.word	0x00000000


	//----- nvinfo : EIATTR_MIN_STACK_SIZE
	.align		4
.L_565:
        /*0c9c*/ 	.byte	0x04, 0x12
        /*0c9e*/ 	.short	(.L_567 - .L_566)
	.align		4
.L_566:
        /*0ca0*/ 	.word	index@(_ZN2at6native49_GLOBAL__N__cfa43aba_16_ReflectionPad_cu_f800513921reflection_pad1d_flatIlEEvPKT_PS3_lllll)
        /*0ca4*/ 	.word	0x00000000


	//----- nvinfo : EIATTR_MIN_STACK_SIZE
	.align		4
.L_567:
        /*0ca8*/ 	.byte	0x04, 0x12
        /*0caa*/ 	.short	(.L_569 - .L_568)
	.align		4
.L_568:
        /*0cac*/ 	.word	index@(_ZN2at6native49_GLOBAL__N__cfa43aba_16_ReflectionPad_cu_f800513927reflection_pad1d_out_kernelIlEEvPKT_PS3_lll)
        /*0cb0*/ 	.word	0x00000000


	//----- nvinfo : EIATTR_MIN_STACK_SIZE
	.align		4
.L_569:
        /*0cb4*/ 	.byte	0x04, 0x12
        /*0cb6*/ 	.short	(.L_571 - .L_570)
	.align		4
.L_570:
        /*0cb8*/ 	.word	index@(_ZN2at6native49_GLOBAL__N__cfa43aba_16_ReflectionPad_cu_f800513921reflection_pad1d_flatIiEEvPKT_PS3_lllll)
        /*0cbc*/ 	.word	0x00000000


	//----- nvinfo : EIATTR_MIN_STACK_SIZE
	.align		4
.L_571:
        /*0cc0*/ 	.byte	0x04, 0x12
        /*0cc2*/ 	.short	(.L_573 - .L_572)
	.align		4
.L_572:
        /*0cc4*/ 	.word	index@(_ZN2at6native49_GLOBAL__N__cfa43aba_16_ReflectionPad_cu_f800513927reflection_pad1d_out_kernelIiEEvPKT_PS3_lll)
        /*0cc8*/ 	.word	0x00000000


	//----- nvinfo : EIATTR_MIN_STACK_SIZE
	.align		4
.L_573:
        /*0ccc*/ 	.byte	0x04, 0x12
        /*0cce*/ 	.short	(.L_575 - .L_574)
	.align		4
.L_574:
        /*0cd0*/ 	.word	index@(_ZN2at6native49_GLOBAL__N__cfa43aba_16_ReflectionPad_cu_f800513921reflection_pad1d_flatIaEEvPKT_PS3_lllll)
        /*0cd4*/ 	.word	0x00000000


	//----- nvinfo : EIATTR_MIN_STACK_SIZE
	.align		4
.L_575:
        /*0cd8*/ 	.byte	0x04, 0x12
        /*0cda*/ 	.short	(.L_577 - .L_576)
	.align		4
.L_576:
        /*0cdc*/ 	.word	index@(_ZN2at6native49_GLOBAL__N__cfa43aba_16_ReflectionPad_cu_f800513927reflection_pad1d_out_kernelIaEEvPKT_PS3_lll)
        /*0ce0*/ 	.word	0x00000000


	//----- nvinfo : EIATTR_MIN_STACK_SIZE
	.align		4
.L_577:
        /*0ce4*/ 	.byte	0x04, 0x12
        /*0ce6*/ 	.short	(.L_579 - .L_578)
	.align		4
.L_578:
        /*0ce8*/ 	.word	index@(_ZN2at6native49_GLOBAL__N__cfa43aba_16_ReflectionPad_cu_f800513921reflection_pad1d_flatIhEEvPKT_PS3_lllll)
        /*0cec*/ 	.word	0x00000000


	//----- nvinfo : EIATTR_MIN_STACK_SIZE
	.align		4
.L_579:
        /*0cf0*/ 	.byte	0x04, 0x12
        /*0cf2*/ 	.short	(.L_581 - .L_580)
	.align		4
.L_580:
        /*0cf4*/ 	.word	index@(_ZN2at6native49_GLOBAL__N__cfa43aba_16_ReflectionPad_cu_f800513927reflection_pad1d_out_kernelIhEEvPKT_PS3_lll)
        /*0cf8*/ 	.word	0x00000000


	//----- nvinfo : EIATTR_MIN_STACK_SIZE
	.align		4
.L_581:
        /*0cfc*/ 	.byte	0x04, 0x12
        /*0cfe*/ 	.short	(.L_583 - .L_582)
	.align		4
.L_582:
        /*0d00*/ 	.word	index@(_ZN2at6native49_GLOBAL__N__cfa43aba_16_ReflectionPad_cu_f800513936reflection_pad2d_backward_out_kernelIN3c108BFloat16EEEvPT_PKS5_lliiiiiii)
        /*0d04*/ 	.word	0x00000000


	//----- nvinfo : EIATTR_MIN_STACK_SIZE
	.align		4
.L_583:
        /*0d08*/ 	.byte	0x04, 0x12
        /*0d0a*/ 	.short	(.L_585 - .L_584)
	.align		4
.L_584:
        /*0d0c*/ 	.word	index@(_ZN2at6native49_GLOBAL__N__cfa43aba_16_ReflectionPad_cu_f800513940reflection_pad2d_backward_det_out_kernelIN3c108BFloat16EEEvPT_PKS5_lliiiiiii)
        /*0d10*/ 	.word	0x00000000


	//----- nvinfo : EIATTR_MIN_STACK_SIZE
	.align		4
.L_585:
        /*0d14*/ 	.byte	0x04, 0x12
        /*0d16*/ 	.short	(.L_587 - .L_586)
	.align		4
.L_586:
        /*0d18*/ 	.word	index@(_ZN2at6native49_GLOBAL__N__cfa43aba_16_ReflectionPad_cu_f800513936reflection_pad2d_backward_out_kernelIN3c104HalfEEEvPT_PKS5_lliiiiiii)
        /*0d1c*/ 	.word	0x00000000


	//----- nvinfo : EIATTR_MIN_STACK_SIZE
	.align		4
.L_587:
        /*0d20*/ 	.byte	0x04, 0x12
        /*0d22*/ 	.short	(.L_589 - .L_588)
	.align		4
.L_588:
        /*0d24*/ 	.word	index@(_ZN2at6native49_GLOBAL__N__cfa43aba_16_ReflectionPad_cu_f800513940reflection_pad2d_backward_det_out_kernelIN3c104HalfEEEvPT_PKS5_lliiiiiii)
        /*0d28*/ 	.word	0x00000000


	//----- nvinfo : EIATTR_MIN_STACK_SIZE
	.align		4
.L_589:
        /*0d2c*/ 	.byte	0x04, 0x12
        /*0d2e*/ 	.short	(.L_591 - .L_590)
	.align		4
.L_590:
        /*0d30*/ 	.word	index@(_ZN2at6native49_GLOBAL__N__cfa43aba_16_ReflectionPad_cu_f800513936reflection_pad2d_backward_out_kernelIN3c107complexIfEEEEvPT_PKS6_lliiiiiii)
        /*0d34*/ 	.word	0x00000000


	//----- nvinfo : EIATTR_MIN_STACK_SIZE
	.align		4
.L_591:
        /*0d38*/ 	.byte	0x04, 0x12
        /*0d3a*/ 	.short	(.L_593 - .L_592)
	.align		4
.L_592:
        /*0d3c*/ 	.word	index@(_ZN2at6native49_GLOBAL__N__cfa43aba_16_ReflectionPad_cu_f800513940reflection_pad2d_backward_det_out_kernelIN3c107complexIfEEEEvPT_PKS6_lliiiiiii)
        /*0d40*/ 	.word	0x00000000


	//----- nvinfo : EIATTR_MIN_STACK_SIZE
	.align		4
.L_593:
        /*0d44*/ 	.byte	0x04, 0x12
        /*0d46*/ 	.short	(.L_595 - .L_594)
	.align		4
.L_594:
        /*0d48*/ 	.word	index@(_ZN2at6native49_GLOBAL__N__cfa43aba_16_ReflectionPad_cu_f800513936reflection_pad2d_backward_out_kernelIN3c107complexIdEEEEvPT_PKS6_lliiiiiii)
        /*0d4c*/ 	.word	0x00000000


	//----- nvinfo : EIATTR_MIN_STACK_SIZE
	.align		4
.L_595:
        /*0d50*/ 	.byte	0x04, 0x12
        /*0d52*/ 	.short	(.L_597 - .L_596)
	.align		4
.L_596:
        /*0d54*/ 	.word	index@(_ZN2at6native49_GLOBAL__N__cfa43aba_16_ReflectionPad_cu_f800513940reflection_pad2d_backward_det_out_kernelIN3c107complexIdEEEEvPT_PKS6_lliiiiiii)
        /*0d58*/ 	.word	0x00000000


	//----- nvinfo : EIATTR_MIN_STACK_SIZE
	.align		4
.L_597:
        /*0d5c*/ 	.byte	0x04, 0x12
        /*0d5e*/ 	.short	(.L_599 - .L_598)
	.align		4
.L_598:
        /*0d60*/ 	.word	index@(_ZN2at6native49_GLOBAL__N__cfa43aba_16_ReflectionPad_cu_f800513936reflection_pad2d_backward_out_kernelIfEEvPT_PKS3_lliiiiiii)
        /*0d64*/ 	.word	0x00000000


	//----- nvinfo : EIATTR_MIN_STACK_SIZE
	.align		4
.L_599:
        /*0d68*/ 	.byte	0x04, 0x12
        /*0d6a*/ 	.short	(.L_601 - .L_600)
	.align		4
.L_600:
        /*0d6c*/ 	.word	index@(_ZN2at6native49_GLOBAL__N__cfa43aba_16_ReflectionPad_cu_f800513940reflection_pad2d_backward_det_out_kernelIfEEvPT_PKS3_lliiiiiii)
        /*0d70*/ 	.word	0x00000000


	//----- nvinfo : EIATTR_MIN_STACK_SIZE
	.align		4
.L_601:
        /*0d74*/ 	.byte	0x04, 0x12
        /*0d76*/ 	.short	(.L_603 - .L_602)
	.align		4
.L_602:
        /*0d78*/ 	.word	index@(_ZN2at6native49_GLOBAL__N__cfa43aba_16_ReflectionPad_cu_f800513936reflection_pad2d_backward_out_kernelIdEEvPT_PKS3_lliiiiiii)
        /*0d7c*/ 	.word	0x00000000


	//----- nvinfo : EIATTR_MIN_STACK_SIZE
	.align		4
.L_603:
        /*0d80*/ 	.byte	0x04, 0x12
        /*0d82*/ 	.short	(.L_605 - .L_604)
	.align		4
.L_604:
        /*0d84*/ 	.word	index@(_ZN2at6native49_GLOBAL__N__cfa43aba_16_ReflectionPad_cu_f800513940reflection_pad2d_backward_det_out_kernelIdEEvPT_PKS3_lliiiiiii)
        /*0d88*/ 	.word	0x00000000


	//----- nvinfo : EIATTR_MIN_STACK_SIZE
	.align		4
.L_605:
        /*0d8c*/ 	.byte	0x04, 0x12
        /*0d8e*/ 	.short	(.L_607 - .L_606)
	.align		4
.L_606:
        /*0d90*/ 	.word	index@(_ZN2at6native49_GLOBAL__N__cfa43aba_16_ReflectionPad_cu_f800513927reflection_pad2d_out_kernelIN3c108BFloat16EEEvPKT_PS5_lliiiiiii)
        /*0d94*/ 	.word	0x00000000


	//----- nvinfo : EIATTR_MIN_STACK_SIZE
	.align		4
.L_607:
        /*0d98*/ 	.byte	0x04, 0x12
        /*0d9a*/ 	.short	(.L_609 - .L_608)
	.align		4
.L_608:
        /*0d9c*/ 	.word	index@(_ZN2at6native49_GLOBAL__N__cfa43aba_16_ReflectionPad_cu_f800513927reflection_pad2d_out_kernelIN3c104HalfEEEvPKT_PS5_lliiiiiii)
        /*0da0*/ 	.word	0x00000000


	//----- nvinfo : EIATTR_MIN_STACK_SIZE
	.align		4
.L_609:
        /*0da4*/ 	.byte	0x04, 0x12
        /*0da6*/ 	.short	(.L_611 - .L_610)
	.align		4
.L_610:
        /*0da8*/ 	.word	index@(_ZN2at6native49_GLOBAL__N__cfa43aba_16_ReflectionPad_cu_f800513927reflection_pad2d_out_kernelIN3c107complexIfEEEEvPKT_PS6_lliiiiiii)
        /*0dac*/ 	.word	0x00000000


	//----- nvinfo : EIATTR_MIN_STACK_SIZE
	.align		4
.L_611:
        /*0db0*/ 	.byte	0x04, 0x12
        /*0db2*/ 	.short	(.L_613 - .L_612)
	.align		4
.L_612:
        /*0db4*/ 	.word	index@(_ZN2at6native49_GLOBAL__N__cfa43aba_16_ReflectionPad_cu_f800513927reflection_pad2d_out_kernelIN3c107complexIdEEEEvPKT_PS6_lliiiiiii)
        /*0db8*/ 	.word	0x00000000


	//----- nvinfo : EIATTR_MIN_STACK_SIZE
	.align		4
.L_613:
        /*0dbc*/ 	.byte	0x04, 0x12
        /*0dbe*/ 	.short	(.L_615 - .L_614)
	.align		4
.L_614:
        /*0dc0*/ 	.word	index@(_ZN2at6native49_GLOBAL__N__cfa43aba_16_ReflectionPad_cu_f800513927reflection_pad2d_out_kernelIfEEvPKT_PS3_lliiiiiii)
        /*0dc4*/ 	.word	0x00000000


	//----- nvinfo : EIATTR_MIN_STACK_SIZE
	.align		4
.L_615:
        /*0dc8*/ 	.byte	0x04, 0x12
        /*0dca*/ 	.short	(.L_617 - .L_616)
	.align		4
.L_616:
        /*0dcc*/ 	.word	index@(_ZN2at6native49_GLOBAL__N__cfa43aba_16_ReflectionPad_cu_f800513927reflection_pad2d_out_kernelIdEEvPKT_PS3_lliiiiiii)
        /*0dd0*/ 	.word	0x00000000


	//----- nvinfo : EIATTR_MIN_STACK_SIZE
	.align		4
.L_617:
        /*0dd4*/ 	.byte	0x04, 0x12
        /*0dd6*/ 	.short	(.L_619 - .L_618)
	.align		4
.L_618:
        /*0dd8*/ 	.word	index@(_ZN2at6native49_GLOBAL__N__cfa43aba_16_ReflectionPad_cu_f800513927reflection_pad2d_out_kernelIsEEvPKT_PS3_lliiiiiii)
        /*0ddc*/ 	.word	0x00000000


	//----- nvinfo : EIATTR_MIN_STACK_SIZE
	.align		4
.L_619:
        /*0de0*/ 	.byte	0x04, 0x12
        /*0de2*/ 	.short	(.L_621 - .L_620)
	.align		4
.L_620:
        /*0de4*/ 	.word	index@(_ZN2at6native49_GLOBAL__N__cfa43aba_16_ReflectionPad_cu_f800513927reflection_pad2d_out_kernelIlEEvPKT_PS3_lliiiiiii)
        /*0de8*/ 	.word	0x00000000


	//----- nvinfo : EIATTR_MIN_STACK_SIZE
	.align		4
.L_621:
        /*0dec*/ 	.byte	0x04, 0x12
        /*0dee*/ 	.short	(.L_623 - .L_622)
	.align		4
.L_622:
        /*0df0*/ 	.word	index@(_ZN2at6native49_GLOBAL__N__cfa43aba_16_ReflectionPad_cu_f800513927reflection_pad2d_out_kernelIiEEvPKT_PS3_lliiiiiii)
        /*0df4*/ 	.word	0x00000000


	//----- nvinfo : EIATTR_MIN_STACK_SIZE
	.align		4
.L_623:
        /*0df8*/ 	.byte	0x04, 0x12
        /*0dfa*/ 	.short	(.L_625 - .L_624)
	.align		4
.L_624:
        /*0dfc*/ 	.word	index@(_ZN2at6native49_GLOBAL__N__cfa43aba_16_ReflectionPad_cu_f800513927reflection_pad2d_out_kernelIaEEvPKT_PS3_lliiiiiii)
        /*0e00*/ 	.word	0x00000000


	//----- nvinfo : EIATTR_MIN_STACK_SIZE
	.align		4
.L_625:
        /*0e04*/ 	.byte	0x04, 0x12
        /*0e06*/ 	.short	(.L_627 - .L_626)
	.align		4
.L_626:
        /*0e08*/ 	.word	index@(_ZN2at6native49_GLOBAL__N__cfa43aba_16_ReflectionPad_cu_f800513927reflection_pad2d_out_kernelIhEEvPKT_PS3_lliiiiiii)
        /*0e0c*/ 	.word	0x00000000
.L_627:


//--------------------- .nv.compat                --------------------------
	.section	.nv.compat,"",@"SHT_CUDA_COMPAT_INFO"
	.align	4
        /*0000*/ 	.byte	0x02, 0x09, 0x01, 0x00, 0x02, 0x02, 0x01, 0x00, 0x02, 0x05, 0x05, 0x00, 0x03, 0x07, 0x01, 0x01
        /*0010*/ 	.byte	0x02, 0x03, 0x00, 0x00, 0x02, 0x06, 0x01, 0x00, 0x04, 0x0b, 0x08, 0x00, 0x01, 0x00, 0x00, 0x00
        /*0020*/ 	.byte	0x00, 0x00, 0x00, 0x00


//--------------------- .nv.info._ZN2at6native49_GLOBAL__N__cfa43aba_16_ReflectionPad_cu_f800513936reflection_pad3d_backward_out_kernelIN3c108BFloat16EEEvNS_27GenericPackedTensorAccessorIT_Lm5ENS_16DefaultPtrTraitsElEENS5_IKS6_Lm5ES7_lEElllll --------------------------
	.section	.nv.info._ZN2at6native49_GLOBAL__N__cfa43aba_16_ReflectionPad_cu_f800513936reflection_pad3d_backward_out_kernelIN3c108BFloat16EEEvNS_27GenericPackedTensorAccessorIT_Lm5ENS_16DefaultPtrTraitsElEENS5_IKS6_Lm5ES7_lEElllll,"",@"SHT_CUDA_INFO"
	.sectionflags	@""
	.align	4


	//----- nvinfo : EIATTR_CUDA_API_VERSION
	.align		4
        /*0000*/ 	.byte	0x04, 0x37
        /*0002*/ 	.short	(.L_629 - .L_628)
.L_628:
        /*0004*/ 	.word	0x00000082


	//----- nvinfo : EIATTR_KPARAM_INFO
	.align		4
.L_629:
        /*0008*/ 	.byte	0x04, 0x17
        /*000a*/ 	.short	(.L_631 - .L_630)
.L_630:
        /*000c*/ 	.word	0x00000000
        /*0010*/ 	.short	0x0006
        /*0012*/ 	.short	0x00d0
        /*0014*/ 	.byte	0x00, 0xf0, 0x21, 0x00


	//----- nvinfo : EIATTR_KPARAM_INFO
	.align		4
.L_631:
        /*0018*/ 	.byte	0x04, 0x17
        /*001a*/ 	.short	(.L_633 - .L_632)
.L_632:
        /*001c*/ 	.word	0x00000000
        /*0020*/ 	.short	0x0005
        /*0022*/ 	.short	0x00c8
        /*0024*/ 	.byte	0x00, 0xf0, 0x21, 0x00


	//----- nvinfo : EIATTR_KPARAM_INFO
	.align		4
.L_633:
        /*0028*/ 	.byte	0x04, 0x17
        /*002a*/ 	.short	(.L_635 - .L_634)
.L_634:
        /*002c*/ 	.word	0x00000000
        /*0030*/ 	.short	0x0004
        /*0032*/ 	.short	0x00c0
        /*0034*/ 	.byte	0x00, 0xf0, 0x21, 0x00


	//----- nvinfo : EIATTR_KPARAM_INFO
	.align		4
.L_635:
        /*0038*/ 	.byte	0x04, 0x17
        /*003a*/ 	.short	(.L_637 - .L_636)
.L_636:
        /*003c*/ 	.word	0x00000000
        /*0040*/ 	.short	0x0003
        /*0042*/ 	.short	0x00b8
        /*0044*/ 	.byte	0x00, 0xf0, 0x21, 0x00


	//----- nvinfo : EIATTR_KPARAM_INFO
	.align		4
.L_637:
        /*0048*/ 	.byte	0x04, 0x17
        /*004a*/ 	.short	(.L_639 - .L_638)
.L_638:
        /*004c*/ 	.word	0x00000000
        /*0050*/ 	.short	0x0002
        /*0052*/ 	.short	0x00b0
        /*0054*/ 	.byte	0x00, 0xf0, 0x21, 0x00


	//----- nvinfo : EIATTR_KPARAM_INFO
	.align		4
.L_639:
        /*0058*/ 	.byte	0x04, 0x17
        /*005a*/ 	.short	(.L_641 - .L_640)
.L_640:
        /*005c*/ 	.word	0x00000000
        /*0060*/ 	.short	0x0001
        /*0062*/ 	.short	0x0058
        /*0064*/ 	.byte	0x00, 0xf0, 0x61, 0x01


	//----- nvinfo : EIATTR_KPARAM_INFO
	.align		4
.L_641:
        /*0068*/ 	.byte	0x04, 0x17
        /*006a*/ 	.short	(.L_643 - .L_642)
.L_642:
        /*006c*/ 	.word	0x00000000
        /*0070*/ 	.short	0x0000
        /*0072*/ 	.short	0x0000
        /*0074*/ 	.byte	0x00, 0xf0, 0x61, 0x01


	//----- nvinfo : EIATTR_SPARSE_MMA_MASK
	.align		4
.L_643:
        /*0078*/ 	.byte	0x03, 0x50
        /*007a*/ 	.short	0x0000


	//----- nvinfo : EIATTR_MAXREG_COUNT
	.align		4
        /*007c*/ 	.byte	0x03, 0x1b
        /*007e*/ 	.short	0x00ff


	//----- nvinfo : EIATTR_MERCURY_ISA_VERSION
	.align		4
        /*0080*/ 	.byte	0x03, 0x5f
        /*0082*/ 	.short	0x0101


	//----- nvinfo : EIATTR_VRC_CTA_INIT_COUNT
	.align		4
        /*0084*/ 	.byte	0x02, 0x4a
	.zero		1
	.zero		1


	//----- nvinfo : EIATTR_ATOM16_EMUL_INSTR_REG_MAP
	.align		4
        /*0088*/ 	.byte	0x04, 0x2e
        /*008a*/ 	.short	(.L_645 - .L_644)


	//   ....[0]....
.L_644:
        /*008c*/ 	.word	0x000013f0
        /*0090*/ 	.short	0x0009
        /*0092*/ 	.short	0x0000


	//   ....[1]....
        /*0094*/ 	.word	0x00001450
        /*0098*/ 	.short	0x0009
        /*009a*/ 	.short	0x0000


	//----- nvinfo : EIATTR_EXIT_INSTR_OFFSETS
	.align		4
.L_645:
        /*009c*/ 	.byte	0x04, 0x1c
        /*009e*/ 	.short	(.L_647 - .L_646)


	//   ....[0]....
.L_646:
        /*00a0*/ 	.word	0x00000120


	//   ....[1]....
        /*00a4*/ 	.word	0x00001490


	//----- nvinfo : EIATTR_CRS_STACK_SIZE
	.align		4
.L_647:
        /*00a8*/ 	.byte	0x04, 0x1e
        /*00aa*/ 	.short	(.L_649 - .L_648)
.L_648:
        /*00ac*/ 	.word	0x00000000


	//----- nvinfo : EIATTR_CBANK_PARAM_SIZE
	.align		4
.L_649:
        /*00b0*/ 	.byte	0x03, 0x19
        /*00b2*/ 	.short	0x00d8


	//----- nvinfo : EIATTR_PARAM_CBANK
	.align		4
        /*00b4*/ 	.byte	0x04, 0x0a
        /*00b6*/ 	.short	(.L_651 - .L_650)
	.align		4
.L_650:
        /*00b8*/ 	.word	index@(.nv.constant0._ZN2at6native49_GLOBAL__N__cfa43aba_16_ReflectionPad_cu_f800513936reflection_pad3d_backward_out_kernelIN3c108BFloat16EEEvNS_27GenericPackedTensorAccessorIT_Lm5ENS_16DefaultPtrTraitsElEENS5_IKS6_Lm5ES7_lEElllll)
        /*00bc*/ 	.short	0x0380
        /*00be*/ 	.short	0x00d8


	//----- nvinfo : EIATTR_SW_WAR
	.align		4
.L_651:
        /*00c0*/ 	.byte	0x04, 0x36
        /*00c2*/ 	.short	(.L_653 - .L_652)
.L_652:
        /*00c4*/ 	.word	0x00000008
.L_653:


//--------------------- .nv.info._ZN2at6native49_GLOBAL__N__cfa43aba_16_ReflectionPad_cu_f800513936reflection_pad3d_backward_out_kernelIN3c104HalfEEEvNS_27GenericPackedTensorAccessorIT_Lm5ENS_16DefaultPtrTraitsElEENS5_IKS6_Lm5ES7_lEElllll --------------------------
	.section	.nv.info._ZN2at6native49_GLOBAL__N__cfa43aba_16_ReflectionPad_cu_f800513936reflection_pad3d_backward_out_kernelIN3c104HalfEEEvNS_27GenericPackedTensorAccessorIT_Lm5ENS_16DefaultPtrTraitsElEENS5_IKS6_Lm5ES7_lEElllll,"",@"SHT_CUDA_INFO"
	.sectionflags	@""
	.align	4


	//----- nvinfo : EIATTR_CUDA_API_VERSION
	.align		4
        /*0000*/ 	.byte	0x04, 0x37
        /*0002*/ 	.short	(.L_655 - .L_654)
.L_654:
        /*0004*/ 	.word	0x00000082


	//----- nvinfo : EIATTR_KPARAM_INFO
	.align		4
.L_655:
        /*0008*/ 	.byte	0x04, 0x17
        /*000a*/ 	.short	(.L_657 - .L_656)
.L_656:
        /*000c*/ 	.word	0x00000000
        /*0010*/ 	.short	0x0006
        /*0012*/ 	.short	0x00d0
        /*0014*/ 	.byte	0x00, 0xf0, 0x21, 0x00


	//----- nvinfo : EIATTR_KPARAM_INFO
	.align		4
.L_657:
        /*0018*/ 	.byte	0x04, 0x17
        /*001a*/ 	.short	(.L_659 - .L_658)
.L_658:
        /*001c*/ 	.word	0x00000000
        /*0020*/ 	.short	0x0005
        /*0022*/ 	.short	0x00c8
        /*0024*/ 	.byte	0x00, 0xf0, 0x21, 0x00


	//----- nvinfo : EIATTR_KPARAM_INFO
	.align		4
.L_659:
        /*0028*/ 	.byte	0x04, 0x17
        /*002a*/ 	.short	(.L_661 - .L_660)
.L_660:
        /*002c*/ 	.word	0x00000000
        /*0030*/ 	.short	0x0004
        /*0032*/ 	.short	0x00c0
        /*0034*/ 	.byte	0x00, 0xf0, 0x21, 0x00


	//----- nvinfo : EIATTR_KPARAM_INFO
	.align		4
.L_661:
        /*0038*/ 	.byte	0x04, 0x17
        /*003a*/ 	.short	(.L_663 - .L_662)
.L_662:
        /*003c*/ 	.word	0x00000000
        /*0040*/ 	.short	0x0003
        /*0042*/ 	.short	0x00b8
        /*0044*/ 	.byte	0x00, 0xf0, 0x21, 0x00


	//----- nvinfo : EIATTR_KPARAM_INFO
	.align		4
.L_663:
        /*0048*/ 	.byte	0x04, 0x17
        /*004a*/ 	.short	(.L_665 - .L_664)
.L_664:
        /*004c*/ 	.word	0x00000000
        /*0050*/ 	.short	0x0002
        /*0052*/ 	.short	0x00b0
        /*0054*/ 	.byte	0x00, 0xf0, 0x21, 0x00


	//----- nvinfo : EIATTR_KPARAM_INFO
	.align		4
.L_665:
        /*0058*/ 	.byte	0x04, 0x17
        /*005a*/ 	.short	(.L_667 - .L_666)
.L_666:
        /*005c*/ 	.word	0x00000000
        /*0060*/ 	.short	0x0001
        /*0062*/ 	.short	0x0058
        /*0064*/ 	.byte	0x00, 0xf0, 0x61, 0x01


	//----- nvinfo : EIATTR_KPARAM_INFO
	.align		4
.L_667:
        /*0068*/ 	.byte	0x04, 0x17
        /*006a*/ 	.short	(.L_669 - .L_668)
.L_668:
        /*006c*/ 	.word	0x00000000
        /*0070*/ 	.short	0x0000
        /*0072*/ 	.short	0x0000
        /*0074*/ 	.byte	0x00, 0xf0, 0x61, 0x01


	//----- nvinfo : EIATTR_SPARSE_MMA_MASK
	.align		4
.L_669:
        /*0078*/ 	.byte	0x03, 0x50
        /*007a*/ 	.short	0x0000


	//----- nvinfo : EIATTR_MAXREG_COUNT
	.align		4
        /*007c*/ 	.byte	0x03, 0x1b
        /*007e*/ 	.short	0x00ff


	//----- nvinfo : EIATTR_MERCURY_ISA_VERSION
	.align		4
        /*0080*/ 	.byte	0x03, 0x5f
        /*0082*/ 	.short	0x0101


	//----- nvinfo : EIATTR_VRC_CTA_INIT_COUNT
	.align		4
        /*0084*/ 	.byte	0x02, 0x4a
	.zero		1
	.zero		1


	//----- nvinfo : EIATTR_ATOM16_EMUL_INSTR_REG_MAP
	.align		4
        /*0088*/ 	.byte	0x04, 0x2e
        /*008a*/ 	.short	(.L_671 - .L_670)


	//   ....[0]....
.L_670:
        /*008c*/ 	.word	0x000013f0
        /*0090*/ 	.short	0x0009
        /*0092*/ 	.short	0x0000


	//   ....[1]....
        /*0094*/ 	.word	0x00001450
        /*0098*/ 	.short	0x0009
        /*009a*/ 	.short	0x0000


	//----- nvinfo : EIATTR_EXIT_INSTR_OFFSETS
	.align		4
.L_671:
        /*009c*/ 	.byte	0x04, 0x1c
        /*009e*/ 	.short	(.L_673 - .L_672)


	//   ....[0]....
.L_672:
        /*00a0*/ 	.word	0x00000120


	//   ....[1]....
        /*00a4*/ 	.word	0x00001490


	//----- nvinfo : EIATTR_CRS_STACK_SIZE
	.align		4
.L_673:
        /*00a8*/ 	.byte	0x04, 0x1e
        /*00aa*/ 	.short	(.L_675 - .L_674)
.L_674:
        /*00ac*/ 	.word	0x00000000


	//----- nvinfo : EIATTR_CBANK_PARAM_SIZE
	.align		4
.L_675:
        /*00b0*/ 	.byte	0x03, 0x19
        /*00b2*/ 	.short	0x00d8


	//----- nvinfo : EIATTR_PARAM_CBANK
	.align		4
        /*00b4*/ 	.byte	0x04, 0x0a
        /*00b6*/ 	.short	(.L_677 - .L_676)
	.align		4
.L_676:
        /*00b8*/ 	.word	index@(.nv.constant0._ZN2at6native49_GLOBAL__N__cfa43aba_16_ReflectionPad_cu_f800513936reflection_pad3d_backward_out_kernelIN3c104HalfEEEvNS_27GenericPackedTensorAccessorIT_Lm5ENS_16DefaultPtrTraitsElEENS5_IKS6_Lm5ES7_lEElllll)
        /*00bc*/ 	.short	0x0380
        /*00be*/ 	.short	0x00d8


	//----- nvinfo : EIATTR_SW_WAR
	.align		4
.L_677:
        /*00c0*/ 	.byte	0x04, 0x36
        /*00c2*/ 	.short	(.L_679 - .L_678)
.L_678:
        /*00c4*/ 	.word	0x00000008
.L_679:


//--------------------- .nv.info._ZN2at6native49_GLOBAL__N__cfa43aba_16_ReflectionPad_cu_f800513936reflection_pad3d_backward_out_kernelIN3c107complexIfEEEEvNS_27GenericPackedTensorAccessorIT_Lm5ENS_16DefaultPtrTraitsElEENS6_IKS7_Lm5ES8_lEElllll --------------------------
	.section	.nv.info._ZN2at6native49_GLOBAL__N__cfa43aba_16_ReflectionPad_cu_f800513936reflection_pad3d_backward_out_kernelIN3c107complexIfEEEEvNS_27GenericPackedTensorAccessorIT_Lm5ENS_16DefaultPtrTraitsElEENS6_IKS7_Lm5ES8_lEElllll,"",@"SHT_CUDA_INFO"
	.sectionflags	@""
	.align	4


	//----- nvinfo : EIATTR_CUDA_API_VERSION
	.align		4
        /*0000*/ 	.byte	0x04, 0x37
        /*0002*/ 	.short	(.L_681 - .L_680)
.L_680:
        /*0004*/ 	.word	0x00000082


	//----- nvinfo : EIATTR_KPARAM_INFO
	.align		4
.L_681:
        /*0008*/ 	.byte	0x04, 0x17
        /*000a*/ 	.short	(.L_683 - .L_682)
.L_682:
        /*000c*/ 	.word	0x00000000
        /*0010*/ 	.short	0x0006
        /*0012*/ 	.short	0x00d0
        /*0014*/ 	.byte	0x00, 0xf0, 0x21, 0x00


	//----- nvinfo : EIATTR_KPARAM_INFO
	.align		4
.L_683:
        /*0018*/ 	.byte	0x04, 0x17
        /*001a*/ 	.short	(.L_685 - .L_684)
.L_684:
        /*001c*/ 	.word	0x00000000
        /*0020*/ 	.short	0x0005
        /*0022*/ 	.short	0x00c8
        /*0024*/ 	.byte	0x00, 0xf0, 0x21, 0x00


	//----- nvinfo : EIATTR_KPARAM_INFO
	.align		4
.L_685:
        /*0028*/ 	.byte	0x04, 0x17
        /*002a*/ 	.short	(.L_687 - .L_686)
.L_686:
        /*002c*/ 	.word	0x00000000
        /*0030*/ 	.short	0x0004
        /*0032*/ 	.short	0x00c0
        /*0034*/ 	.byte	0x00, 0xf0, 0x21, 0x00


	//----- nvinfo : EIATTR_KPARAM_INFO
	.align		4
.L_687:
        /*0038*/ 	.byte	0x04, 0x17
        /*003a*/ 	.short	(.L_689 - .L_688)
.L_688:
        /*003c*/ 	.word	0x00000000
        /*0040*/ 	.short	0x0003
        /*0042*/ 	.short	0x00b8
        /*0044*/ 	.byte	0x00, 0xf0, 0x21, 0x00


	//----- nvinfo : EIATTR_KPARAM_INFO
	.align		4
.L_689:
        /*0048*/ 	.byte	0x04, 0x17
        /*004a*/ 	.short	(.L_691 - .L_690)
.L_690:
        /*004c*/ 	.word	0x00000000
        /*0050*/ 	.short	0x0002
        /*0052*/ 	.short	0x00b0
        /*0054*/ 	.byte	0x00, 0xf0, 0x21, 0x00


	//----- nvinfo : EIATTR_KPARAM_INFO
	.align		4
.L_691:
        /*0058*/ 	.byte	0x04, 0x17
        /*005a*/ 	.short	(.L_693 - .L_692)
.L_692:
        /*005c*/ 	.word	0x00000000
        /*0060*/ 	.short	0x0001
        /*0062*/ 	.short	0x0058
        /*0064*/ 	.byte	0x00, 0xf0, 0x61, 0x01


	//----- nvinfo : EIATTR_KPARAM_INFO
	.align		4
.L_693:
        /*0068*/ 	.byte	0x04, 0x17
        /*006a*/ 	.short	(.L_695 - .L_694)
.L_694:
        /*006c*/ 	.word	0x00000000
        /*0070*/ 	.short	0x0000
        /*0072*/ 	.short	0x0000
        /*0074*/ 	.byte	0x00, 0xf0, 0x61, 0x01


	//----- nvinfo : EIATTR_SPARSE_MMA_MASK
	.align		4
.L_695:
        /*0078*/ 	.byte	0x03, 0x50
        /*007a*/ 	.short	0x0000


	//----- nvinfo : EIATTR_MAXREG_COUNT
	.align		4
        /*007c*/ 	.byte	0x03, 0x1b
        /*007e*/ 	.short	0x00ff


	//----- nvinfo : EIATTR_MERCURY_ISA_VERSION
	.align		4
        /*0080*/ 	.byte	0x03, 0x5f
        /*0082*/ 	.short	0x0101


	//----- nvinfo : EIATTR_VRC_CTA_INIT_COUNT
	.align		4
        /*0084*/ 	.byte	0x02, 0x4a
	.zero		1
	.zero		1


	//----- nvinfo : EIATTR_EXIT_INSTR_OFFSETS
	.align		4
        /*0088*/ 	.byte	0x04, 0x1c
        /*008a*/ 	.short	(.L_697 - .L_696)


	//   ....[0]....
.L_696:
        /*008c*/ 	.word	0x00000120


	//   ....[1]....
        /*0090*/ 	.word	0x000013e0


	//----- nvinfo : EIATTR_CRS_STACK_SIZE
	.align		4
.L_697:
        /*0094*/ 	.byte	0x04, 0x1e
        /*0096*/ 	.short	(.L_699 - .L_698)
.L_698:
        /*0098*/ 	.word	0x00000000


	//----- nvinfo : EIATTR_CBANK_PARAM_SIZE
	.align		4
.L_699:
        /*009c*/ 	.byte	0x03, 0x19
        /*009e*/ 	.short	0x00d8


	//----- nvinfo : EIATTR_PARAM_CBANK
	.align		4
        /*00a0*/ 	.byte	0x04, 0x0a
        /*00a2*/ 	.short	(.L_701 - .L_700)
	.align		4
.L_700:
        /*00a4*/ 	.word	index@(.nv.constant0._ZN2at6native49_GLOBAL__N__cfa43aba_16_ReflectionPad_cu_f800513936reflection_pad3d_backward_out_kernelIN3c107complexIfEEEEvNS_27GenericPackedTensorAccessorIT_Lm5ENS_16DefaultPtrTraitsElEENS6_IKS7_Lm5ES8_lEElllll)
        /*00a8*/ 	.short	0x0380
        /*00aa*/ 	.short	0x00d8


	//----- nvinfo : EIATTR_SW_WAR
	.align		4
.L_701:
        /*00ac*/ 	.byte	0x04, 0x36
        /*00ae*/ 	.short	(.L_703 - .L_702)
.L_702:
        /*00b0*/ 	.word	0x00000008
.L_703:


//--------------------- .nv.info._ZN2at6native49_GLOBAL__N__cfa43aba_16_ReflectionPad_cu_f800513936reflection_pad3d_backward_out_kernelIN3c107complexIdEEEEvNS_27GenericPackedTensorAccessorIT_Lm5ENS_16DefaultPtrTraitsElEENS6_IKS7_Lm5ES8_lEElllll --------------------------
	.section	.nv.info._ZN2at6native49_GLOBAL__N__cfa43aba_16_ReflectionPad_cu_f800513936reflection_pad3d_backward_out_kernelIN3c107complexIdEEEEvNS_27GenericPackedTensorAccessorIT_Lm5ENS_16DefaultPtrTraitsElEENS6_IKS7_Lm5ES8_lEElllll,"",@"SHT_CUDA_INFO"
	.sectionflags	@""
	.align	4


	//----- nvinfo : EIATTR_CUDA_API_VERSION
	.align		4
        /*0000*/ 	.byte	0x04, 0x37
        /*0002*/ 	.short	(.L_705 - .L_704)
.L_704:
        /*0004*/ 	.word	0x00000082


	//----- nvinfo : EIATTR_KPARAM_INFO
	.align		4
.L_705:
        /*0008*/ 	.byte	0x04, 0x17
        /*000a*/ 	.short	(.L_707 - .L_706)
.L_706:
        /*000c*/ 	.word	0x00000000
        /*0010*/ 	.short	0x0006
        /*0012*/ 	.short	0x00d0
        /*0014*/ 	.byte	0x00, 0xf0, 0x21, 0x00


	//----- nvinfo : EIATTR_KPARAM_INFO
	.align		4
.L_707:
        /*0018*/ 	.byte	0x04, 0x17
        /*001a*/ 	.short	(.L_709 - .L_708)
.L_708:
        /*001c*/ 	.word	0x00000000
        /*0020*/ 	.short	0x0005
        /*0022*/ 	.short	0x00c8
        /*0024*/ 	.byte	0x00, 0xf0, 0x21, 0x00


	//----- nvinfo : EIATTR_KPARAM_INFO
	.align		4
.L_709:
        /*0028*/ 	.byte	0x04, 0x17
        /*002a*/ 	.short	(.L_711 - .L_710)
.L_710:
        /*002c*/ 	.word	0x00000000
        /*0030*/ 	.short	0x0004
        /*0032*/ 	.short	0x00c0
        /*0034*/ 	.byte	0x00, 0xf0, 0x21, 0x00


	//----- nvinfo : EIATTR_KPARAM_INFO
	.align		4
.L_711:
        /*0038*/ 	.byte	0x04, 0x17
        /*003a*/ 	.short	(.L_713 - .L_712)
.L_712:
        /*003c*/ 	.word	0x00000000
        /*0040*/ 	.short	0x0003
        /*0042*/ 	.short	0x00b8
        /*0044*/ 	.byte	0x00, 0xf0, 0x21, 0x00


	//----- nvinfo : EIATTR_KPARAM_INFO
	.align		4
.L_713:
        /*0048*/ 	.byte	0x04, 0x17
        /*004a*/ 	.short	(.L_715 - .L_714)
.L_714:
        /*004c*/ 	.word	0x00000000
        /*0050*/ 	.short	0x0002
        /*0052*/ 	.short	0x00b0
        /*0054*/ 	.byte	0x00, 0xf0, 0x21, 0x00


	//----- nvinfo : EIATTR_KPARAM_INFO
	.align		4
.L_715:
        /*0058*/ 	.byte	0x04, 0x17
        /*005a*/ 	.short	(.L_717 - .L_716)
.L_716:
        /*005c*/ 	.word	0x00000000
        /*0060*/ 	.short	0x0001
        /*0062*/ 	.short	0x0058
        /*0064*/ 	.byte	0x00, 0xf0, 0x61, 0x01


	//----- nvinfo : EIATTR_KPARAM_INFO
	.align		4
.L_717:
        /*0068*/ 	.byte	0x04, 0x17
        /*006a*/ 	.short	(.L_719 - .L_718)
.L_718:
        /*006c*/ 	.word	0x00000000
        /*0070*/ 	.short	0x0000
        /*0072*/ 	.short	0x0000
        /*0074*/ 	.byte	0x00, 0xf0, 0x61, 0x01


	//----- nvinfo : EIATTR_SPARSE_MMA_MASK
	.align		4
.L_719:
        /*0078*/ 	.byte	0x03, 0x50
        /*007a*/ 	.short	0x0000


	//----- nvinfo : EIATTR_MAXREG_COUNT
	.align		4
        /*007c*/ 	.byte	0x03, 0x1b
        /*007e*/ 	.short	0x00ff


	//----- nvinfo : EIATTR_MERCURY_ISA_VERSION
	.align		4
        /*0080*/ 	.byte	0x03, 0x5f
        /*0082*/ 	.short	0x0101


	//----- nvinfo : EIATTR_VRC_CTA_INIT_COUNT
	.align		4
        /*0084*/ 	.byte	0x02, 0x4a
	.zero		1
	.zero		1


	//----- nvinfo : EIATTR_EXIT_INSTR_OFFSETS
	.align		4
        /*0088*/ 	.byte	0x04, 0x1c
        /*008a*/ 	.short	(.L_721 - .L_720)


	//   ....[0]....
.L_720:
        /*008c*/ 	.word	0x00000120


	//   ....[1]....
        /*0090*/ 	.word	0x000013b0


	//----- nvinfo : EIATTR_CRS_STACK_SIZE
	.align		4
.L_721:
        /*0094*/ 	.byte	0x04, 0x1e
        /*0096*/ 	.short	(.L_723 - .L_722)
.L_722:
        /*0098*/ 	.word	0x00000000


	//----- nvinfo : EIATTR_CBANK_PARAM_SIZE
	.align		4
.L_723:
        /*009c*/ 	.byte	0x03, 0x19
        /*009e*/ 	.short	0x00d8


	//----- nvinfo : EIATTR_PARAM_CBANK
	.align		4
        /*00a0*/ 	.byte	0x04, 0x0a
        /*00a2*/ 	.short	(.L_725 - .L_724)
	.align		4
.L_724:
        /*00a4*/ 	.word	index@(.nv.constant0._ZN2at6native49_GLOBAL__N__cfa43aba_16_ReflectionPad_cu_f800513936reflection_pad3d_backward_out_kernelIN3c107complexIdEEEEvNS_27GenericPackedTensorAccessorIT_Lm5ENS_16DefaultPtrTraitsElEENS6_IKS7_Lm5ES8_lEElllll)
        /*00a8*/ 	.short	0x0380
        /*00aa*/ 	.short	0x00d8


	//----- nvinfo : EIATTR_SW_WAR
	.align		4
.L_725:
        /*00ac*/ 	.byte	0x04, 0x36
        /*00ae*/ 	.short	(.L_727 - .L_726)
.L_726:
        /*00b0*/ 	.word	0x00000008
.L_727:


//--------------------- .nv.info._ZN2at6native49_GLOBAL__N__cfa43aba_16_ReflectionPad_cu_f800513936reflection_pad3d_backward_out_kernelIfEEvNS_27GenericPackedTensorAccessorIT_Lm5ENS_16DefaultPtrTraitsElEENS3_IKS4_Lm5ES5_lEElllll --------------------------
	.section	.nv.info._ZN2at6native49_GLOBAL__N__cfa43aba_16_ReflectionPad_cu_f800513936reflection_pad3d_backward_out_kernelIfEEvNS_27GenericPackedTensorAccessorIT_Lm5ENS_16DefaultPtrTraitsElEENS3_IKS4_Lm5ES5_lEElllll,"",@"SHT_CUDA_INFO"
	.sectionflags	@""
	.align	4


	//----- nvinfo : EIATTR_CUDA_API_VERSION
	.align		4
        /*0000*/ 	.byte	0x04, 0x37
        /*0002*/ 	.short	(.L_729 - .L_728)
.L_728:
        /*0004*/ 	.word	0x00000082


	//----- nvinfo : EIATTR_KPARAM_INFO
	.align		4
.L_729:
        /*0008*/ 	.byte	0x04, 0x17
        /*000a*/ 	.short	(.L_731 - .L_730)
.L_730:
        /*000c*/ 	.word	0x00000000
        /*0010*/ 	.short	0x0006
        /*0012*/ 	.short	0x00d0
        /*0014*/ 	.byte	0x00, 0xf0, 0x21, 0x00


	//----- nvinfo : EIATTR_KPARAM_INFO
	.align		4
.L_731:
        /*0018*/ 	.byte	0x04, 0x17
        /*001a*/ 	.short	(.L_733 - .L_732)
.L_732:
        /*001c*/ 	.word	0x00000000
        /*0020*/ 	.short	0x0005
        /*0022*/ 	.short	0x00c8
        /*0024*/ 	.byte	0x00, 0xf0, 0x21, 0x00


	//----- nvinfo : EIATTR_KPARAM_INFO
	.align		4
.L_733:
        /*0028*/ 	.byte	0x04, 0x17
        /*002a*/ 	.short	(.L_735 - .L_734)
.L_734:
        /*002c*/ 	.word	0x00000000
        /*0030*/ 	.short	0x0004
        /*0032*/ 	.short	0x00c0
        /*0034*/ 	.byte	0x00, 0xf0, 0x21, 0x00


	//----- nvinfo : EIATTR_KPARAM_INFO
	.align		4
.L_735:
        /*0038*/ 	.byte	0x04, 0x17
        /*003a*/ 	.short	(.L_737 - .L_736)
.L_736:
        /*003c*/ 	.word	0x00000000
        /*0040*/ 	.short	0x0003
        /*0042*/ 	.short	0x00b8
        /*0044*/ 	.byte	0x00, 0xf0, 0x21, 0x00


	//----- nvinfo : EIATTR_KPARAM_INFO
	.align		4
.L_737:
        /*0048*/ 	.byte	0x04, 0x17
        /*004a*/ 	.short	(.L_739 - .L_738)
.L_738:
        /*004c*/ 	.word	0x00000000
        /*0050*/ 	.short	0x0002
        /*0052*/ 	.short	0x00b0
        /*0054*/ 	.byte	0x00, 0xf0, 0x21, 0x00


	//----- nvinfo : EIATTR_KPARAM_INFO
	.align		4
.L_739:
        /*0058*/ 	.byte	0x04, 0x17
        /*005a*/ 	.short	(.L_741 - .L_740)
.L_740:
        /*005c*/ 	.word	0x00000000
        /*0060*/ 	.short	0x0001
        /*0062*/ 	.short	0x0058
        /*0064*/ 	.byte	0x00, 0xf0, 0x61, 0x01


	//----- nvinfo : EIATTR_KPARAM_INFO
	.align		4
.L_741:
        /*0068*/ 	.byte	0x04, 0x17
        /*006a*/ 	.short	(.L_743 - .L_742)
.L_742:
        /*006c*/ 	.word	0x00000000
        /*0070*/ 	.short	0x0000
        /*0072*/ 	.short	0x0000
        /*0074*/ 	.byte	0x00, 0xf0, 0x61, 0x01


	//----- nvinfo : EIATTR_SPARSE_MMA_MASK
	.align		4
.L_743:
        /*0078*/ 	.byte	0x03, 0x50
        /*007a*/ 	.short	0x0000


	//----- nvinfo : EIATTR_MAXREG_COUNT
	.align		4
        /*007c*/ 	.byte	0x03, 0x1b
        /*007e*/ 	.short	0x00ff


	//----- nvinfo : EIATTR_MERCURY_ISA_VERSION
	.align		4
        /*0080*/ 	.byte	0x03, 0x5f
        /*0082*/ 	.short	0x0101


	//----- nvinfo : EIATTR_VRC_CTA_INIT_COUNT
	.align		4
        /*0084*/ 	.byte	0x02, 0x4a
	.zero		1
	.zero		1


	//----- nvinfo : EIATTR_EXIT_INSTR_OFFSETS
	.align		4
        /*0088*/ 	.byte	0x04, 0x1c
        /*008a*/ 	.short	(.L_745 - .L_744)


	//   ....[0]....
.L_744:
        /*008c*/ 	.word	0x00000120


	//   ....[1]....
        /*0090*/ 	.word	0x000013d0


	//----- nvinfo : EIATTR_CRS_STACK_SIZE
	.align		4
.L_745:
        /*0094*/ 	.byte	0x04, 0x1e
        /*0096*/ 	.short	(.L_747 - .L_746)
.L_746:
        /*0098*/ 	.word	0x00000000


	//----- nvinfo : EIATTR_CBANK_PARAM_SIZE
	.align		4
.L_747:
        /*009c*/ 	.byte	0x03, 0x19
        /*009e*/ 	.short	0x00d8


	//----- nvinfo : EIATTR_PARAM_CBANK
	.align		4
        /*00a0*/ 	.byte	0x04, 0x0a
        /*00a2*/ 	.short	(.L_749 - .L_748)
	.align		4
.L_748:
        /*00a4*/ 	.word	index@(.nv.constant0._ZN2at6native49_GLOBAL__N__cfa43aba_16_ReflectionPad_cu_f800513936reflection_pad3d_backward_out_kernelIfEEvNS_27GenericPackedTensorAccessorIT_Lm5ENS_16DefaultPtrTraitsElEENS3_IKS4_Lm5ES5_lEElllll)
        /*00a8*/ 	.short	0x0380
        /*00aa*/ 	.short	0x00d8


	//----- nvinfo : EIATTR_SW_WAR
	.align		4
.L_749:
        /*00ac*/ 	.byte	0x04, 0x36
        /*00ae*/ 	.short	(.L_751 - .L_750)
.L_750:
        /*00b0*/ 	.word	0x00000008
.L_751:


//--------------------- .nv.info._ZN2at6native49_GLOBAL__N__cfa43aba_16_ReflectionPad_cu_f800513936reflection_pad3d_backward_out_kernelIdEEvNS_27GenericPackedTensorAccessorIT_Lm5ENS_16DefaultPtrTraitsElEENS3_IKS4_Lm5ES5_lEElllll --------------------------
	.section	.nv.info._ZN2at6native49_GLOBAL__N__cfa43aba_16_ReflectionPad_cu_f800513936reflection_pad3d_backward_out_kernelIdEEvNS_27GenericPackedTensorAccessorIT_Lm5ENS_16DefaultPtrTraitsElEENS3_IKS4_Lm5ES5_lEElllll,"",@"SHT_CUDA_INFO"
	.sectionflags	@""
	.align	4


	//----- nvinfo : EIATTR_CUDA_API_VERSION
	.align		4
        /*0000*/ 	.byte	0x04, 0x37
        /*0002*/ 	.short	(.L_753 - .L_752)
.L_752:
        /*0004*/ 	.word	0x00000082


	//----- nvinfo : EIATTR_KPARAM_INFO
	.align		4
.L_753:
        /*0008*/ 	.byte	0x04, 0x17
        /*000a*/ 	.short	(.L_755 - .L_754)
.L_754:
        /*000c*/ 	.word	0x00000000
        /*0010*/ 	.short	0x0006
        /*0012*/ 	.short	0x00d0
        /*0014*/ 	.byte	0x00, 0xf0, 0x21, 0x00


	//----- nvinfo : EIATTR_KPARAM_INFO
	.align		4
.L_755:
        /*0018*/ 	.byte	0x04, 0x17
        /*001a*/ 	.short	(.L_757 - .L_756)
.L_756:
        /*001c*/ 	.word	0x00000000
        /*0020*/ 	.short	0x0005
        /*0022*/ 	.short	0x00c8
        /*0024*/ 	.byte	0x00, 0xf0, 0x21, 0x00


	//----- nvinfo : EIATTR_KPARAM_INFO
	.align		4
.L_757:
        /*0028*/ 	.byte	0x04, 0x17
        /*002a*/ 	.short	(.L_759 - .L_758)
.L_758:
        /*002c*/ 	.word	0x00000000
        /*0030*/ 	.short	0x0004
        /*0032*/ 	.short	0x00c0
        /*0034*/ 	.byte	0x00, 0xf0, 0x21, 0x00


	//----- nvinfo : EIATTR_KPARAM_INFO
	.align		4
.L_759:
        /*0038*/ 	.byte	0x04, 0x17
        /*003a*/ 	.short	(.L_761 - .L_760)
.L_760:
        /*003c*/ 	.word	0x00000000
        /*0040*/ 	.short	0x0003
        /*0042*/ 	.short	0x00b8
        /*0044*/ 	.byte	0x00, 0xf0, 0x21, 0x00


	//----- nvinfo : EIATTR_KPARAM_INFO
	.align		4
.L_761:
        /*0048*/ 	.byte	0x04, 0x17
        /*004a*/ 	.short	(.L_763 - .L_762)
.L_762:
        /*004c*/ 	.word	0x00000000
        /*0050*/ 	.short	0x0002
        /*0052*/ 	.short	0x00b0
        /*0054*/ 	.byte	0x00, 0xf0, 0x21, 0x00


	//----- nvinfo : EIATTR_KPARAM_INFO
	.align		4
.L_763:
        /*0058*/ 	.byte	0x04, 0x17
        /*005a*/ 	.short	(.L_765 - .L_764)
.L_764:
        /*005c*/ 	.word	0x00000000
        /*0060*/ 	.short	0x0001
        /*0062*/ 	.short	0x0058
        /*0064*/ 	.byte	0x00, 0xf0, 0x61, 0x01


	//----- nvinfo : EIATTR_KPARAM_INFO
	.align		4
.L_765:
        /*0068*/ 	.byte	0x04, 0x17
        /*006a*/ 	.short	(.L_767 - .L_766)
.L_766:
        /*006c*/ 	.word	0x00000000
        /*0070*/ 	.short	0x0000
        /*0072*/ 	.short	0x0000
        /*0074*/ 	.byte	0x00, 0xf0, 0x61, 0x01


	//----- nvinfo : EIATTR_SPARSE_MMA_MASK
	.align		4
.L_767:
        /*0078*/ 	.byte	0x03, 0x50
        /*007a*/ 	.short	0x0000


	//----- nvinfo : EIATTR_MAXREG_COUNT
	.align		4
        /*007c*/ 	.byte	0x03, 0x1b
        /*007e*/ 	.short	0x00ff


	//----- nvinfo : EIATTR_MERCURY_ISA_VERSION
	.align		4
        /*0080*/ 	.byte	0x03, 0x5f
        /*0082*/ 	.short	0x0101


	//----- nvinfo : EIATTR_VRC_CTA_INIT_COUNT
	.align		4
        /*0084*/ 	.byte	0x02, 0x4a
	.zero		1
	.zero		1


	//----- nvinfo : EIATTR_EXIT_INSTR_OFFSETS
	.align		4
        /*0088*/ 	.byte	0x04, 0x1c
        /*008a*/ 	.short	(.L_769 - .L_768)


	//   ....[0]....
.L_768:
        /*008c*/ 	.word	0x00000120


	//   ....[1]....
        /*0090*/ 	.word	0x000013c0


	//----- nvinfo : EIATTR_CRS_STACK_SIZE
	.align		4
.L_769:
        /*0094*/ 	.byte	0x04, 0x1e
        /*0096*/ 	.short	(.L_771 - .L_770)
.L_770:
        /*0098*/ 	.word	0x00000000


	//----- nvinfo : EIATTR_CBANK_PARAM_SIZE
	.align		4
.L_771:
        /*009c*/ 	.byte	0x03, 0x19
        /*009e*/ 	.short	0x00d8


	//----- nvinfo : EIATTR_PARAM_CBANK
	.align		4
        /*00a0*/ 	.byte	0x04, 0x0a
        /*00a2*/ 	.short	(.L_773 - .L_772)
	.align		4
.L_772:
        /*00a4*/ 	.word	index@(.nv.constant0._ZN2at6native49_GLOBAL__N__cfa43aba_16_ReflectionPad_cu_f800513936reflection_pad3d_backward_out_kernelIdEEvNS_27GenericPackedTensorAccessorIT_Lm5ENS_16DefaultPtrTraitsElEENS3_IKS4_Lm5ES5_lEElllll)
        /*00a8*/ 	.short	0x0380
        /*00aa*/ 	.short	0x00d8


	//----- nvinfo : EIATTR_SW_WAR
	.align		4
.L_773:
        /*00ac*/ 	.byte	0x04, 0x36
        /*00ae*/ 	.short	(.L_775 - .L_774)
.L_774:
        /*00b0*/ 	.word	0x00000008
.L_775:


//--------------------- .nv.info._ZN2at6native49_GLOBAL__N__cfa43aba_16_ReflectionPad_cu_f800513927reflection_pad3d_out_kernelIN3c108BFloat16EEEvNS_27GenericPackedTensorAccessorIKT_Lm5ENS_16DefaultPtrTraitsElEENS5_IS6_Lm5ES8_lEElllll --------------------------
	.section	.nv.info._ZN2at6native49_GLOBAL__N__cfa43aba_16_ReflectionPad_cu_f800513927reflection_pad3d_out_kernelIN3c108BFloat16EEEvNS_27GenericPackedTensorAccessorIKT_Lm5ENS_16DefaultPtrTraitsElEENS5_IS6_Lm5ES8_lEElllll,"",@"SHT_CUDA_INFO"
	.sectionflags	@""
	.align	4


	//----- nvinfo : EIATTR_CUDA_API_VERSION
	.align		4
        /*0000*/ 	.byte	0x04, 0x37
        /*0002*/ 	.short	(.L_777 - .L_776)
.L_776:
        /*0004*/ 	.word	0x00000082


	//----- nvinfo : EIATTR_KPARAM_INFO
	.align		4
.L_777:
        /*0008*/ 	.byte	0x04, 0x17
        /*000a*/ 	.short	(.L_779 - .L_778)
.L_778:
        /*000c*/ 	.word	0x00000000
        /*0010*/ 	.short	0x0006
        /*0012*/ 	.short	0x00d0
        /*0014*/ 	.byte	0x00, 0xf0, 0x21, 0x00


	//----- nvinfo : EIATTR_KPARAM_INFO
	.align		4
.L_779:
        /*0018*/ 	.byte	0x04, 0x17
        /*001a*/ 	.short	(.L_781 - .L_780)
.L_780:
        /*001c*/ 	.word	0x00000000
        /*0020*/ 	.short	0x0005
        /*0022*/ 	.short	0x00c8
        /*0024*/ 	.byte	0x00, 0xf0, 0x21, 0x00


	//----- nvinfo : EIATTR_KPARAM_INFO
	.align		4
.L_781:
        /*0028*/ 	.byte	0x04, 0x17
        /*002a*/ 	.short	(.L_783 - .L_782)
.L_782:
        /*002c*/ 	.word	0x00000000
        /*0030*/ 	.short	0x0004
        /*0032*/ 	.short	0x00c0
        /*0034*/ 	.byte	0x00, 0xf0, 0x21, 0x00


	//----- nvinfo : EIATTR_KPARAM_INFO
	.align		4
.L_783:
        /*0038*/ 	.byte	0x04, 0x17
        /*003a*/ 	.short	(.L_785 - .L_784)
.L_784:
        /*003c*/ 	.word	0x00000000
        /*0040*/ 	.short	0x0003
        /*0042*/ 	.short	0x00b8
        /*0044*/ 	.byte	0x00, 0xf0, 0x21, 0x00


	//----- nvinfo : EIATTR_KPARAM_INFO
	.align		4
.L_785:
        /*0048*/ 	.byte	0x04, 0x17
        /*004a*/ 	.short	(.L_787 - .L_786)
.L_786:
        /*004c*/ 	.word	0x00000000
        /*0050*/ 	.short	0x0002
        /*0052*/ 	.short	0x00b0
        /*0054*/ 	.byte	0x00, 0xf0, 0x21, 0x00


	//----- nvinfo : EIATTR_KPARAM_INFO
	.align		4
.L_787:
        /*0058*/ 	.byte	0x04, 0x17
        /*005a*/ 	.short	(.L_789 - .L_788)
.L_788:
        /*005c*/ 	.word	0x00000000
        /*0060*/ 	.short	0x0001
        /*0062*/ 	.short	0x0058
        /*0064*/ 	.byte	0x00, 0xf0, 0x61, 0x01


	//----- nvinfo : EIATTR_KPARAM_INFO
	.align		4
.L_789:
        /*0068*/ 	.byte	0x04, 0x17
        /*006a*/ 	.short	(.L_791 - .L_790)
.L_790:
        /*006c*/ 	.word	0x00000000
        /*0070*/ 	.short	0x0000
        /*0072*/ 	.short	0x0000
        /*0074*/ 	.byte	0x00, 0xf0, 0x61, 0x01


	//----- nvinfo : EIATTR_SPARSE_MMA_MASK
	.align		4
.L_791:
        /*0078*/ 	.byte	0x03, 0x50
        /*007a*/ 	.short	0x0000


	//----- nvinfo : EIATTR_MAXREG_COUNT
	.align		4
        /*007c*/ 	.byte	0x03, 0x1b
        /*007e*/ 	.short	0x00ff


	//----- nvinfo : EIATTR_MERCURY_ISA_VERSION
	.align		4
        /*0080*/ 	.byte	0x03, 0x5f
        /*0082*/ 	.short	0x0101


	//----- nvinfo : EIATTR_VRC_CTA_INIT_COUNT
	.align		4
        /*0084*/ 	.byte	0x02, 0x4a
	.zero		1
	.zero		1


	//----- nvinfo : EIATTR_EXIT_INSTR_OFFSETS
	.align		4
        /*0088*/ 	.byte	0x04, 0x1c
        /*008a*/ 	.short	(.L_793 - .L_792)


	//   ....[0]....
.L_792:
        /*008c*/ 	.word	0x00000120


	//   ....[1]....
        /*0090*/ 	.word	0x000013a0


	//----- nvinfo : EIATTR_CRS_STACK_SIZE
	.align		4
.L_793:
        /*0094*/ 	.byte	0x04, 0x1e
        /*0096*/ 	.short	(.L_795 - .L_794)
.L_794:
        /*0098*/ 	.word	0x00000000


	//----- nvinfo : EIATTR_CBANK_PARAM_SIZE
	.align		4
.L_795:
        /*009c*/ 	.byte	0x03, 0x19
        /*009e*/ 	.short	0x00d8


	//----- nvinfo : EIATTR_PARAM_CBANK
	.align		4
        /*00a0*/ 	.byte	0x04, 0x0a
        /*00a2*/ 	.short	(.L_797 - .L_796)
	.align		4
.L_796:
        /*00a4*/ 	.word	index@(.nv.constant0._ZN2at6native49_GLOBAL__N__cfa43aba_16_ReflectionPad_cu_f800513927reflection_pad3d_out_kernelIN3c108BFloat16EEEvNS_27GenericPackedTensorAccessorIKT_Lm5ENS_16DefaultPtrTraitsElEENS5_IS6_Lm5ES8_lEElllll)
        /*00a8*/ 	.short	0x0380
        /*00aa*/ 	.short	0x00d8


	//----- nvinfo : EIATTR_SW_WAR
	.align		4
.L_797:
        /*00ac*/ 	.byte	0x04, 0x36
        /*00ae*/ 	.short	(.L_799 - .L_798)
.L_798:
        /*00b0*/ 	.word	0x00000008
.L_799:


//--------------------- .nv.info._ZN2at6native49_GLOBAL__N__cfa43aba_16_ReflectionPad_cu_f800513927reflection_pad3d_out_kernelIN3c104HalfEEEvNS_27GenericPackedTensorAccessorIKT_Lm5ENS_16DefaultPtrTraitsElEENS5_IS6_Lm5ES8_lEElllll --------------------------
	.section	.nv.info._ZN2at6native49_GLOBAL__N__cfa43aba_16_ReflectionPad_cu_f800513927reflection_pad3d_out_kernelIN3c104HalfEEEvNS_27GenericPackedTensorAccessorIKT_Lm5ENS_16DefaultPtrTraitsElEENS5_IS6_Lm5ES8_lEElllll,"",@"SHT_CUDA_INFO"
	.sectionflags	@""
	.align	4


	//----- nvinfo : EIATTR_CUDA_API_VERSION
	.align		4
        /*0000*/ 	.byte	0x04, 0x37
        /*0002*/ 	.short	(.L_801 - .L_800)
.L_800:
        /*0004*/ 	.word	0x00000082


	//----- nvinfo : EIATTR_KPARAM_INFO
	.align		4
.L_801:
        /*0008*/ 	.byte	0x04, 0x17
        /*000a*/ 	.short	(.L_803 - .L_802)
.L_802:
        /*000c*/ 	.word	0x00000000
        /*0010*/ 	.short	0x0006
        /*0012*/ 	.short	0x00d0
        /*0014*/ 	.byte	0x00, 0xf0, 0x21, 0x00


	//----- nvinfo : EIATTR_KPARAM_INFO
	.align		4
.L_803:
        /*0018*/ 	.byte	0x04, 0x17
        /*001a*/ 	.short	(.L_805 - .L_804)
.L_804:
        /*001c*/ 	.word	0x00000000
        /*0020*/ 	.short	0x0005
        /*0022*/ 	.short	0x00c8
        /*0024*/ 	.byte	0x00, 0xf0, 0x21, 0x00


	//----- nvinfo : EIATTR_KPARAM_INFO
	.align		4
.L_805:
        /*0028*/ 	.byte	0x04, 0x17
        /*002a*/ 	.short	(.L_807 - .L_806)
.L_806:
        /*002c*/ 	.word	0x00000000
        /*0030*/ 	.short	0x0004
        /*0032*/ 	.short	0x00c0
        /*0034*/ 	.byte	0x00, 0xf0, 0x21, 0x00


	//----- nvinfo : EIATTR_KPARAM_INFO
	.align		4
.L_807:
        /*0038*/ 	.byte	0x04, 0x17
        /*003a*/ 	.short	(.L_809 - .L_808)
.L_808:
        /*003c*/ 	.word	0x00000000
        /*0040*/ 	.short	0x0003
        /*0042*/ 	.short	0x00b8
        /*0044*/ 	.byte	0x00, 0xf0, 0x21, 0x00


	//----- nvinfo : EIATTR_KPARAM_INFO
	.align		4
.L_809:
        /*0048*/ 	.byte	0x04, 0x17
        /*004a*/ 	.short	(.L_811 - .L_810)
.L_810:
        /*004c*/ 	.word	0x00000000
        /*0050*/ 	.short	0x0002
        /*0052*/ 	.short	0x00b0
        /*0054*/ 	.byte	0x00, 0xf0, 0x21, 0x00


	//----- nvinfo : EIATTR_KPARAM_INFO
	.align		4
.L_811:
        /*0058*/ 	.byte	0x04, 0x17
        /*005a*/ 	.short	(.L_813 - .L_812)
.L_812:
        /*005c*/ 	.word	0x00000000
        /*0060*/ 	.short	0x0001
        /*0062*/ 	.short	0x0058
        /*0064*/ 	.byte	0x00, 0xf0, 0x61, 0x01


	//----- nvinfo : EIATTR_KPARAM_INFO
	.align		4
.L_813:
        /*0068*/ 	.byte	0x04, 0x17
        /*006a*/ 	.short	(.L_815 - .L_814)
.L_814:
        /*006c*/ 	.word	0x00000000
        /*0070*/ 	.short	0x0000
        /*0072*/ 	.short	0x0000
        /*0074*/ 	.byte	0x00, 0xf0, 0x61, 0x01


	//----- nvinfo : EIATTR_SPARSE_MMA_MASK
	.align		4
.L_815:
        /*0078*/ 	.byte	0x03, 0x50
        /*007a*/ 	.short	0x0000


	//----- nvinfo : EIATTR_MAXREG_COUNT
	.align		4
        /*007c*/ 	.byte	0x03, 0x1b
        /*007e*/ 	.short	0x00ff


	//----- nvinfo : EIATTR_MERCURY_ISA_VERSION
	.align		4
        /*0080*/ 	.byte	0x03, 0x5f
        /*0082*/ 	.short	0x0101


	//----- nvinfo : EIATTR_VRC_CTA_INIT_COUNT
	.align		4
        /*0084*/ 	.byte	0x02, 0x4a
	.zero		1
	.zero		1


	//----- nvinfo : EIATTR_EXIT_INSTR_OFFSETS
	.align		4
        /*0088*/ 	.byte	0x04, 0x1c
        /*008a*/ 	.short	(.L_817 - .L_816)


	//   ....[0]....
.L_816:
        /*008c*/ 	.word	0x00000120


	//   ....[1]....
        /*0090*/ 	.word	0x000013a0


	//----- nvinfo : EIATTR_CRS_STACK_SIZE
	.align		4
.L_817:
        /*0094*/ 	.byte	0x04, 0x1e
        /*0096*/ 	.short	(.L_819 - .L_818)
.L_818:
        /*0098*/ 	.word	0x00000000


	//----- nvinfo : EIATTR_CBANK_PARAM_SIZE
	.align		4
.L_819:
        /*009c*/ 	.byte	0x03, 0x19
        /*009e*/ 	.short	0x00d8


	//----- nvinfo : EIATTR_PARAM_CBANK
	.align		4
        /*00a0*/ 	.byte	0x04, 0x0a
        /*00a2*/ 	.short	(.L_821 - .L_820)
	.align		4
.L_820:
        /*00a4*/ 	.word	index@(.nv.constant0._ZN2at6native49_GLOBAL__N__cfa43aba_16_ReflectionPad_cu_f800513927reflection_pad3d_out_kernelIN3c104HalfEEEvNS_27GenericPackedTensorAccessorIKT_Lm5ENS_16DefaultPtrTraitsElEENS5_IS6_Lm5ES8_lEElllll)
        /*00a8*/ 	.short	0x0380
        /*00aa*/ 	.short	0x00d8


	//----- nvinfo : EIATTR_SW_WAR
	.align		4
.L_821:
        /*00ac*/ 	.byte	0x04, 0x36
        /*00ae*/ 	.short	(.L_823 - .L_822)
.L_822:
        /*00b0*/ 	.word	0x00000008
.L_823:


//--------------------- .nv.info._ZN2at6native49_GLOBAL__N__cfa43aba_16_ReflectionPad_cu_f800513927reflection_pad3d_out_kernelIN3c107complexIfEEEEvNS_27GenericPackedTensorAccessorIKT_Lm5ENS_16DefaultPtrTraitsElEENS6_IS7_Lm5ES9_lEElllll --------------------------
	.section	.nv.info._ZN2at6native49_GLOBAL__N__cfa43aba_16_ReflectionPad_cu_f800513927reflection_pad3d_out_kernelIN3c107complexIfEEEEvNS_27GenericPackedTensorAccessorIKT_Lm5ENS_16DefaultPtrTraitsElEENS6_IS7_Lm5ES9_lEElllll,"",@"SHT_CUDA_INFO"
	.sectionflags	@""
	.align	4


	//----- nvinfo : EIATTR_CUDA_API_VERSION
	.align		4
        /*0000*/ 	.byte	0x04, 0x37
        /*0002*/ 	.short	(.L_825 - .L_824)
.L_824:
        /*0004*/ 	.word	0x00000082


	//----- nvinfo : EIATTR_KPARAM_INFO
	.align		4
.L_825:
        /*0008*/ 	.byte	0x04, 0x17
        /*000a*/ 	.short	(.L_827 - .L_826)
.L_826:
        /*000c*/ 	.word	0x00000000
        /*0010*/ 	.short	0x0006
        /*0012*/ 	.short	0x00d0
        /*0014*/ 	.byte	0x00, 0xf0, 0x21, 0x00


	//----- nvinfo : EIATTR_KPARAM_INFO
	.align		4
.L_827:
        /*0018*/ 	.byte	0x04, 0x17
        /*001a*/ 	.short	(.L_829 - .L_828)
.L_828:
        /*001c*/ 	.word	0x00000000
        /*0020*/ 	.short	0x0005
        /*0022*/ 	.short	0x00c8
        /*0024*/ 	.byte	0x00, 0xf0, 0x21, 0x00


	//----- nvinfo : EIATTR_KPARAM_INFO
	.align		4
.L_829:
        /*0028*/ 	.byte	0x04, 0x17
        /*002a*/ 	.short	(.L_831 - .L_830)
.L_830:
        /*002c*/ 	.word	0x00000000
        /*0030*/ 	.short	0x0004
        /*0032*/ 	.short	0x00c0
        /*0034*/ 	.byte	0x00, 0xf0, 0x21, 0x00


	//----- nvinfo : EIATTR_KPARAM_INFO
	.align		4
.L_831:
        /*0038*/ 	.byte	0x04, 0x17
        /*003a*/ 	.short	(.L_833 - .L_832)
.L_832:
        /*003c*/ 	.word	0x00000000
        /*0040*/ 	.short	0x0003
        /*0042*/ 	.short	0x00b8
        /*0044*/ 	.byte	0x00, 0xf0, 0x21, 0x00


	//----- nvinfo : EIATTR_KPARAM_INFO
	.align		4
.L_833:
        /*0048*/ 	.byte	0x04, 0x17
        /*004a*/ 	.short	(.L_835 - .L_834)
.L_834:
        /*004c*/ 	.word	0x00000000
        /*0050*/ 	.short	0x0002
        /*0052*/ 	.short	0x00b0
        /*0054*/ 	.byte	0x00, 0xf0, 0x21, 0x00


	//----- nvinfo : EIATTR_KPARAM_INFO
	.align		4
.L_835:
        /*0058*/ 	.byte	0x04, 0x17
        /*005a*/ 	.short	(.L_837 - .L_836)
.L_836:
        /*005c*/ 	.word	0x00000000
        /*0060*/ 	.short	0x0001
        /*0062*/ 	.short	0x0058
        /*0064*/ 	.byte	0x00, 0xf0, 0x61, 0x01


	//----- nvinfo : EIATTR_KPARAM_INFO
	.align		4
.L_837:
        /*0068*/ 	.byte	0x04, 0x17
        /*006a*/ 	.short	(.L_839 - .L_838)
.L_838:
        /*006c*/ 	.word	0x00000000
        /*0070*/ 	.short	0x0000
        /*0072*/ 	.short	0x0000
        /*0074*/ 	.byte	0x00, 0xf0, 0x61, 0x01


	//----- nvinfo : EIATTR_SPARSE_MMA_MASK
	.align		4
.L_839:
        /*0078*/ 	.byte	0x03, 0x50
        /*007a*/ 	.short	0x0000


	//----- nvinfo : EIATTR_MAXREG_COUNT
	.align		4
        /*007c*/ 	.byte	0x03, 0x1b
        /*007e*/ 	.short	0x00ff


	//----- nvinfo : EIATTR_MERCURY_ISA_VERSION
	.align		4
        /*0080*/ 	.byte	0x03, 0x5f
        /*0082*/ 	.short	0x0101


	//----- nvinfo : EIATTR_VRC_CTA_INIT_COUNT
	.align		4
        /*0084*/ 	.byte	0x02, 0x4a
	.zero		1
	.zero		1


	//----- nvinfo : EIATTR_EXIT_INSTR_OFFSETS
	.align		4
        /*0088*/ 	.byte	0x04, 0x1c
        /*008a*/ 	.short	(.L_841 - .L_840)


	//   ....[0]....
.L_840:
        /*008c*/ 	.word	0x00000120


	//   ....[1]....
        /*0090*/ 	.word	0x000013a0


	//----- nvinfo : EIATTR_CRS_STACK_SIZE
	.align		4
.L_841:
        /*0094*/ 	.byte	0x04, 0x1e
        /*0096*/ 	.short	(.L_843 - .L_842)
.L_842:
        /*0098*/ 	.word	0x00000000


	//----- nvinfo : EIATTR_CBANK_PARAM_SIZE
	.align		4
.L_843:
        /*009c*/ 	.byte	0x03, 0x19
        /*009e*/ 	.short	0x00d8


	//----- nvinfo : EIATTR_PARAM_CBANK
	.align		4
        /*00a0*/ 	.byte	0x04, 0x0a
        /*00a2*/ 	.short	(.L_845 - .L_844)
	.align		4
.L_844:
        /*00a4*/ 	.word	index@(.nv.constant0._ZN2at6native49_GLOBAL__N__cfa43aba_16_ReflectionPad_cu_f800513927reflection_pad3d_out_kernelIN3c107complexIfEEEEvNS_27GenericPackedTensorAccessorIKT_Lm5ENS_16DefaultPtrTraitsElEENS6_IS7_Lm5ES9_lEElllll)
        /*00a8*/ 	.short	0x0380
        /*00aa*/ 	.short	0x00d8


	//----- nvinfo : EIATTR_SW_WAR
	.align		4
.L_845:
        /*00ac*/ 	.byte	0x04, 0x36
        /*00ae*/ 	.short	(.L_847 - .L_846)
.L_846:
        /*00b0*/ 	.word	0x00000008
.L_847:


//--------------------- .nv.info._ZN2at6native49_GLOBAL__N__cfa43aba_16_ReflectionPad_cu_f800513927reflection_pad3d_out_kernelIN3c107complexIdEEEEvNS_27GenericPackedTensorAccessorIKT_Lm5ENS_16DefaultPtrTraitsElEENS6_IS7_Lm5ES9_lEElllll --------------------------
	.section	.nv.info._ZN2at6native49_GLOBAL__N__cfa43aba_16_ReflectionPad_cu_f800513927reflection_pad3d_out_kernelIN3c107complexIdEEEEvNS_27GenericPackedTensorAccessorIKT_Lm5ENS_16DefaultPtrTraitsElEENS6_IS7_Lm5ES9_lEElllll,"",@"SHT_CUDA_INFO"
	.sectionflags	@""
	.align	4


	//----- nvinfo : EIATTR_CUDA_API_VERSION
	.align		4
        /*0000*/ 	.byte	0x04, 0x37
        /*0002*/ 	.short	(.L_849 - .L_848)
.L_848:
        /*0004*/ 	.word	0x00000082


	//----- nvinfo : EIATTR_KPARAM_INFO
	.align		4
.L_849:
        /*0008*/ 	.byte	0x04, 0x17
        /*000a*/ 	.short	(.L_851 - .L_850)
.L_850:
        /*000c*/ 	.word	0x00000000
        /*0010*/ 	.short	0x0006
        /*0012*/ 	.short	0x00d0
        /*0014*/ 	.byte	0x00, 0xf0, 0x21, 0x00


	//----- nvinfo : EIATTR_KPARAM_INFO
	.align		4
.L_851:
        /*0018*/ 	.byte	0x04, 0x17
        /*001a*/ 	.short	(.L_853 - .L_852)
.L_852:
        /*001c*/ 	.word	0x00000000
        /*0020*/ 	.short	0x0005
        /*0022*/ 	.short	0x00c8
        /*0024*/ 	.byte	0x00, 0xf0, 0x21, 0x00


	//----- nvinfo : EIATTR_KPARAM_INFO
	.align		4
.L_853:
        /*0028*/ 	.byte	0x04, 0x17
        /*002a*/ 	.short	(.L_855 - .L_854)
.L_854:
        /*002c*/ 	.word	0x00000000
        /*0030*/ 	.short	0x0004
        /*0032*/ 	.short	0x00c0
        /*0034*/ 	.byte	0x00, 0xf0, 0x21, 0x00


	//----- nvinfo : EIATTR_KPARAM_INFO
	.align		4
.L_855:
        /*0038*/ 	.byte	0x04, 0x17
        /*003a*/ 	.short	(.L_857 - .L_856)
.L_856:
        /*003c*/ 	.word	0x00000000
        /*0040*/ 	.short	0x0003
        /*0042*/ 	.short	0x00b8
        /*0044*/ 	.byte	0x00, 0xf0, 0x21, 0x00


	//----- nvinfo : EIATTR_KPARAM_INFO
	.align		4
.L_857:
        /*0048*/ 	.byte	0x04, 0x17
        /*004a*/ 	.short	(.L_859 - .L_858)
.L_858:
        /*004c*/ 	.word	0x00000000
        /*0050*/ 	.short	0x0002
        /*0052*/ 	.short	0x00b0
        /*0054*/ 	.byte	0x00, 0xf0, 0x21, 0x00


	//----- nvinfo : EIATTR_KPARAM_INFO
	.align		4
.L_859:
        /*0058*/ 	.byte	0x04, 0x17
        /*005a*/ 	.short	(.L_861 - .L_860)
.L_860:
        /*005c*/ 	.word	0x00000000
        /*0060*/ 	.short	0x0001
        /*0062*/ 	.short	0x0058
        /*0064*/ 	.byte	0x00, 0xf0, 0x61, 0x01


	//----- nvinfo : EIATTR_KPARAM_INFO
	.align		4
.L_861:
        /*0068*/ 	.byte	0x04, 0x17
        /*006a*/ 	.short	(.L_863 - .L_862)
.L_862:
        /*006c*/ 	.word	0x00000000
        /*0070*/ 	.short	0x0000
        /*0072*/ 	.short	0x0000
        /*0074*/ 	.byte	0x00, 0xf0, 0x61, 0x01


	//----- nvinfo : EIATTR_SPARSE_MMA_MASK
	.align		4
.L_863:
        /*0078*/ 	.byte	0x03, 0x50
        /*007a*/ 	.short	0x0000


	//----- nvinfo : EIATTR_MAXREG_COUNT
	.align		4
        /*007c*/ 	.byte	0x03, 0x1b
        /*007e*/ 	.short	0x00ff


	//----- nvinfo : EIATTR_MERCURY_ISA_VERSION
	.align		4
        /*0080*/ 	.byte	0x03, 0x5f
        /*0082*/ 	.short	0x0101


	//----- nvinfo : EIATTR_VRC_CTA_INIT_COUNT
	.align		4
        /*0084*/ 	.byte	0x02, 0x4a
	.zero		1
	.zero		1


	//----- nvinfo : EIATTR_EXIT_INSTR_OFFSETS
	.align		4
        /*0088*/ 	.byte	0x04, 0x1c
        /*008a*/ 	.short	(.L_865 - .L_864)


	//   ....[0]....
.L_864:
        /*008c*/ 	.word	0x00000120


	//   ....[1]....
        /*0090*/ 	.word	0x000013a0


	//----- nvinfo : EIATTR_CRS_STACK_SIZE
	.align		4
.L_865:
        /*0094*/ 	.byte	0x04, 0x1e
        /*0096*/ 	.short	(.L_867 - .L_866)
.L_866:
        /*0098*/ 	.word	0x00000000


	//----- nvinfo : EIATTR_CBANK_PARAM_SIZE
	.align		4
.L_867:
        /*009c*/ 	.byte	0x03, 0x19
        /*009e*/ 	.short	0x00d8


	//----- nvinfo : EIATTR_PARAM_CBANK
	.align		4
        /*00a0*/ 	.byte	0x04, 0x0a
        /*00a2*/ 	.short	(.L_869 - .L_868)
	.align		4
.L_868:
        /*00a4*/ 	.word	index@(.nv.constant0._ZN2at6native49_GLOBAL__N__cfa43aba_16_ReflectionPad_cu_f800513927reflection_pad3d_out_kernelIN3c107complexIdEEEEvNS_27GenericPackedTensorAccessorIKT_Lm5ENS_16DefaultPtrTraitsElEENS6_IS7_Lm5ES9_lEElllll)
        /*00a8*/ 	.short	0x0380
        /*00aa*/ 	.short	0x00d8


	//----- nvinfo : EIATTR_SW_WAR
	.align		4
.L_869:
        /*00ac*/ 	.byte	0x04, 0x36
        /*00ae*/ 	.short	(.L_871 - .L_870)
.L_870:
        /*00b0*/ 	.word	0x00000008
.L_871:


//--------------------- .nv.info._ZN2at6native49_GLOBAL__N__cfa43aba_16_ReflectionPad_cu_f800513927reflection_pad3d_out_kernelIfEEvNS_27GenericPackedTensorAccessorIKT_Lm5ENS_16DefaultPtrTraitsElEENS3_IS4_Lm5ES6_lEElllll --------------------------
	.section	.nv.info._ZN2at6native49_GLOBAL__N__cfa43aba_16_ReflectionPad_cu_f800513927reflection_pad3d_out_kernelIfEEvNS_27GenericPackedTensorAccessorIKT_Lm5ENS_16DefaultPtrTraitsElEENS3_IS4_Lm5ES6_lEElllll,"",@"SHT_CUDA_INFO"
	.sectionflags	@""
	.align	4


	//----- nvinfo : EIATTR_CUDA_API_VERSION
	.align		4
        /*0000*/ 	.byte	0x04, 0x37
        /*0002*/ 	.short	(.L_873 - .L_872)
.L_872:
        /*0004*/ 	.word	0x00000082


	//----- nvinfo : EIATTR_KPARAM_INFO
	.align		4
.L_873:
        /*0008*/ 	.byte	0x04, 0x17
        /*000a*/ 	.short	(.L_875 - .L_874)
.L_874:
        /*000c*/ 	.word	0x00000000
        /*0010*/ 	.short	0x0006
        /*0012*/ 	.short	0x00d0
        /*0014*/ 	.byte	0x00, 0xf0, 0x21, 0x00


	//----- nvinfo : EIATTR_KPARAM_INFO
	.align		4
.L_875:
        /*0018*/ 	.byte	0x04, 0x17
        /*001a*/ 	.short	(.L_877 - .L_876)
.L_876:
        /*001c*/ 	.word	0x00000000
        /*0020*/ 	.short	0x0005
        /*0022*/ 	.short	0x00c8
        /*0024*/ 	.byte	0x00, 0xf0, 0x21, 0x00


	//----- nvinfo : EIATTR_KPARAM_INFO
	.align		4
.L_877:
        /*0028*/ 	.byte	0x04, 0x17
        /*002a*/ 	.short	(.L_879 - .L_878)
.L_878:
        /*002c*/ 	.word	0x00000000
        /*0030*/ 	.short	0x0004
        /*0032*/ 	.short	0x00c0
        /*0034*/ 	.byte	0x00, 0xf0, 0x21, 0x00


	//----- nvinfo : EIATTR_KPARAM_INFO
	.align		4
.L_879:
        /*0038*/ 	.byte	0x04, 0x17
        /*003a*/ 	.short	(.L_881 - .L_880)
.L_880:
        /*003c*/ 	.word	0x00000000
        /*0040*/ 	.short	0x0003
        /*0042*/ 	.short	0x00b8
        /*0044*/ 	.byte	0x00, 0xf0, 0x21, 0x00


	//----- nvinfo : EIATTR_KPARAM_INFO
	.align		4
.L_881:
        /*0048*/ 	.byte	0x04, 0x17
        /*004a*/ 	.short	(.L_883 - .L_882)
.L_882:
        /*004c*/ 	.word	0x00000000
        /*0050*/ 	.short	0x0002
        /*0052*/ 	.short	0x00b0
        /*0054*/ 	.byte	0x00, 0xf0, 0x21, 0x00


	//----- nvinfo : EIATTR_KPARAM_INFO
	.align		4
.L_883:
        /*0058*/ 	.byte	0x04, 0x17
        /*005a*/ 	.short	(.L_885 - .L_884)
.L_884:
        /*005c*/ 	.word	0x00000000
        /*0060*/ 	.short	0x0001
        /*0062*/ 	.short	0x0058
        /*0064*/ 	.byte	0x00, 0xf0, 0x61, 0x01


	//----- nvinfo : EIATTR_KPARAM_INFO
	.align		4
.L_885:
        /*0068*/ 	.byte	0x04, 0x17
        /*006a*/ 	.short	(.L_887 - .L_886)
.L_886:
        /*006c*/ 	.word	0x00000000
        /*0070*/ 	.short	0x0000
        /*0072*/ 	.short	0x0000
        /*0074*/ 	.byte	0x00, 0xf0, 0x61, 0x01


	//----- nvinfo : EIATTR_SPARSE_MMA_MASK
	.align		4
.L_887:
        /*0078*/ 	.byte	0x03, 0x50
        /*007a*/ 	.short	0x0000


	//----- nvinfo : EIATTR_MAXREG_COUNT
	.align		4
        /*007c*/ 	.byte	0x03, 0x1b
        /*007e*/ 	.short	0x00ff


	//----- nvinfo : EIATTR_MERCURY_ISA_VERSION
	.align		4
        /*0080*/ 	.byte	0x03, 0x5f
        /*0082*/ 	.short	0x0101


	//----- nvinfo : EIATTR_VRC_CTA_INIT_COUNT
	.align		4
        /*0084*/ 	.byte	0x02, 0x4a
	.zero		1
	.zero		1


	//----- nvinfo : EIATTR_EXIT_INSTR_OFFSETS
	.align		4
        /*0088*/ 	.byte	0x04, 0x1c
        /*008a*/ 	.short	(.L_889 - .L_888)


	//   ....[0]....
.L_888:
        /*008c*/ 	.word	0x00000120


	//   ....[1]....
        /*0090*/ 	.word	0x000013a0


	//----- nvinfo : EIATTR_CRS_STACK_SIZE
	.align		4
.L_889:
        /*0094*/ 	.byte	0x04, 0x1e
        /*0096*/ 	.short	(.L_891 - .L_890)
.L_890:
        /*0098*/ 	.word	0x00000000


	//----- nvinfo : EIATTR_CBANK_PARAM_SIZE
	.align		4
.L_891:
        /*009c*/ 	.byte	0x03, 0x19
        /*009e*/ 	.short	0x00d8


	//----- nvinfo : EIATTR_PARAM_CBANK
	.align		4
        /*00a0*/ 	.byte	0x04, 0x0a
        /*00a2*/ 	.short	(.L_893 - .L_892)
	.align		4
.L_892:
        /*00a4*/ 	.word	index@(.nv.constant0._ZN2at6native49_GLOBAL__N__cfa43aba_16_ReflectionPad_cu_f800513927reflection_pad3d_out_kernelIfEEvNS_27GenericPackedTensorAccessorIKT_Lm5ENS_16DefaultPtrTraitsElEENS3_IS4_Lm5ES6_lEElllll)
        /*00a8*/ 	.short	0x0380
        /*00aa*/ 	.short	0x00d8


	//----- nvinfo : EIATTR_SW_WAR
	.align		4
.L_893:
        /*00ac*/ 	.byte	0x04, 0x36
        /*00ae*/ 	.short	(.L_895 - .L_894)
.L_894:
        /*00b0*/ 	.word	0x00000008
.L_895:


//--------------------- .nv.info._ZN2at6native49_GLOBAL__N__cfa43aba_16_ReflectionPad_cu_f800513927reflection_pad3d_out_kernelIdEEvNS_27GenericPackedTensorAccessorIKT_Lm5ENS_16DefaultPtrTraitsElEENS3_IS4_Lm5ES6_lEElllll --------------------------
	.section	.nv.info._ZN2at6native49_GLOBAL__N__cfa43aba_16_ReflectionPad_cu_f800513927reflection_pad3d_out_kernelIdEEvNS_27GenericPackedTensorAccessorIKT_Lm5ENS_16DefaultPtrTraitsElEENS3_IS4_Lm5ES6_lEElllll,"",@"SHT_CUDA_INFO"
	.sectionflags	@""
	.align	4


	//----- nvinfo : EIATTR_CUDA_API_VERSION
	.align		4
        /*0000*/ 	.byte	0x04, 0x37
        /*0002*/ 	.short	(.L_897 - .L_896)
.L_896:
        /*0004*/ 	.word	0x00000082


	//----- nvinfo : EIATTR_KPARAM_INFO
	.align		4
.L_897:
        /*0008*/ 	.byte	0x04, 0x17
        /*000a*/ 	.short	(.L_899 - .L_898)
.L_898:
        /*000c*/ 	.word	0x00000000
        /*0010*/ 	.short	0x0006
        /*0012*/ 	.short	0x00d0
        /*0014*/ 	.byte	0x00, 0xf0, 0x21, 0x00


	//----- nvinfo : EIATTR_KPARAM_INFO
	.align		4
.L_899:
        /*0018*/ 	.byte	0x04, 0x17
        /*001a*/ 	.short	(.L_901 - .L_900)
.L_900:
        /*001c*/ 	.word	0x00000000
        /*0020*/ 	.short	0x0005
        /*0022*/ 	.short	0x00c8
        /*0024*/ 	.byte	0x00, 0xf0, 0x21, 0x00


	//----- nvinfo : EIATTR_KPARAM_INFO
	.align		4
.L_901:
        /*0028*/ 	.byte	0x04, 0x17
        /*002a*/ 	.short	(.L_903 - .L_902)
.L_902:
        /*002c*/ 	.word	0x00000000
        /*0030*/ 	.short	0x0004
        /*0032*/ 	.short	0x00c0
        /*0034*/ 	.byte	0x00, 0xf0, 0x21, 0x00


	//----- nvinfo : EIATTR_KPARAM_INFO
	.align		4
.L_903:
        /*0038*/ 	.byte	0x04, 0x17
        /*003a*/ 	.short	(.L_905 - .L_904)
.L_904:
        /*003c*/ 	.word	0x00000000
        /*0040*/ 	.short	0x0003
        /*0042*/ 	.short	0x00b8
        /*0044*/ 	.byte	0x00, 0xf0, 0x21, 0x00


	//----- nvinfo : EIATTR_KPARAM_INFO
	.align		4
.L_905:
        /*0048*/ 	.byte	0x04, 0x17
        /*004a*/ 	.short	(.L_907 - .L_906)
.L_906:
        /*004c*/ 	.word	0x00000000
        /*0050*/ 	.short	0x0002
        /*0052*/ 	.short	0x00b0
        /*0054*/ 	.byte	0x00, 0xf0, 0x21, 0x00


	//----- nvinfo : EIATTR_KPARAM_INFO
	.align		4
.L_907:
        /*0058*/ 	.byte	0x04, 0x17
        /*005a*/ 	.short	(.L_909 - .L_908)
.L_908:
        /*005c*/ 	.word	0x00000000
        /*0060*/ 	.short	0x0001
        /*0062*/ 	.short	0x0058
        /*0064*/ 	.byte	0x00, 0xf0, 0x61, 0x01


	//----- nvinfo : EIATTR_KPARAM_INFO
	.align		4
.L_909:
        /*0068*/ 	.byte	0x04, 0x17
        /*006a*/ 	.short	(.L_911 - .L_910)
.L_910:
        /*006c*/ 	.word	0x00000000
        /*0070*/ 	.short	0x0000
        /*0072*/ 	.short	0x0000
        /*0074*/ 	.byte	0x00, 0xf0, 0x61, 0x01


	//----- nvinfo : EIATTR_SPARSE_MMA_MASK
	.align		4
.L_911:
        /*0078*/ 	.byte	0x03, 0x50
        /*007a*/ 	.short	0x0000


	//----- nvinfo : EIATTR_MAXREG_COUNT
	.align		4
        /*007c*/ 	.byte	0x03, 0x1b
        /*007e*/ 	.short	0x00ff


	//----- nvinfo : EIATTR_MERCURY_ISA_VERSION
	.align		4
        /*0080*/ 	.byte	0x03, 0x5f
        /*0082*/ 	.short	0x0101


	//----- nvinfo : EIATTR_VRC_CTA_INIT_COUNT
	.align		4
        /*0084*/ 	.byte	0x02, 0x4a
	.zero		1
	.zero		1


	//----- nvinfo : EIATTR_EXIT_INSTR_OFFSETS
	.align		4
        /*0088*/ 	.byte	0x04, 0x1c
        /*008a*/ 	.short	(.L_913 - .L_912)


	//   ....[0]....
.L_912:
        /*008c*/ 	.word	0x00000120


	//   ....[1]....
        /*0090*/ 	.word	0x000013a0


	//----- nvinfo : EIATTR_CRS_STACK_SIZE
	.align		4
.L_913:
        /*0094*/ 	.byte	0x04, 0x1e
        /*0096*/ 	.short	(.L_915 - .L_914)
.L_914:
        /*0098*/ 	.word	0x00000000


	//----- nvinfo : EIATTR_CBANK_PARAM_SIZE
	.align		4
.L_915:
        /*009c*/ 	.byte	0x03, 0x19
        /*009e*/ 	.short	0x00d8


	//----- nvinfo : EIATTR_PARAM_CBANK
	.align		4
        /*00a0*/ 	.byte	0x04, 0x0a
        /*00a2*/ 	.short	(.L_917 - .L_916)
	.align		4
.L_916:
        /*00a4*/ 	.word	index@(.nv.constant0._ZN2at6native49_GLOBAL__N__cfa43aba_16_ReflectionPad_cu_f800513927reflection_pad3d_out_kernelIdEEvNS_27GenericPackedTensorAccessorIKT_Lm5ENS_16DefaultPtrTraitsElEENS3_IS4_Lm5ES6_lEElllll)
        /*00a8*/ 	.short	0x0380
        /*00aa*/ 	.short	0x00d8


	//----- nvinfo : EIATTR_SW_WAR
	.align		4
.L_917:
        /*00ac*/ 	.byte	0x04, 0x36
        /*00ae*/ 	.short	(.L_919 - .L_918)
.L_918:
        /*00b0*/ 	.word	0x00000008
.L_919:


//--------------------- .nv.info._ZN2at6native49_GLOBAL__N__cfa43aba_16_ReflectionPad_cu_f800513927reflection_pad3d_out_kernelIsEEvNS_27GenericPackedTensorAccessorIKT_Lm5ENS_16DefaultPtrTraitsElEENS3_IS4_Lm5ES6_lEElllll --------------------------
	.section	.nv.info._ZN2at6native49_GLOBAL__N__cfa43aba_16_ReflectionPad_cu_f800513927reflection_pad3d_out_kernelIsEEvNS_27GenericPackedTensorAccessorIKT_Lm5ENS_16DefaultPtrTraitsElEENS3_IS4_Lm5ES6_lEElllll,"",@"SHT_CUDA_INFO"
	.sectionflags	@""
	.align	4


	//----- nvinfo : EIATTR_CUDA_API_VERSION
	.align		4
        /*0000*/ 	.byte	0x04, 0x37
        /*0002*/ 	.short	(.L_921 - .L_920)
.L_920:
        /*0004*/ 	.word	0x00000082


	//----- nvinfo : EIATTR_KPARAM_INFO
	.align		4
.L_921:
        /*0008*/ 	.byte	0x04, 0x17
        /*000a*/ 	.short	(.L_923 - .L_922)
.L_922:
        /*000c*/ 	.word	0x00000000
        /*0010*/ 	.short	0x0006
        /*0012*/ 	.short	0x00d0
        /*0014*/ 	.byte	0x00, 0xf0, 0x21, 0x00


	//----- nvinfo : EIATTR_KPARAM_INFO
	.align		4
.L_923:
        /*0018*/ 	.byte	0x04, 0x17
        /*001a*/ 	.short	(.L_925 - .L_924)
.L_924:
        /*001c*/ 	.word	0x00000000
        /*0020*/ 	.short	0x0005
        /*0022*/ 	.short	0x00c8
        /*0024*/ 	.byte	0x00, 0xf0, 0x21, 0x00


	//----- nvinfo : EIATTR_KPARAM_INFO
	.align		4
.L_925:
        /*0028*/ 	.byte	0x04, 0x17
        /*002a*/ 	.short	(.L_927 - .L_926)
.L_926:
        /*002c*/ 	.word	0x00000000
        /*0030*/ 	.short	0x0004
        /*0032*/ 	.short	0x00c0
        /*0034*/ 	.byte	0x00, 0xf0, 0x21, 0x00


	//----- nvinfo : EIATTR_KPARAM_INFO
	.align		4
.L_927:
        /*0038*/ 	.byte	0x04, 0x17
        /*003a*/ 	.short	(.L_929 - .L_928)
.L_928:
        /*003c*/ 	.word	0x00000000
        /*0040*/ 	.short	0x0003
        /*0042*/ 	.short	0x00b8
        /*0044*/ 	.byte	0x00, 0xf0, 0x21, 0x00


	//----- nvinfo : EIATTR_KPARAM_INFO
	.align		4
.L_929:
        /*0048*/ 	.byte	0x04, 0x17
        /*004a*/ 	.short	(.L_931 - .L_930)
.L_930:
        /*004c*/ 	.word	0x00000000
        /*0050*/ 	.short	0x0002
        /*0052*/ 	.short	0x00b0
        /*0054*/ 	.byte	0x00, 0xf0, 0x21, 0x00


	//----- nvinfo : EIATTR_KPARAM_INFO
	.align		4
.L_931:
        /*0058*/ 	.byte	0x04, 0x17
        /*005a*/ 	.short	(.L_933 - .L_932)
.L_932:
        /*005c*/ 	.word	0x00000000
        /*0060*/ 	.short	0x0001
        /*0062*/ 	.short	0x0058
        /*0064*/ 	.byte	0x00, 0xf0, 0x61, 0x01


	//----- nvinfo : EIATTR_KPARAM_INFO
	.align		4
.L_933:
        /*0068*/ 	.byte	0x04, 0x17
        /*006a*/ 	.short	(.L_935 - .L_934)
.L_934:
        /*006c*/ 	.word	0x00000000
        /*0070*/ 	.short	0x0000
        /*0072*/ 	.short	0x0000
        /*0074*/ 	.byte	0x00, 0xf0, 0x61, 0x01


	//----- nvinfo : EIATTR_SPARSE_MMA_MASK
	.align		4
.L_935:
        /*0078*/ 	.byte	0x03, 0x50
        /*007a*/ 	.short	0x0000


	//----- nvinfo : EIATTR_MAXREG_COUNT
	.align		4
        /*007c*/ 	.byte	0x03, 0x1b
        /*007e*/ 	.short	0x00ff


	//----- nvinfo : EIATTR_MERCURY_ISA_VERSION
	.align		4
        /*0080*/ 	.byte	0x03, 0x5f
        /*0082*/ 	.short	0x0101


	//----- nvinfo : EIATTR_VRC_CTA_INIT_COUNT
	.align		4
        /*0084*/ 	.byte	0x02, 0x4a
	.zero		1
	.zero		1


	//----- nvinfo : EIATTR_EXIT_INSTR_OFFSETS
	.align		4
        /*0088*/ 	.byte	0x04, 0x1c
        /*008a*/ 	.short	(.L_937 - .L_936)


	//   ....[0]....
.L_936:
        /*008c*/ 	.word	0x00000120


	//   ....[1]....
        /*0090*/ 	.word	0x000013a0


	//----- nvinfo : EIATTR_CRS_STACK_SIZE
	.align		4
.L_937:
        /*0094*/ 	.byte	0x04, 0x1e
        /*0096*/ 	.short	(.L_939 - .L_938)
.L_938:
        /*0098*/ 	.word	0x00000000


	//----- nvinfo : EIATTR_CBANK_PARAM_SIZE
	.align		4
.L_939:
        /*009c*/ 	.byte	0x03, 0x19
        /*009e*/ 	.short	0x00d8


	//----- nvinfo : EIATTR_PARAM_CBANK
	.align		4
        /*00a0*/ 	.byte	0x04, 0x0a
        /*00a2*/ 	.short	(.L_941 - .L_940)
	.align		4
.L_940:
        /*00a4*/ 	.word	index@(.nv.constant0._ZN2at6native49_GLOBAL__N__cfa43aba_16_ReflectionPad_cu_f800513927reflection_pad3d_out_kernelIsEEvNS_27GenericPackedTensorAccessorIKT_Lm5ENS_16DefaultPtrTraitsElEENS3_IS4_Lm5ES6_lEElllll)
        /*00a8*/ 	.short	0x0380
        /*00aa*/ 	.short	0x00d8


	//----- nvinfo : EIATTR_SW_WAR
	.align		4
.L_941:
        /*00ac*/ 	.byte	0x04, 0x36
        /*00ae*/ 	.short	(.L_943 - .L_942)
.L_942:
        /*00b0*/ 	.word	0x00000008
.L_943:


//--------------------- .nv.info._ZN2at6native49_GLOBAL__N__cfa43aba_16_ReflectionPad_cu_f800513927reflection_pad3d_out_kernelIlEEvNS_27GenericPackedTensorAccessorIKT_Lm5ENS_16DefaultPtrTraitsElEENS3_IS4_Lm5ES6_lEElllll --------------------------
	.section	.nv.info._ZN2at6native49_GLOBAL__N__cfa43aba_16_ReflectionPad_cu_f800513927reflection_pad3d_out_kernelIlEEvNS_27GenericPackedTensorAccessorIKT_Lm5ENS_16DefaultPtrTraitsElEENS3_IS4_Lm5ES6_lEElllll,"",@"SHT_CUDA_INFO"
	.sectionflags	@""
	.align	4


	//----- nvinfo : EIATTR_CUDA_API_VERSION
	.align		4
        /*0000*/ 	.byte	0x04, 0x37
        /*0002*/ 	.short	(.L_945 - .L_944)
.L_944:
        /*0004*/ 	.word	0x00000082


	//----- nvinfo : EIATTR_KPARAM_INFO
	.align		4
.L_945:
        /*0008*/ 	.byte	0x04, 0x17
        /*000a*/ 	.short	(.L_947 - .L_946)
.L_946:
        /*000c*/ 	.word	0x00000000
        /*0010*/ 	.short	0x0006
        /*0012*/ 	.short	0x00d0
        /*0014*/ 	.byte	0x00, 0xf0, 0x21, 0x00


	//----- nvinfo : EIATTR_KPARAM_INFO
	.align		4
.L_947:
        /*0018*/ 	.byte	0x04, 0x17
        /*001a*/ 	.short	(.L_949 - .L_948)
.L_948:
        /*001c*/ 	.word	0x00000000
        /*0020*/ 	.short	0x0005
        /*0022*/ 	.short	0x00c8
        /*0024*/ 	.byte	0x00, 0xf0, 0x21, 0x00


	//----- nvinfo : EIATTR_KPARAM_INFO
	.align		4
.L_949:
        /*0028*/ 	.byte	0x04, 0x17
        /*002a*/ 	.short	(.L_951 - .L_950)
.L_950:
        /*002c*/ 	.word	0x00000000
        /*0030*/ 	.short	0x0004
        /*0032*/ 	.short	0x00c0
        /*0034*/ 	.byte	0x00, 0xf0, 0x21, 0x00


	//----- nvinfo : EIATTR_KPARAM_INFO
	.align		4
.L_951:
        /*0038*/ 	.byte	0x04, 0x17
        /*003a*/ 	.short	(.L_953 - .L_952)
.L_952:
        /*003c*/ 	.word	0x00000000
        /*0040*/ 	.short	0x0003
        /*0042*/ 	.short	0x00b8
        /*0044*/ 	.byte	0x00, 0xf0, 0x21, 0x00


	//----- nvinfo : EIATTR_KPARAM_INFO
	.align		4
.L_953:
        /*0048*/ 	.byte	0x04, 0x17
        /*004a*/ 	.short	(.L_955 - .L_954)
.L_954:
        /*004c*/ 	.word	0x00000000
        /*0050*/ 	.short	0x0002
        /*0052*/ 	.short	0x00b0
        /*0054*/ 	.byte	0x00, 0xf0, 0x21, 0x00


	//----- nvinfo : EIATTR_KPARAM_INFO
	.align		4
.L_955:
        /*0058*/ 	.byte	0x04, 0x17
        /*005a*/ 	.short	(.L_957 - .L_956)
.L_956:
        /*005c*/ 	.word	0x00000000
        /*0060*/ 	.short	0x0001
        /*0062*/ 	.short	0x0058
        /*0064*/ 	.byte	0x00, 0xf0, 0x61, 0x01


	//----- nvinfo : EIATTR_KPARAM_INFO
	.align		4
.L_957:
        /*0068*/ 	.byte	0x04, 0x17
        /*006a*/ 	.short	(.L_959 - .L_958)
.L_958:
        /*006c*/ 	.word	0x00000000
        /*0070*/ 	.short	0x0000
        /*0072*/ 	.short	0x0000
        /*0074*/ 	.byte	0x00, 0xf0, 0x61, 0x01


	//----- nvinfo : EIATTR_SPARSE_MMA_MASK
	.align		4
.L_959:
        /*0078*/ 	.byte	0x03, 0x50
        /*007a*/ 	.short	0x0000


	//----- nvinfo : EIATTR_MAXREG_COUNT
	.align		4
        /*007c*/ 	.byte	0x03, 0x1b
        /*007e*/ 	.short	0x00ff


	//----- nvinfo : EIATTR_MERCURY_ISA_VERSION
	.align		4
        /*0080*/ 	.byte	0x03, 0x5f
        /*0082*/ 	.short	0x0101


	//----- nvinfo : EIATTR_VRC_CTA_INIT_COUNT
	.align		4
        /*0084*/ 	.byte	0x02, 0x4a
	.zero		1
	.zero		1


	//----- nvinfo : EIATTR_EXIT_INSTR_OFFSETS
	.align		4
        /*0088*/ 	.byte	0x04, 0x1c
        /*008a*/ 	.short	(.L_961 - .L_960)


	//   ....[0]....
.L_960:
        /*008c*/ 	.word	0x00000120


	//   ....[1]....
        /*0090*/ 	.word	0x000013a0


	//----- nvinfo : EIATTR_CRS_STACK_SIZE
	.align		4
.L_961:
        /*0094*/ 	.byte	0x04, 0x1e
        /*0096*/ 	.short	(.L_963 - .L_962)
.L_962:
        /*0098*/ 	.word	0x00000000


	//----- nvinfo : EIATTR_CBANK_PARAM_SIZE
	.align		4
.L_963:
        /*009c*/ 	.byte	0x03, 0x19
        /*009e*/ 	.short	0x00d8


	//----- nvinfo : EIATTR_PARAM_CBANK
	.align		4
        /*00a0*/ 	.byte	0x04, 0x0a
        /*00a2*/ 	.short	(.L_965 - .L_964)
	.align		4
.L_964:
        /*00a4*/ 	.word	index@(.nv.constant0._ZN2at6native49_GLOBAL__N__cfa43aba_16_ReflectionPad_cu_f800513927reflection_pad3d_out_kernelIlEEvNS_27GenericPackedTensorAccessorIKT_Lm5ENS_16DefaultPtrTraitsElEENS3_IS4_Lm5ES6_lEElllll)
        /*00a8*/ 	.short	0x0380
        /*00aa*/ 	.short	0x00d8


	//----- nvinfo : EIATTR_SW_WAR
	.align		4
.L_965:
        /*00ac*/ 	.byte	0x04, 0x36
        /*00ae*/ 	.short	(.L_967 - .L_966)
.L_966:
        /*00b0*/ 	.word	0x00000008
.L_967:


//--------------------- .nv.info._ZN2at6native49_GLOBAL__N__cfa43aba_16_ReflectionPad_cu_f800513927reflection_pad3d_out_kernelIiEEvNS_27GenericPackedTensorAccessorIKT_Lm5ENS_16DefaultPtrTraitsElEENS3_IS4_Lm5ES6_lEElllll --------------------------
	.section	.nv.info._ZN2at6native49_GLOBAL__N__cfa43aba_16_ReflectionPad_cu_f800513927reflection_pad3d_out_kernelIiEEvNS_27GenericPackedTensorAccessorIKT_Lm5ENS_16DefaultPtrTraitsElEENS3_IS4_Lm5ES6_lEElllll,"",@"SHT_CUDA_INFO"
	.sectionflags	@""
	.align	4


	//----- nvinfo : EIATTR_CUDA_API_VERSION
	.align		4
        /*0000*/ 	.byte	0x04, 0x37
        /*0002*/ 	.short	(.L_969 - .L_968)
.L_968:
        /*0004*/ 	.word	0x00000082


	//----- nvinfo : EIATTR_KPARAM_INFO
	.align		4
.L_969:
        /*0008*/ 	.byte	0x04, 0x17
        /*000a*/ 	.short	(.L_971 - .L_970)
.L_970:
        /*000c*/ 	.word	0x00000000
        /*0010*/ 	.short	0x0006
        /*0012*/ 	.short	0x00d0
        /*0014*/ 	.byte	0x00, 0xf0, 0x21, 0x00


	//----- nvinfo : EIATTR_KPARAM_INFO
	.align		4
.L_971:
        /*0018*/ 	.byte	0x04, 0x17
        /*001a*/ 	.short	(.L_973 - .L_972)
.L_972:
        /*001c*/ 	.word	0x00000000
        /*0020*/ 	.short	0x0005
        /*0022*/ 	.short	0x00c8
        /*0024*/ 	.byte	0x00, 0xf0, 0x21, 0x00


	//----- nvinfo : EIATTR_KPARAM_INFO
	.align		4
.L_973:
        /*0028*/ 	.byte	0x04, 0x17
        /*002a*/ 	.short	(.L_975 - .L_974)
.L_974:
        /*002c*/ 	.word	0x00000000
        /*0030*/ 	.short	0x0004
        /*0032*/ 	.short	0x00c0
        /*0034*/ 	.byte	0x00, 0xf0, 0x21, 0x00


	//----- nvinfo : EIATTR_KPARAM_INFO
	.align		4
.L_975:
        /*0038*/ 	.byte	0x04, 0x17
        /*003a*/ 	.short	(.L_977 - .L_976)
.L_976:
        /*003c*/ 	.word	0x00000000
        /*0040*/ 	.short	0x0003
        /*0042*/ 	.short	0x00b8
        /*0044*/ 	.byte	0x00, 0xf0, 0x21, 0x00


	//----- nvinfo : EIATTR_KPARAM_INFO
	.align		4
.L_977:
        /*0048*/ 	.byte	0x04, 0x17
        /*004a*/ 	.short	(.L_979 - .L_978)
.L_978:
        /*004c*/ 	.word	0x00000000
        /*0050*/ 	.short	0x0002
        /*0052*/ 	.short	0x00b0
        /*0054*/ 	.byte	0x00, 0xf0, 0x21, 0x00


	//----- nvinfo : EIATTR_KPARAM_INFO
	.align		4
.L_979:
        /*0058*/ 	.byte	0x04, 0x17
        /*005a*/ 	.short	(.L_981 - .L_980)
.L_980:
        /*005c*/ 	.word	0x00000000
        /*0060*/ 	.short	0x0001
        /*0062*/ 	.short	0x0058
        /*0064*/ 	.byte	0x00, 0xf0, 0x61, 0x01


	//----- nvinfo : EIATTR_KPARAM_INFO
	.align		4
.L_981:
        /*0068*/ 	.byte	0x04, 0x17
        /*006a*/ 	.short	(.L_983 - .L_982)
.L_982:
        /*006c*/ 	.word	0x00000000
        /*0070*/ 	.short	0x0000
        /*0072*/ 	.short	0x0000
        /*0074*/ 	.byte	0x00, 0xf0, 0x61, 0x01


	//----- nvinfo : EIATTR_SPARSE_MMA_MASK
	.align		4
.L_983:
        /*0078*/ 	.byte	0x03, 0x50
        /*007a*/ 	.short	0x0000


	//----- nvinfo : EIATTR_MAXREG_COUNT
	.align		4
        /*007c*/ 	.byte	0x03, 0x1b
        /*007e*/ 	.short	0x00ff


	//----- nvinfo : EIATTR_MERCURY_ISA_VERSION
	.align		4
        /*0080*/ 	.byte	0x03, 0x5f
        /*0082*/ 	.short	0x0101


	//----- nvinfo : EIATTR_VRC_CTA_INIT_COUNT
	.align		4
        /*0084*/ 	.byte	0x02, 0x4a
	.zero		1
	.zero		1


	//----- nvinfo : EIATTR_EXIT_INSTR_OFFSETS
	.align		4
        /*0088*/ 	.byte	0x04, 0x1c
        /*008a*/ 	.short	(.L_985 - .L_984)


	//   ....[0]....
.L_984:
        /*008c*/ 	.word	0x00000120


	//   ....[1]....
        /*0090*/ 	.word	0x000013a0


	//----- nvinfo : EIATTR_CRS_STACK_SIZE
	.align		4
.L_985:
        /*0094*/ 	.byte	0x04, 0x1e
        /*0096*/ 	.short	(.L_987 - .L_986)
.L_986:
        /*0098*/ 	.word	0x00000000


	//----- nvinfo : EIATTR_CBANK_PARAM_SIZE
	.align		4
.L_987:
        /*009c*/ 	.byte	0x03, 0x19
        /*009e*/ 	.short	0x00d8


	//----- nvinfo : EIATTR_PARAM_CBANK
	.align		4
        /*00a0*/ 	.byte	0x04, 0x0a
        /*00a2*/ 	.short	(.L_989 - .L_988)
	.align		4
.L_988:
        /*00a4*/ 	.word	index@(.nv.constant0._ZN2at6native49_GLOBAL__N__cfa43aba_16_ReflectionPad_cu_f800513927reflection_pad3d_out_kernelIiEEvNS_27GenericPackedTensorAccessorIKT_Lm5ENS_16DefaultPtrTraitsElEENS3_IS4_Lm5ES6_lEElllll)
        /*00a8*/ 	.short	0x0380
        /*00aa*/ 	.short	0x00d8


	//----- nvinfo : EIATTR_SW_WAR
	.align		4
.L_989:
        /*00ac*/ 	.byte	0x04, 0x36
        /*00ae*/ 	.short	(.L_991 - .L_990)
.L_990:
        /*00b0*/ 	.word	0x00000008
.L_991:


//--------------------- .nv.info._ZN2at6native49_GLOBAL__N__cfa43aba_16_ReflectionPad_cu_f800513927reflection_pad3d_out_kernelIaEEvNS_27GenericPackedTensorAccessorIKT_Lm5ENS_16DefaultPtrTraitsElEENS3_IS4_Lm5ES6_lEElllll --------------------------
	.section	.nv.info._ZN2at6native49_GLOBAL__N__cfa43aba_16_ReflectionPad_cu_f800513927reflection_pad3d_out_kernelIaEEvNS_27GenericPackedTensorAccessorIKT_Lm5ENS_16DefaultPtrTraitsElEENS3_IS4_Lm5ES6_lEElllll,"",@"SHT_CUDA_INFO"
	.sectionflags	@""
	.align	4


	//----- nvinfo : EIATTR_CUDA_API_VERSION
	.align		4
        /*0000*/ 	.byte	0x04, 0x37
        /*0002*/ 	.short	(.L_993 - .L_992)
.L_992:
        /*0004*/ 	.word	0x00000082


	//----- nvinfo : EIATTR_KPARAM_INFO
	.align		4
.L_993:
        /*0008*/ 	.byte	0x04, 0x17
        /*000a*/ 	.short	(.L_995 - .L_994)
.L_994:
        /*000c*/ 	.word	0x00000000
        /*0010*/ 	.short	0x0006
        /*0012*/ 	.short	0x00d0
        /*0014*/ 	.byte	0x00, 0xf0, 0x21, 0x00


	//----- nvinfo : EIATTR_KPARAM_INFO
	.align		4
.L_995:
        /*0018*/ 	.byte	0x04, 0x17
        /*001a*/ 	.short	(.L_997 - .L_996)
.L_996:
        /*001c*/ 	.word	0x00000000
        /*0020*/ 	.short	0x0005
        /*0022*/ 	.short	0x00c8
        /*0024*/ 	.byte	0x00, 0xf0, 0x21, 0x00


	//----- nvinfo : EIATTR_KPARAM_INFO
	.align		4
.L_997:
        /*0028*/ 	.byte	0x04, 0x17
        /*002a*/ 	.short	(.L_999 - .L_998)
.L_998:
        /*002c*/ 	.word	0x00000000
        /*0030*/ 	.short	0x0004
        /*0032*/ 	.short	0x00c0
        /*0034*/ 	.byte	0x00, 0xf0, 0x21, 0x00


	//----- nvinfo : EIATTR_KPARAM_INFO
	.align		4
.L_999:
        /*0038*/ 	.byte	0x04, 0x17
        /*003a*/ 	.short	(.L_1001 - .L_1000)
.L_1000:
        /*003c*/ 	.word	0x00000000
        /*0040*/ 	.short	0x0003
        /*0042*/ 	.short	0x00b8
        /*0044*/ 	.byte	0x00, 0xf0, 0x21, 0x00


	//----- nvinfo : EIATTR_KPARAM_INFO
	.align		4
.L_1001:
        /*0048*/ 	.byte	0x04, 0x17
        /*004a*/ 	.short	(.L_1003 - .L_1002)
.L_1002:
        /*004c*/ 	.word	0x00000000
        /*0050*/ 	.short	0x0002
        /*0052*/ 	.short	0x00b0
        /*0054*/ 	.byte	0x00, 0xf0, 0x21, 0x00


	//----- nvinfo : EIATTR_KPARAM_INFO
	.align		4
.L_1003:
        /*0058*/ 	.byte	0x04, 0x17
        /*005a*/ 	.short	(.L_1005 - .L_1004)
.L_1004:
        /*005c*/ 	.word	0x00000000
        /*0060*/ 	.short	0x0001
        /*0062*/ 	.short	0x0058
        /*0064*/ 	.byte	0x00, 0xf0, 0x61, 0x01


	//----- nvinfo : EIATTR_KPARAM_INFO
	.align		4
.L_1005:
        /*0068*/ 	.byte	0x04, 0x17
        /*006a*/ 	.short	(.L_1007 - .L_1006)
.L_1006:
        /*006c*/ 	.word	0x00000000
        /*0070*/ 	.short	0x0000
        /*0072*/ 	.short	0x0000
        /*0074*/ 	.byte	0x00, 0xf0, 0x61, 0x01


	//----- nvinfo : EIATTR_SPARSE_MMA_MASK
	.align		4
.L_1007:
        /*0078*/ 	.byte	0x03, 0x50
        /*007a*/ 	.short	0x0000


	//----- nvinfo : EIATTR_MAXREG_COUNT
	.align		4
        /*007c*/ 	.byte	0x03, 0x1b
        /*007e*/ 	.short	0x00ff


	//----- nvinfo : EIATTR_MERCURY_ISA_VERSION
	.align		4
        /*0080*/ 	.byte	0x03, 0x5f
        /*0082*/ 	.short	0x0101


	//----- nvinfo : EIATTR_VRC_CTA_INIT_COUNT
	.align		4
        /*0084*/ 	.byte	0x02, 0x4a
	.zero		1
	.zero		1


	//----- nvinfo : EIATTR_EXIT_INSTR_OFFSETS
	.align		4
        /*0088*/ 	.byte	0x04, 0x1c
        /*008a*/ 	.short	(.L_1009 - .L_1008)


	//   ....[0]....
.L_1008:
        /*008c*/ 	.word	0x00000120


	//   ....[1]....
        /*0090*/ 	.word	0x00001380


	//----- nvinfo : EIATTR_CRS_STACK_SIZE
	.align		4
.L_1009:
        /*0094*/ 	.byte	0x04, 0x1e
        /*0096*/ 	.short	(.L_1011 - .L_1010)
.L_1010:
        /*0098*/ 	.word	0x00000000


	//----- nvinfo : EIATTR_CBANK_PARAM_SIZE
	.align		4
.L_1011:
        /*009c*/ 	.byte	0x03, 0x19
        /*009e*/ 	.short	0x00d8


	//----- nvinfo : EIATTR_PARAM_CBANK
	.align		4
        /*00a0*/ 	.byte	0x04, 0x0a
        /*00a2*/ 	.short	(.L_1013 - .L_1012)
	.align		4
.L_1012:
        /*00a4*/ 	.word	index@(.nv.constant0._ZN2at6native49_GLOBAL__N__cfa43aba_16_ReflectionPad_cu_f800513927reflection_pad3d_out_kernelIaEEvNS_27GenericPackedTensorAccessorIKT_Lm5ENS_16DefaultPtrTraitsElEENS3_IS4_Lm5ES6_lEElllll)
        /*00a8*/ 	.short	0x0380
        /*00aa*/ 	.short	0x00d8


	//----- nvinfo : EIATTR_SW_WAR
	.align		4
.L_1013:
        /*00ac*/ 	.byte	0x04, 0x36
        /*00ae*/ 	.short	(.L_1015 - .L_1014)
.L_1014:
        /*00b0*/ 	.word	0x00000008
.L_1015:


//--------------------- .nv.info._ZN2at6native49_GLOBAL__N__cfa43aba_16_ReflectionPad_cu_f800513927reflection_pad3d_out_kernelIhEEvNS_27GenericPackedTensorAccessorIKT_Lm5ENS_16DefaultPtrTraitsElEENS3_IS4_Lm5ES6_lEElllll --------------------------
	.section	.nv.info._ZN2at6native49_GLOBAL__N__cfa43aba_16_ReflectionPad_cu_f800513927reflection_pad3d_out_kernelIhEEvNS_27GenericPackedTensorAccessorIKT_Lm5ENS_16DefaultPtrTraitsElEENS3_IS4_Lm5ES6_lEElllll,"",@"SHT_CUDA_INFO"
	.sectionflags	@""
	.align	4


	//----- nvinfo : EIATTR_CUDA_API_VERSION
	.align		4
        /*0000*/ 	.byte	0x04, 0x37
        /*0002*/ 	.short	(.L_1017 - .L_1016)
.L_1016:
        /*0004*/ 	.word	0x00000082


	//----- nvinfo : EIATTR_KPARAM_INFO
	.align		4
.L_1017:
        /*0008*/ 	.byte	0x04, 0x17
        /*000a*/ 	.short	(.L_1019 - .L_1018)
.L_1018:
        /*000c*/ 	.word	0x00000000
        /*0010*/ 	.short	0x0006
        /*0012*/ 	.short	0x00d0
        /*0014*/ 	.byte	0x00, 0xf0, 0x21, 0x00


	//----- nvinfo : EIATTR_KPARAM_INFO
	.align		4
.L_1019:
        /*0018*/ 	.byte	0x04, 0x17
        /*001a*/ 	.short	(.L_1021 - .L_1020)
.L_1020:
        /*001c*/ 	.word	0x00000000
        /*0020*/ 	.short	0x0005
        /*0022*/ 	.short	0x00c8
        /*0024*/ 	.byte	0x00, 0xf0, 0x21, 0x00


	//----- nvinfo : EIATTR_KPARAM_INFO
	.align		4
.L_1021:
        /*0028*/ 	.byte	0x04, 0x17
        /*002a*/ 	.short	(.L_1023 - .L_1022)
.L_1022:
        /*002c*/ 	.word	0x00000000
        /*0030*/ 	.short	0x0004
        /*0032*/ 	.short	0x00c0
        /*0034*/ 	.byte	0x00, 0xf0, 0x21, 0x00


	//----- nvinfo : EIATTR_KPARAM_INFO
	.align		4
.L_1023:
        /*0038*/ 	.byte	0x04, 0x17
        /*003a*/ 	.short	(.L_1025 - .L_1024)
.L_1024:
        /*003c*/ 	.word	0x00000000
        /*0040*/ 	.short	0x0003
        /*0042*/ 	.short	0x00b8
        /*0044*/ 	.byte	0x00, 0xf0, 0x21, 0x00


	//----- nvinfo : EIATTR_KPARAM_INFO
	.align		4
.L_1025:
        /*0048*/ 	.byte	0x04, 0x17
        /*004a*/ 	.short	(.L_1027 - .L_1026)
.L_1026:
        /*004c*/ 	.word	0x00000000
        /*0050*/ 	.short	0x0002
        /*0052*/ 	.short	0x00b0
        /*0054*/ 	.byte	0x00, 0xf0, 0x21, 0x00


	//----- nvinfo : EIATTR_KPARAM_INFO
	.align		4
.L_1027:
        /*0058*/ 	.byte	0x04, 0x17
        /*005a*/ 	.short	(.L_1029 - .L_1028)
.L_1028:
        /*005c*/ 	.word	0x00000000
        /*0060*/ 	.short	0x0001
        /*0062*/ 	.short	0x0058
        /*0064*/ 	.byte	0x00, 0xf0, 0x61, 0x01


	//----- nvinfo : EIATTR_KPARAM_INFO
	.align		4
.L_1029:
        /*0068*/ 	.byte	0x04, 0x17
        /*006a*/ 	.short	(.L_1031 - .L_1030)
.L_1030:
        /*006c*/ 	.word	0x00000000
        /*0070*/ 	.short	0x0000
        /*0072*/ 	.short	0x0000
        /*0074*/ 	.byte	0x00, 0xf0, 0x61, 0x01


	//----- nvinfo : EIATTR_SPARSE_MMA_MASK
	.align		4
.L_1031:
        /*0078*/ 	.byte	0x03, 0x50
        /*007a*/ 	.short	0x0000


	//----- nvinfo : EIATTR_MAXREG_COUNT
	.align		4
        /*007c*/ 	.byte	0x03, 0x1b
        /*007e*/ 	.short	0x00ff


	//----- nvinfo : EIATTR_MERCURY_ISA_VERSION
	.align		4
        /*0080*/ 	.byte	0x03, 0x5f
        /*0082*/ 	.short	0x0101


	//----- nvinfo : EIATTR_VRC_CTA_INIT_COUNT
	.align		4
        /*0084*/ 	.byte	0x02, 0x4a
	.zero		1
	.zero		1


	//----- nvinfo : EIATTR_EXIT_INSTR_OFFSETS
	.align		4
        /*0088*/ 	.byte	0x04, 0x1c
        /*008a*/ 	.short	(.L_1033 - .L_1032)


	//   ....[0]....
.L_1032:
        /*008c*/ 	.word	0x00000120


	//   ....[1]....
        /*0090*/ 	.word	0x00001380


	//----- nvinfo : EIATTR_CRS_STACK_SIZE
	.align		4
.L_1033:
        /*0094*/ 	.byte	0x04, 0x1e
        /*0096*/ 	.short	(.L_1035 - .L_1034)
.L_1034:
        /*0098*/ 	.word	0x00000000


	//----- nvinfo : EIATTR_CBANK_PARAM_SIZE
	.align		4
.L_1035:
        /*009c*/ 	.byte	0x03, 0x19
        /*009e*/ 	.short	0x00d8


	//----- nvinfo : EIATTR_PARAM_CBANK
	.align		4
        /*00a0*/ 	.byte	0x04, 0x0a
        /*00a2*/ 	.short	(.L_1037 - .L_1036)
	.align		4
.L_1036:
        /*00a4*/ 	.word	index@(.nv.constant0._ZN2at6native49_GLOBAL__N__cfa43aba_16_ReflectionPad_cu_f800513927reflection_pad3d_out_kernelIhEEvNS_27GenericPackedTensorAccessorIKT_Lm5ENS_16DefaultPtrTraitsElEENS3_IS4_Lm5ES6_lEElllll)
        /*00a8*/ 	.short	0x0380
        /*00aa*/ 	.short	0x00d8


	//----- nvinfo : EIATTR_SW_WAR
	.align		4
.L_1037:
        /*00ac*/ 	.byte	0x04, 0x36
        /*00ae*/ 	.short	(.L_1039 - .L_1038)
.L_1038:
        /*00b0*/ 	.word	0x00000008
.L_1039:


//--------------------- .nv.info._ZN2at6native49_GLOBAL__N__cfa43aba_16_ReflectionPad_cu_f800513936reflection_pad1d_backward_out_kernelIN3c108BFloat16EEEvPT_PKS5_lll --------------------------
	.section	.nv.info._ZN2at6native49_GLOBAL__N__cfa43aba_16_ReflectionPad_cu_f800513936reflection_pad1d_backward_out_kernelIN3c108BFloat16EEEvPT_PKS5_lll,"",@"SHT_CUDA_INFO"
	.sectionflags	@""
	.align	4


	//----- nvinfo : EIATTR_CUDA_API_VERSION
	.align		4
        /*0000*/ 	.byte	0x04, 0x37
        /*0002*/ 	.short	(.L_1041 - .L_1040)
.L_1040:
        /*0004*/ 	.word	0x00000082


	//----- nvinfo : EIATTR_KPARAM_INFO
	.align		4
.L_1041:
        /*0008*/ 	.byte	0x04, 0x17
        /*000a*/ 	.short	(.L_1043 - .L_1042)
.L_1042:
        /*000c*/ 	.word	0x00000000
        /*0010*/ 	.short	0x0004
        /*0012*/ 	.short	0x0020
        /*0014*/ 	.byte	0x00, 0xf0, 0x21, 0x00


	//----- nvinfo : EIATTR_KPARAM_INFO
	.align		4
.L_1043:
        /*0018*/ 	.byte	0x04, 0x17
        /*001a*/ 	.short	(.L_1045 - .L_1044)
.L_1044:
        /*001c*/ 	.word	0x00000000
        /*0020*/ 	.short	0x0003
        /*0022*/ 	.short	0x0018
        /*0024*/ 	.byte	0x00, 0xf0, 0x21, 0x00


	//----- nvinfo : EIATTR_KPARAM_INFO
	.align		4
.L_1045:
        /*0028*/ 	.byte	0x04, 0x17
        /*002a*/ 	.short	(.L_1047 - .L_1046)
.L_1046:
        /*002c*/ 	.word	0x00000000
        /*0030*/ 	.short	0x0002
        /*0032*/ 	.short	0x0010
        /*0034*/ 	.byte	0x00, 0xf0, 0x21, 0x00


	//----- nvinfo : EIATTR_KPARAM_INFO
	.align		4
.L_1047:
        /*0038*/ 	.byte	0x04, 0x17
        /*003a*/ 	.short	(.L_1049 - .L_1048)
.L_1048:
        /*003c*/ 	.word	0x00000000
        /*0040*/ 	.short	0x0001
        /*0042*/ 	.short	0x0008
        /*0044*/ 	.byte	0x00, 0xf5, 0x21, 0x00


	//----- nvinfo : EIATTR_KPARAM_INFO
	.align		4
.L_1049:
        /*0048*/ 	.byte	0x04, 0x17
        /*004a*/ 	.short	(.L_1051 - .L_1050)
.L_1050:
        /*004c*/ 	.word	0x00000000
        /*0050*/ 	.short	0x0000
        /*0052*/ 	.short	0x0000
        /*0054*/ 	.byte	0x00, 0xf5, 0x21, 0x00


	//----- nvinfo : EIATTR_SPARSE_MMA_MASK
	.align		4
.L_1051:
        /*0058*/ 	.byte	0x03, 0x50
        /*005a*/ 	.short	0x0000


	//----- nvinfo : EIATTR_MAXREG_COUNT
	.align		4
        /*005c*/ 	.byte	0x03, 0x1b
        /*005e*/ 	.short	0x00ff


	//----- nvinfo : EIATTR_MERCURY_ISA_VERSION
	.align		4
        /*0060*/ 	.byte	0x03, 0x5f
        /*0062*/ 	.short	0x0101


	//----- nvinfo : EIATTR_VRC_CTA_INIT_COUNT
	.align		4
        /*0064*/ 	.byte	0x02, 0x4a
	.zero		1
	.zero		1


	//----- nvinfo : EIATTR_ATOM16_EMUL_INSTR_REG_MAP
	.align		4
        /*0068*/ 	.byte	0x04, 0x2e
        /*006a*/ 	.short	(.L_1053 - .L_1052)


	//   ....[0]....
.L_1052:
        /*006c*/ 	.word	0x00000440
        /*0070*/ 	.short	0x0008
        /*0072*/ 	.short	0x0000


	//   ....[1]....
        /*0074*/ 	.word	0x000004a0
        /*0078*/ 	.short	0x0008
        /*007a*/ 	.short	0x0000


	//----- nvinfo : EIATTR_EXIT_INSTR_OFFSETS
	.align		4
.L_1053:
        /*007c*/ 	.byte	0x04, 0x1c
        /*007e*/ 	.short	(.L_1055 - .L_1054)


	//   ....[0]....
.L_1054:
        /*0080*/ 	.word	0x000000e0


	//   ....[1]....
        /*0084*/ 	.word	0x000004e0


	//----- nvinfo : EIATTR_CRS_STACK_SIZE
	.align		4
.L_1055:
        /*0088*/ 	.byte	0x04, 0x1e
        /*008a*/ 	.short	(.L_1057 - .L_1056)
.L_1056:
        /*008c*/ 	.word	0x00000000


	//----- nvinfo : EIATTR_CBANK_PARAM_SIZE
	.align		4
.L_1057:
        /*0090*/ 	.byte	0x03, 0x19
        /*0092*/ 	.short	0x0028


	//----- nvinfo : EIATTR_PARAM_CBANK
	.align		4
        /*0094*/ 	.byte	0x04, 0x0a
        /*0096*/ 	.short	(.L_1059 - .L_1058)
	.align		4
.L_1058:
        /*0098*/ 	.word	index@(.nv.constant0._ZN2at6native49_GLOBAL__N__cfa43aba_16_ReflectionPad_cu_f800513936reflection_pad1d_backward_out_kernelIN3c108BFloat16EEEvPT_PKS5_lll)
        /*009c*/ 	.short	0x0380
        /*009e*/ 	.short	0x0028


	//----- nvinfo : EIATTR_SW_WAR
	.align		4
.L_1059:
        /*00a0*/ 	.byte	0x04, 0x36
        /*00a2*/ 	.short	(.L_1061 - .L_1060)
.L_1060:
        /*00a4*/ 	.word	0x00000008
.L_1061:


//--------------------- .nv.info._ZN2at6native49_GLOBAL__N__cfa43aba_16_ReflectionPad_cu_f800513936reflection_pad1d_backward_out_kernelIN3c104HalfEEEvPT_PKS5_lll --------------------------
	.section	.nv.info._ZN2at6native49_GLOBAL__N__cfa43aba_16_ReflectionPad_cu_f800513936reflection_pad1d_backward_out_kernelIN3c104HalfEEEvPT_PKS5_lll,"",@"SHT_CUDA_INFO"
	.sectionflags	@""
	.align	4


	//----- nvinfo : EIATTR_CUDA_API_VERSION
	.align		4
        /*0000*/ 	.byte	0x04, 0x37
        /*0002*/ 	.short	(.L_1063 - .L_1062)
.L_1062:
        /*0004*/ 	.word	0x00000082


	//----- nvinfo : EIATTR_KPARAM_INFO
	.align		4
.L_1063:
        /*0008*/ 	.byte	0x04, 0x17
        /*000a*/ 	.short	(.L_1065 - .L_1064)
.L_1064:
        /*000c*/ 	.word	0x00000000
        /*0010*/ 	.short	0x0004
        /*0012*/ 	.short	0x0020
        /*0014*/ 	.byte	0x00, 0xf0, 0x21, 0x00


	//----- nvinfo : EIATTR_KPARAM_INFO
	.align		4
.L_1065:
        /*0018*/ 	.byte	0x04, 0x17
        /*001a*/ 	.short	(.L_1067 - .L_1066)
.L_1066:
        /*001c*/ 	.word	0x00000000
        /*0020*/ 	.short	0x0003
        /*0022*/ 	.short	0x0018
        /*0024*/ 	.byte	0x00, 0xf0, 0x21, 0x00


	//----- nvinfo : EIATTR_KPARAM_INFO
	.align		4
.L_1067:
        /*0028*/ 	.byte	0x04, 0x17
        /*002a*/ 	.short	(.L_1069 - .L_1068)
.L_1068:
        /*002c*/ 	.word	0x00000000
        /*0030*/ 	.short	0x0002
        /*0032*/ 	.short	0x0010
        /*0034*/ 	.byte	0x00, 0xf0, 0x21, 0x00


	//----- nvinfo : EIATTR_KPARAM_INFO
	.align		4
.L_1069:
        /*0038*/ 	.byte	0x04, 0x17
        /*003a*/ 	.short	(.L_1071 - .L_1070)
.L_1070:
        /*003c*/ 	.word	0x00000000
        /*0040*/ 	.short	0x0001
        /*0042*/ 	.short	0x0008
        /*0044*/ 	.byte	0x00, 0xf5, 0x21, 0x00


	//----- nvinfo : EIATTR_KPARAM_INFO
	.align		4
.L_1071:
        /*0048*/ 	.byte	0x04, 0x17
        /*004a*/ 	.short	(.L_1073 - .L_1072)
.L_1072:
        /*004c*/ 	.word	0x00000000
        /*0050*/ 	.short	0x0000
        /*0052*/ 	.short	0x0000
        /*0054*/ 	.byte	0x00, 0xf5, 0x21, 0x00


	//----- nvinfo : EIATTR_SPARSE_MMA_MASK
	.align		4
.L_1073:
        /*0058*/ 	.byte	0x03, 0x50
        /*005a*/ 	.short	0x0000


	//----- nvinfo : EIATTR_MAXREG_COUNT
	.align		4
        /*005c*/ 	.byte	0x03, 0x1b
        /*005e*/ 	.short	0x00ff


	//----- nvinfo : EIATTR_MERCURY_ISA_VERSION
	.align		4
        /*0060*/ 	.byte	0x03, 0x5f
        /*0062*/ 	.short	0x0101


	//----- nvinfo : EIATTR_VRC_CTA_INIT_COUNT
	.align		4
        /*0064*/ 	.byte	0x02, 0x4a
	.zero		1
	.zero		1


	//----- nvinfo : EIATTR_ATOM16_EMUL_INSTR_REG_MAP
	.align		4
        /*0068*/ 	.byte	0x04, 0x2e
        /*006a*/ 	.short	(.L_1075 - .L_1074)


	//   ....[0]....
.L_1074:
        /*006c*/ 	.word	0x00000440
        /*0070*/ 	.short	0x0008
        /*0072*/ 	.short	0x0000


	//   ....[1]....
        /*0074*/ 	.word	0x000004a0
        /*0078*/ 	.short	0x0008
        /*007a*/ 	.short	0x0000


	//----- nvinfo : EIATTR_EXIT_INSTR_OFFSETS
	.align		4
.L_1075:
        /*007c*/ 	.byte	0x04, 0x1c
        /*007e*/ 	.short	(.L_1077 - .L_1076)


	//   ....[0]....
.L_1076:
        /*0080*/ 	.word	0x000000e0


	//   ....[1]....
        /*0084*/ 	.word	0x000004e0


	//----- nvinfo : EIATTR_CRS_STACK_SIZE
	.align		4
.L_1077:
        /*0088*/ 	.byte	0x04, 0x1e
        /*008a*/ 	.short	(.L_1079 - .L_1078)
.L_1078:
        /*008c*/ 	.word	0x00000000


	//----- nvinfo : EIATTR_CBANK_PARAM_SIZE
	.align		4
.L_1079:
        /*0090*/ 	.byte	0x03, 0x19
        /*0092*/ 	.short	0x0028


	//----- nvinfo : EIATTR_PARAM_CBANK
	.align		4
        /*0094*/ 	.byte	0x04, 0x0a
        /*0096*/ 	.short	(.L_1081 - .L_1080)
	.align		4
.L_1080:
        /*0098*/ 	.word	index@(.nv.constant0._ZN2at6native49_GLOBAL__N__cfa43aba_16_ReflectionPad_cu_f800513936reflection_pad1d_backward_out_kernelIN3c104HalfEEEvPT_PKS5_lll)
        /*009c*/ 	.short	0x0380
        /*009e*/ 	.short	0x0028


	//----- nvinfo : EIATTR_SW_WAR
	.align		4
.L_1081:
        /*00a0*/ 	.byte	0x04, 0x36
        /*00a2*/ 	.short	(.L_1083 - .L_1082)
.L_1082:
        /*00a4*/ 	.word	0x00000008
.L_1083:


//--------------------- .nv.info._ZN2at6native49_GLOBAL__N__cfa43aba_16_ReflectionPad_cu_f800513936reflection_pad1d_backward_out_kernelIN3c107complexIfEEEEvPT_PKS6_lll --------------------------
	.section	.nv.info._ZN2at6native49_GLOBAL__N__cfa43aba_16_ReflectionPad_cu_f800513936reflection_pad1d_backward_out_kernelIN3c107complexIfEEEEvPT_PKS6_lll,"",@"SHT_CUDA_INFO"
	.sectionflags	@""
	.align	4


	//----- nvinfo : EIATTR_CUDA_API_VERSION
	.align		4
        /*0000*/ 	.byte	0x04, 0x37
        /*0002*/ 	.short	(.L_1085 - .L_1084)
.L_1084:
        /*0004*/ 	.word	0x00000082


	//----- nvinfo : EIATTR_KPARAM_INFO
	.align		4
.L_1085:
        /*0008*/ 	.byte	0x04, 0x17
        /*000a*/ 	.short	(.L_1087 - .L_1086)
.L_1086:
        /*000c*/ 	.word	0x00000000
        /*0010*/ 	.short	0x0004
        /*0012*/ 	.short	0x0020
        /*0014*/ 	.byte	0x00, 0xf0, 0x21, 0x00


	//----- nvinfo : EIATTR_KPARAM_INFO
	.align		4
.L_1087:
        /*0018*/ 	.byte	0x04, 0x17
        /*001a*/ 	.short	(.L_1089 - .L_1088)
.L_1088:
        /*001c*/ 	.word	0x00000000
        /*0020*/ 	.short	0x0003
        /*0022*/ 	.short	0x0018
        /*0024*/ 	.byte	0x00, 0xf0, 0x21, 0x00


	//----- nvinfo : EIATTR_KPARAM_INFO
	.align		4
.L_1089:
        /*0028*/ 	.byte	0x04, 0x17
        /*002a*/ 	.short	(.L_1091 - .L_1090)
.L_1090:
        /*002c*/ 	.word	0x00000000
        /*0030*/ 	.short	0x0002
        /*0032*/ 	.short	0x0010
        /*0034*/ 	.byte	0x00, 0xf0, 0x21, 0x00


	//----- nvinfo : EIATTR_KPARAM_INFO
	.align		4
.L_1091:
        /*0038*/ 	.byte	0x04, 0x17
        /*003a*/ 	.short	(.L_1093 - .L_1092)
.L_1092:
        /*003c*/ 	.word	0x00000000
        /*0040*/ 	.short	0x0001
        /*0042*/ 	.short	0x0008
        /*0044*/ 	.byte	0x00, 0xf5, 0x21, 0x00


	//----- nvinfo : EIATTR_KPARAM_INFO
	.align		4
.L_1093:
        /*0048*/ 	.byte	0x04, 0x17
        /*004a*/ 	.short	(.L_1095 - .L_1094)
.L_1094:
        /*004c*/ 	.word	0x00000000
        /*0050*/ 	.short	0x0000
        /*0052*/ 	.short	0x0000
        /*0054*/ 	.byte	0x00, 0xf5, 0x21, 0x00


	//----- nvinfo : EIATTR_SPARSE_MMA_MASK
	.align		4
.L_1095:
        /*0058*/ 	.byte	0x03, 0x50
        /*005a*/ 	.short	0x0000


	//----- nvinfo : EIATTR_MAXREG_COUNT
	.align		4
        /*005c*/ 	.byte	0x03, 0x1b
        /*005e*/ 	.short	0x00ff


	//----- nvinfo : EIATTR_MERCURY_ISA_VERSION
	.align		4
        /*0060*/ 	.byte	0x03, 0x5f
        /*0062*/ 	.short	0x0101


	//----- nvinfo : EIATTR_VRC_CTA_INIT_COUNT
	.align		4
        /*0064*/ 	.byte	0x02, 0x4a
	.zero		1
	.zero		1


	//----- nvinfo : EIATTR_EXIT_INSTR_OFFSETS
	.align		4
        /*0068*/ 	.byte	0x04, 0x1c
        /*006a*/ 	.short	(.L_1097 - .L_1096)


	//   ....[0]....
.L_1096:
        /*006c*/ 	.word	0x000000e0


	//   ....[1]....
        /*0070*/ 	.word	0x00000440


	//----- nvinfo : EIATTR_CBANK_PARAM_SIZE
	.align		4
.L_1097:
        /*0074*/ 	.byte	0x03, 0x19
        /*0076*/ 	.short	0x0028


	//----- nvinfo : EIATTR_PARAM_CBANK
	.align		4
        /*0078*/ 	.byte	0x04, 0x0a
        /*007a*/ 	.short	(.L_1099 - .L_1098)
	.align		4
.L_1098:
        /*007c*/ 	.word	index@(.nv.constant0._ZN2at6native49_GLOBAL__N__cfa43aba_16_ReflectionPad_cu_f800513936reflection_pad1d_backward_out_kernelIN3c107complexIfEEEEvPT_PKS6_lll)
        /*0080*/ 	.short	0x0380
        /*0082*/ 	.short	0x0028


	//----- nvinfo : EIATTR_SW_WAR
	.align		4
.L_1099:
        /*0084*/ 	.byte	0x04, 0x36
        /*0086*/ 	.short	(.L_1101 - .L_1100)
.L_1100:
        /*0088*/ 	.word	0x00000008
.L_1101:


//--------------------- .nv.info._ZN2at6native49_GLOBAL__N__cfa43aba_16_ReflectionPad_cu_f800513936reflection_pad1d_backward_out_kernelIN3c107complexIdEEEEvPT_PKS6_lll --------------------------
	.section	.nv.info._ZN2at6native49_GLOBAL__N__cfa43aba_16_ReflectionPad_cu_f800513936reflection_pad1d_backward_out_kernelIN3c107complexIdEEEEvPT_PKS6_lll,"",@"SHT_CUDA_INFO"
	.sectionflags	@""
	.align	4


	//----- nvinfo : EIATTR_CUDA_API_VERSION
	.align		4
        /*0000*/ 	.byte	0x04, 0x37
        /*0002*/ 	.short	(.L_1103 - .L_1102)
.L_1102:
        /*0004*/ 	.word	0x00000082


	//----- nvinfo : EIATTR_KPARAM_INFO
	.align		4
.L_1103:
        /*0008*/ 	.byte	0x04, 0x17
        /*000a*/ 	.short	(.L_1105 - .L_1104)
.L_1104:
        /*000c*/ 	.word	0x00000000
        /*0010*/ 	.short	0x0004
        /*0012*/ 	.short	0x0020
        /*0014*/ 	.byte	0x00, 0xf0, 0x21, 0x00


	//----- nvinfo : EIATTR_KPARAM_INFO
	.align		4
.L_1105:
        /*0018*/ 	.byte	0x04, 0x17
        /*001a*/ 	.short	(.L_1107 - .L_1106)
.L_1106:
        /*001c*/ 	.word	0x00000000
        /*0020*/ 	.short	0x0003
        /*0022*/ 	.short	0x0018
        /*0024*/ 	.byte	0x00, 0xf0, 0x21, 0x00


	//----- nvinfo : EIATTR_KPARAM_INFO
	.align		4
.L_1107:
        /*0028*/ 	.byte	0x04, 0x17
        /*002a*/ 	.short	(.L_1109 - .L_1108)
.L_1108:
        /*002c*/ 	.word	0x00000000
        /*0030*/ 	.short	0x0002
        /*0032*/ 	.short	0x0010
        /*0034*/ 	.byte	0x00, 0xf0, 0x21, 0x00


	//----- nvinfo : EIATTR_KPARAM_INFO
	.align		4
.L_1109:
        /*0038*/ 	.byte	0x04, 0x17
        /*003a*/ 	.short	(.L_1111 - .L_1110)
.L_1110:
        /*003c*/ 	.word	0x00000000
        /*0040*/ 	.short	0x0001
        /*0042*/ 	.short	0x0008
        /*0044*/ 	.byte	0x00, 0xf5, 0x21, 0x00


	//----- nvinfo : EIATTR_KPARAM_INFO
	.align		4
.L_1111:
        /*0048*/ 	.byte	0x04, 0x17
        /*004a*/ 	.short	(.L_1113 - .L_1112)
.L_1112:
        /*004c*/ 	.word	0x00000000
        /*0050*/ 	.short	0x0000
        /*0052*/ 	.short	0x0000
        /*0054*/ 	.byte	0x00, 0xf5, 0x21, 0x00


	//----- nvinfo : EIATTR_SPARSE_MMA_MASK
	.align		4
.L_1113:
        /*0058*/ 	.byte	0x03, 0x50
        /*005a*/ 	.short	0x0000


	//----- nvinfo : EIATTR_MAXREG_COUNT
	.align		4
        /*005c*/ 	.byte	0x03, 0x1b
        /*005e*/ 	.short	0x00ff


	//----- nvinfo : EIATTR_MERCURY_ISA_VERSION
	.align		4
        /*0060*/ 	.byte	0x03, 0x5f
        /*0062*/ 	.short	0x0101


	//----- nvinfo : EIATTR_VRC_CTA_INIT_COUNT
	.align		4
        /*0064*/ 	.byte	0x02, 0x4a
	.zero		1
	.zero		1


	//----- nvinfo : EIATTR_EXIT_INSTR_OFFSETS
	.align		4
        /*0068*/ 	.byte	0x04, 0x1c
        /*006a*/ 	.short	(.L_1115 - .L_1114)


	//   ....[0]....
.L_1114:
        /*006c*/ 	.word	0x000000e0


	//   ....[1]....
        /*0070*/ 	.word	0x00000440


	//----- nvinfo : EIATTR_CBANK_PARAM_SIZE
	.align		4
.L_1115:
        /*0074*/ 	.byte	0x03, 0x19
        /*0076*/ 	.short	0x0028


	//----- nvinfo : EIATTR_PARAM_CBANK
	.align		4
        /*0078*/ 	.byte	0x04, 0x0a
        /*007a*/ 	.short	(.L_1117 - .L_1116)
	.align		4
.L_1116:
        /*007c*/ 	.word	index@(.nv.constant0._ZN2at6native49_GLOBAL__N__cfa43aba_16_ReflectionPad_cu_f800513936reflection_pad1d_backward_out_kernelIN3c107complexIdEEEEvPT_PKS6_lll)
        /*0080*/ 	.short	0x0380
        /*0082*/ 	.short	0x0028


	//----- nvinfo : EIATTR_SW_WAR
	.align		4
.L_1117:
        /*0084*/ 	.byte	0x04, 0x36
        /*0086*/ 	.short	(.L_1119 - .L_1118)
.L_1118:
        /*0088*/ 	.word	0x00000008
.L_1119:


//--------------------- .nv.info._ZN2at6native49_GLOBAL__N__cfa43aba_16_ReflectionPad_cu_f800513936reflection_pad1d_backward_out_kernelIfEEvPT_PKS3_lll --------------------------
	.section	.nv.info._ZN2at6native49_GLOBAL__N__cfa43aba_16_ReflectionPad_cu_f800513936reflection_pad1d_backward_out_kernelIfEEvPT_PKS3_lll,"",@"SHT_CUDA_INFO"
	.sectionflags	@""
	.align	4


	//----- nvinfo : EIATTR_CUDA_API_VERSION
	.align		4
        /*0000*/ 	.byte	0x04, 0x37
        /*0002*/ 	.short	(.L_1121 - .L_1120)
.L_1120:
        /*0004*/ 	.word	0x00000082


	//----- nvinfo : EIATTR_KPARAM_INFO
	.align		4
.L_1121:
        /*0008*/ 	.byte	0x04, 0x17
        /*000a*/ 	.short	(.L_1123 - .L_1122)
.L_1122:
        /*000c*/ 	.word	0x00000000
        /*0010*/ 	.short	0x0004
        /*0012*/ 	.short	0x0020
        /*0014*/ 	.byte	0x00, 0xf0, 0x21, 0x00


	//----- nvinfo : EIATTR_KPARAM_INFO
	.align		4
.L_1123:
        /*0018*/ 	.byte	0x04, 0x17
        /*001a*/ 	.short	(.L_1125 - .L_1124)
.L_1124:
        /*001c*/ 	.word	0x00000000
        /*0020*/ 	.short	0x0003
        /*0022*/ 	.short	0x0018
        /*0024*/ 	.byte	0x00, 0xf0, 0x21, 0x00


	//----- nvinfo : EIATTR_KPARAM_INFO
	.align		4
.L_1125:
        /*0028*/ 	.byte	0x04, 0x17
        /*002a*/ 	.short	(.L_1127 - .L_1126)
.L_1126:
        /*002c*/ 	.word	0x00000000
        /*0030*/ 	.short	0x0002
        /*0032*/ 	.short	0x0010
        /*0034*/ 	.byte	0x00, 0xf0, 0x21, 0x00


	//----- nvinfo : EIATTR_KPARAM_INFO
	.align		4
.L_1127:
        /*0038*/ 	.byte	0x04, 0x17
        /*003a*/ 	.short	(.L_1129 - .L_1128)
.L_1128:
        /*003c*/ 	.word	0x00000000
        /*0040*/ 	.short	0x0001
        /*0042*/ 	.short	0x0008
        /*0044*/ 	.byte	0x00, 0xf5, 0x21, 0x00


	//----- nvinfo : EIATTR_KPARAM_INFO
	.align		4
.L_1129:
        /*0048*/ 	.byte	0x04, 0x17
        /*004a*/ 	.short	(.L_1131 - .L_1130)
.L_1130:
        /*004c*/ 	.word	0x00000000
        /*0050*/ 	.short	0x0000
        /*0052*/ 	.short	0x0000
        /*0054*/ 	.byte	0x00, 0xf5, 0x21, 0x00


	//----- nvinfo : EIATTR_SPARSE_MMA_MASK
	.align		4
.L_1131:
        /*0058*/ 	.byte	0x03, 0x50
        /*005a*/ 	.short	0x0000


	//----- nvinfo : EIATTR_MAXREG_COUNT
	.align		4
        /*005c*/ 	.byte	0x03, 0x1b
        /*005e*/ 	.short	0x00ff


	//----- nvinfo : EIATTR_MERCURY_ISA_VERSION
	.align		4
        /*0060*/ 	.byte	0x03, 0x5f
        /*0062*/ 	.short	0x0101


	//----- nvinfo : EIATTR_VRC_CTA_INIT_COUNT
	.align		4
        /*0064*/ 	.byte	0x02, 0x4a
	.zero		1
	.zero		1


	//----- nvinfo : EIATTR_EXIT_INSTR_OFFSETS
	.align		4
        /*0068*/ 	.byte	0x04, 0x1c
        /*006a*/ 	.short	(.L_1133 - .L_1132)


	//   ....[0]....
.L_1132:
        /*006c*/ 	.word	0x000000e0


	//   ....[1]....
        /*0070*/ 	.word	0x00000430


	//----- nvinfo : EIATTR_CBANK_PARAM_SIZE
	.align		4
.L_1133:
        /*0074*/ 	.byte	0x03, 0x19
        /*0076*/ 	.short	0x0028


	//----- nvinfo : EIATTR_PARAM_CBANK
	.align		4
        /*0078*/ 	.byte	0x04, 0x0a
        /*007a*/ 	.short	(.L_1135 - .L_1134)
	.align		4
.L_1134:
        /*007c*/ 	.word	index@(.nv.constant0._ZN2at6native49_GLOBAL__N__cfa43aba_16_ReflectionPad_cu_f800513936reflection_pad1d_backward_out_kernelIfEEvPT_PKS3_lll)
        /*0080*/ 	.short	0x0380
        /*0082*/ 	.short	0x0028


	//----- nvinfo : EIATTR_SW_WAR
	.align		4
.L_1135:
        /*0084*/ 	.byte	0x04, 0x36
        /*0086*/ 	.short	(.L_1137 - .L_1136)
.L_1136:
        /*0088*/ 	.word	0x00000008
.L_1137:


//--------------------- .nv.info._ZN2at6native49_GLOBAL__N__cfa43aba_16_ReflectionPad_cu_f800513936reflection_pad1d_backward_out_kernelIdEEvPT_PKS3_lll --------------------------
	.section	.nv.info._ZN2at6native49_GLOBAL__N__cfa43aba_16_ReflectionPad_cu_f800513936reflection_pad1d_backward_out_kernelIdEEvPT_PKS3_lll,"",@"SHT_CUDA_INFO"
	.sectionflags	@""
	.align	4


	//----- nvinfo : EIATTR_CUDA_API_VERSION
	.align		4
        /*0000*/ 	.byte	0x04, 0x37
        /*0002*/ 	.short	(.L_1139 - .L_1138)
.L_1138:
        /*0004*/ 	.word	0x00000082


	//----- nvinfo : EIATTR_KPARAM_INFO
	.align		4
.L_1139:
        /*0008*/ 	.byte	0x04, 0x17
        /*000a*/ 	.short	(.L_1141 - .L_1140)
.L_1140:
        /*000c*/ 	.word	0x00000000
        /*0010*/ 	.short	0x0004
        /*0012*/ 	.short	0x0020
        /*0014*/ 	.byte	0x00, 0xf0, 0x21, 0x00


	//----- nvinfo : EIATTR_KPARAM_INFO
	.align		4
.L_1141:
        /*0018*/ 	.byte	0x04, 0x17
        /*001a*/ 	.short	(.L_1143 - .L_1142)
.L_1142:
        /*001c*/ 	.word	0x00000000
        /*0020*/ 	.short	0x0003
        /*0022*/ 	.short	0x0018
        /*0024*/ 	.byte	0x00, 0xf0, 0x21, 0x00


	//----- nvinfo : EIATTR_KPARAM_INFO
	.align		4
.L_1143:
        /*0028*/ 	.byte	0x04, 0x17
        /*002a*/ 	.short	(.L_1145 - .L_1144)
.L_1144:
        /*002c*/ 	.word	0x00000000
        /*0030*/ 	.short	0x0002
        /*0032*/ 	.short	0x0010
        /*0034*/ 	.byte	0x00, 0xf0, 0x21, 0x00


	//----- nvinfo : EIATTR_KPARAM_INFO
	.align		4
.L_1145:
        /*0038*/ 	.byte	0x04, 0x17
        /*003a*/ 	.short	(.L_1147 - .L_1146)
.L_1146:
        /*003c*/ 	.word	0x00000000
        /*0040*/ 	.short	0x0001
        /*0042*/ 	.short	0x0008
        /*0044*/ 	.byte	0x00, 0xf5, 0x21, 0x00


	//----- nvinfo : EIATTR_KPARAM_INFO
	.align		4
.L_1147:
        /*0048*/ 	.byte	0x04, 0x17
        /*004a*/ 	.short	(.L_1149 - .L_1148)
.L_1148:
        /*004c*/ 	.word	0x00000000
        /*0050*/ 	.short	0x0000
        /*0052*/ 	.short	0x0000
        /*0054*/ 	.byte	0x00, 0xf5, 0x21, 0x00


	//----- nvinfo : EIATTR_SPARSE_MMA_MASK
	.align		4
.L_1149:
        /*0058*/ 	.byte	0x03, 0x50
        /*005a*/ 	.short	0x0000


	//----- nvinfo : EIATTR_MAXREG_COUNT
	.align		4
        /*005c*/ 	.byte	0x03, 0x1b
        /*005e*/ 	.short	0x00ff


	//----- nvinfo : EIATTR_MERCURY_ISA_VERSION
	.align		4
        /*0060*/ 	.byte	0x03, 0x5f
        /*0062*/ 	.short	0x0101


	//----- nvinfo : EIATTR_VRC_CTA_INIT_COUNT
	.align		4
        /*0064*/ 	.byte	0x02, 0x4a
	.zero		1
	.zero		1


	//----- nvinfo : EIATTR_EXIT_INSTR_OFFSETS
	.align		4
        /*0068*/ 	.byte	0x04, 0x1c
        /*006a*/ 	.short	(.L_1151 - .L_1150)


	//   ....[0]....
.L_1150:
        /*006c*/ 	.word	0x000000e0


	//   ....[1]....
        /*0070*/ 	.word	0x00000430


	//----- nvinfo : EIATTR_CBANK_PARAM_SIZE
	.align		4
.L_1151:
        /*0074*/ 	.byte	0x03, 0x19
        /*0076*/ 	.short	0x0028


	//----- nvinfo : EIATTR_PARAM_CBANK
	.align		4
        /*0078*/ 	.byte	0x04, 0x0a
        /*007a*/ 	.short	(.L_1153 - .L_1152)
	.align		4
.L_1152:
        /*007c*/ 	.word	index@(.nv.constant0._ZN2at6native49_GLOBAL__N__cfa43aba_16_ReflectionPad_cu_f800513936reflection_pad1d_backward_out_kernelIdEEvPT_PKS3_lll)
        /*0080*/ 	.short	0x0380
        /*0082*/ 	.short	0x0028


	//----- nvinfo : EIATTR_SW_WAR
	.align		4
.L_1153:
        /*0084*/ 	.byte	0x04, 0x36
        /*0086*/ 	.short	(.L_1155 - .L_1154)
.L_1154:
        /*0088*/ 	.word	0x00000008
.L_1155:


//--------------------- .nv.info._ZN2at6native49_GLOBAL__N__cfa43aba_16_ReflectionPad_cu_f800513921reflection_pad1d_flatIN3c108BFloat16EEEvPKT_PS5_lllll --------------------------
	.section	.nv.info._ZN2at6native49_GLOBAL__N__cfa43aba_16_ReflectionPad_cu_f800513921reflection_pad1d_flatIN3c108BFloat16EEEvPKT_PS5_lllll,"",@"SHT_CUDA_INFO"
	.sectionflags	@""
	.align	4


	//----- nvinfo : EIATTR_CUDA_API_VERSION
	.align		4
        /*0000*/ 	.byte	0x04, 0x37
        /*0002*/ 	.short	(.L_1157 - .L_1156)
.L_1156:
        /*0004*/ 	.word	0x00000082


	//----- nvinfo : EIATTR_KPARAM_INFO
	.align		4
.L_1157:
        /*0008*/ 	.byte	0x04, 0x17
        /*000a*/ 	.short	(.L_1159 - .L_1158)
.L_1158:
        /*000c*/ 	.word	0x00000000
        /*0010*/ 	.short	0x0006
        /*0012*/ 	.short	0x0030
        /*0014*/ 	.byte	0x00, 0xf0, 0x21, 0x00


	//----- nvinfo : EIATTR_KPARAM_INFO
	.align		4
.L_1159:
        /*0018*/ 	.byte	0x04, 0x17
        /*001a*/ 	.short	(.L_1161 - .L_1160)
.L_1160:
        /*001c*/ 	.word	0x00000000
        /*0020*/ 	.short	0x0005
        /*0022*/ 	.short	0x0028
        /*0024*/ 	.byte	0x00, 0xf0, 0x21, 0x00


	//----- nvinfo : EIATTR_KPARAM_INFO
	.align		4
.L_1161:
        /*0028*/ 	.byte	0x04, 0x17
        /*002a*/ 	.short	(.L_1163 - .L_1162)
.L_1162:
        /*002c*/ 	.word	0x00000000
        /*0030*/ 	.short	0x0004
        /*0032*/ 	.short	0x0020
        /*0034*/ 	.byte	0x00, 0xf0, 0x21, 0x00


	//----- nvinfo : EIATTR_KPARAM_INFO
	.align		4
.L_1163:
        /*0038*/ 	.byte	0x04, 0x17
        /*003a*/ 	.short	(.L_1165 - .L_1164)
.L_1164:
        /*003c*/ 	.word	0x00000000
        /*0040*/ 	.short	0x0003
        /*0042*/ 	.short	0x0018
        /*0044*/ 	.byte	0x00, 0xf0, 0x21, 0x00


	//----- nvinfo : EIATTR_KPARAM_INFO
	.align		4
.L_1165:
        /*0048*/ 	.byte	0x04, 0x17
        /*004a*/ 	.short	(.L_1167 - .L_1166)
.L_1166:
        /*004c*/ 	.word	0x00000000
        /*0050*/ 	.short	0x0002
        /*0052*/ 	.short	0x0010
        /*0054*/ 	.byte	0x00, 0xf0, 0x21, 0x00


	//----- nvinfo : EIATTR_KPARAM_INFO
	.align		4
.L_1167:
        /*0058*/ 	.byte	0x04, 0x17
        /*005a*/ 	.short	(.L_1169 - .L_1168)
.L_1168:
        /*005c*/ 	.word	0x00000000
        /*0060*/ 	.short	0x0001
        /*0062*/ 	.short	0x0008
        /*0064*/ 	.byte	0x00, 0xf5, 0x21, 0x00


	//----- nvinfo : EIATTR_KPARAM_INFO
	.align		4
.L_1169:
        /*0068*/ 	.byte	0x04, 0x17
        /*006a*/ 	.short	(.L_1171 - .L_1170)
.L_1170:
        /*006c*/ 	.word	0x00000000
        /*0070*/ 	.short	0x0000
        /*0072*/ 	.short	0x0000
        /*0074*/ 	.byte	0x00, 0xf5, 0x21, 0x00


	//----- nvinfo : EIATTR_SPARSE_MMA_MASK
	.align		4
.L_1171:
        /*0078*/ 	.byte	0x03, 0x50
        /*007a*/ 	.short	0x0000


	//----- nvinfo : EIATTR_MAXREG_COUNT
	.align		4
        /*007c*/ 	.byte	0x03, 0x1b
        /*007e*/ 	.short	0x00ff


	//----- nvinfo : EIATTR_MERCURY_ISA_VERSION
	.align		4
        /*0080*/ 	.byte	0x03, 0x5f
        /*0082*/ 	.short	0x0101


	//----- nvinfo : EIATTR_VRC_CTA_INIT_COUNT
	.align		4
        /*0084*/ 	.byte	0x02, 0x4a
	.zero		1
	.zero		1


	//----- nvinfo : EIATTR_EXIT_INSTR_OFFSETS
	.align		4
        /*0088*/ 	.byte	0x04, 0x1c
        /*008a*/ 	.short	(.L_1173 - .L_1172)


	//   ....[0]....
.L_1172:
        /*008c*/ 	.word	0x00000110


	//   ....[1]....
        /*0090*/ 	.word	0x000009f0


	//   ....[2]....
        /*0094*/ 	.word	0x000014e0


	//   ....[3]....
        /*0098*/ 	.word	0x00002040


	//   ....[4]....
        /*009c*/ 	.word	0x00003770


	//----- nvinfo : EIATTR_CRS_STACK_SIZE
	.align		4
.L_1173:
        /*00a0*/ 	.byte	0x04, 0x1e
        /*00a2*/ 	.short	(.L_1175 - .L_1174)
.L_1174:
        /*00a4*/ 	.word	0x00000000


	//----- nvinfo : EIATTR_CBANK_PARAM_SIZE
	.align		4
.L_1175:
        /*00a8*/ 	.byte	0x03, 0x19
        /*00aa*/ 	.short	0x0038


	//----- nvinfo : EIATTR_PARAM_CBANK
	.align		4
        /*00ac*/ 	.byte	0x04, 0x0a
        /*00ae*/ 	.short	(.L_1177 - .L_1176)
	.align		4
.L_1176:
        /*00b0*/ 	.word	index@(.nv.constant0._ZN2at6native49_GLOBAL__N__cfa43aba_16_ReflectionPad_cu_f800513921reflection_pad1d_flatIN3c108BFloat16EEEvPKT_PS5_lllll)
        /*00b4*/ 	.short	0x0380
        /*00b6*/ 	.short	0x0038


	//----- nvinfo : EIATTR_SW_WAR
	.align		4
.L_1177:
        /*00b8*/ 	.byte	0x04, 0x36
        /*00ba*/ 	.short	(.L_1179 - .L_1178)
.L_1178:
        /*00bc*/ 	.word	0x00000008
.L_1179:


//--------------------- .nv.info._ZN2at6native49_GLOBAL__N__cfa43aba_16_ReflectionPad_cu_f800513927reflection_pad1d_out_kernelIN3c108BFloat16EEEvPKT_PS5_lll --------------------------
	.section	.nv.info._ZN2at6native49_GLOBAL__N__cfa43aba_16_ReflectionPad_cu_f800513927reflection_pad1d_out_kernelIN3c108BFloat16EEEvPKT_PS5_lll,"",@"SHT_CUDA_INFO"
	.sectionflags	@""
	.align	4


	//----- nvinfo : EIATTR_CUDA_API_VERSION
	.align		4
        /*0000*/ 	.byte	0x04, 0x37
        /*0002*/ 	.short	(.L_1181 - .L_1180)
.L_1180:
        /*0004*/ 	.word	0x00000082


	//----- nvinfo : EIATTR_KPARAM_INFO
	.align		4
.L_1181:
        /*0008*/ 	.byte	0x04, 0x17
        /*000a*/ 	.short	(.L_1183 - .L_1182)
.L_1182:
        /*000c*/ 	.word	0x00000000
        /*0010*/ 	.short	0x0004
        /*0012*/ 	.short	0x0020
        /*0014*/ 	.byte	0x00, 0xf0, 0x21, 0x00


	//----- nvinfo : EIATTR_KPARAM_INFO
	.align		4
.L_1183:
        /*0018*/ 	.byte	0x04, 0x17
        /*001a*/ 	.short	(.L_1185 - .L_1184)
.L_1184:
        /*001c*/ 	.word	0x00000000
        /*0020*/ 	.short	0x0003
        /*0022*/ 	.short	0x0018
        /*0024*/ 	.byte	0x00, 0xf0, 0x21, 0x00


	//----- nvinfo : EIATTR_KPARAM_INFO
	.align		4
.L_1185:
        /*0028*/ 	.byte	0x04, 0x17
        /*002a*/ 	.short	(.L_1187 - .L_1186)
.L_1186:
        /*002c*/ 	.word	0x00000000
        /*0030*/ 	.short	0x0002
        /*0032*/ 	.short	0x0010
        /*0034*/ 	.byte	0x00, 0xf0, 0x21, 0x00


	//----- nvinfo : EIATTR_KPARAM_INFO
	.align		4
.L_1187:
        /*0038*/ 	.byte	0x04, 0x17
        /*003a*/ 	.short	(.L_1189 - .L_1188)
.L_1188:
        /*003c*/ 	.word	0x00000000
        /*0040*/ 	.short	0x0001
        /*0042*/ 	.short	0x0008
        /*0044*/ 	.byte	0x00, 0xf5, 0x21, 0x00


	//----- nvinfo : EIATTR_KPARAM_INFO
	.align		4
.L_1189:
        /*0048*/ 	.byte	0x04, 0x17
        /*004a*/ 	.short	(.L_1191 - .L_1190)
.L_1190:
        /*004c*/ 	.word	0x00000000
        /*0050*/ 	.short	0x0000
        /*0052*/ 	.short	0x0000
        /*0054*/ 	.byte	0x00, 0xf5, 0x21, 0x00


	//----- nvinfo : EIATTR_SPARSE_MMA_MASK
	.align		4
.L_1191:
        /*0058*/ 	.byte	0x03, 0x50
        /*005a*/ 	.short	0x0000


	//----- nvinfo : EIATTR_MAXREG_COUNT
	.align		4
        /*005c*/ 	.byte	0x03, 0x1b
        /*005e*/ 	.short	0x00ff


	//----- nvinfo : EIATTR_MERCURY_ISA_VERSION
	.align		4
        /*0060*/ 	.byte	0x03, 0x5f
        /*0062*/ 	.short	0x0101


	//----- nvinfo : EIATTR_VRC_CTA_INIT_COUNT
	.align		4
        /*0064*/ 	.byte	0x02, 0x4a
	.zero		1
	.zero		1


	//----- nvinfo : EIATTR_EXIT_INSTR_OFFSETS
	.align		4
        /*0068*/ 	.byte	0x04, 0x1c
        /*006a*/ 	.short	(.L_1193 - .L_1192)


	//   ....[0]....
.L_1192:
        /*006c*/ 	.word	0x000000e0


	//   ....[1]....
        /*0070*/ 	.word	0x00000430


	//----- nvinfo : EIATTR_CBANK_PARAM_SIZE
	.align		4
.L_1193:
        /*0074*/ 	.byte	0x03, 0x19
        /*0076*/ 	.short	0x0028


	//----- nvinfo : EIATTR_PARAM_CBANK
	.align		4
        /*0078*/ 	.byte	0x04, 0x0a
        /*007a*/ 	.short	(.L_1195 - .L_1194)
	.align		4
.L_1194:
        /*007c*/ 	.word	index@(.nv.constant0._ZN2at6native49_GLOBAL__N__cfa43aba_16_ReflectionPad_cu_f800513927reflection_pad1d_out_kernelIN3c108BFloat16EEEvPKT_PS5_lll)
        /*0080*/ 	.short	0x0380
        /*0082*/ 	.short	0x0028


	//----- nvinfo : EIATTR_SW_WAR
	.align		4
.L_1195:
        /*0084*/ 	.byte	0x04, 0x36
        /*0086*/ 	.short	(.L_1197 - .L_1196)
.L_1196:
        /*0088*/ 	.word	0x00000008
.L_1197:


//--------------------- .nv.info._ZN2at6native49_GLOBAL__N__cfa43aba_16_ReflectionPad_cu_f800513921reflection_pad1d_flatIN3c104HalfEEEvPKT_PS5_lllll --------------------------
	.section	.nv.info._ZN2at6native49_GLOBAL__N__cfa43aba_16_ReflectionPad_cu_f800513921reflection_pad1d_flatIN3c104HalfEEEvPKT_PS5_lllll,"",@"SHT_CUDA_INFO"
	.sectionflags	@""
	.align	4


	//----- nvinfo : EIATTR_CUDA_API_VERSION
	.align		4
        /*0000*/ 	.byte	0x04, 0x37
        /*0002*/ 	.short	(.L_1199 - .L_1198)
.L_1198:
        /*0004*/ 	.word	0x00000082


	//----- nvinfo : EIATTR_KPARAM_INFO
	.align		4
.L_1199:
        /*0008*/ 	.byte	0x04, 0x17
        /*000a*/ 	.short	(.L_1201 - .L_1200)
.L_1200:
        /*000c*/ 	.word	0x00000000
        /*0010*/ 	.short	0x0006
        /*0012*/ 	.short	0x0030
        /*0014*/ 	.byte	0x00, 0xf0, 0x21, 0x00


	//----- nvinfo : EIATTR_KPARAM_INFO
	.align		4
.L_1201:
        /*0018*/ 	.byte	0x04, 0x17
        /*001a*/ 	.short	(.L_1203 - .L_1202)
.L_1202:
        /*001c*/ 	.word	0x00000000
        /*0020*/ 	.short	0x0005
        /*0022*/ 	.short	0x0028
        /*0024*/ 	.byte	0x00, 0xf0, 0x21, 0x00


	//----- nvinfo : EIATTR_KPARAM_INFO
	.align		4
.L_1203:
        /*0028*/ 	.byte	0x04, 0x17
        /*002a*/ 	.short	(.L_1205 - .L_1204)
.L_1204:
        /*002c*/ 	.word	0x00000000
        /*0030*/ 	.short	0x0004
        /*0032*/ 	.short	0x0020
        /*0034*/ 	.byte	0x00, 0xf0, 0x21, 0x00


	//----- nvinfo : EIATTR_KPARAM_INFO
	.align		4
.L_1205:
        /*0038*/ 	.byte	0x04, 0x17
        /*003a*/ 	.short	(.L_1207 - .L_1206)
.L_1206:
        /*003c*/ 	.word	0x00000000
        /*0040*/ 	.short	0x0003
        /*0042*/ 	.short	0x0018
        /*0044*/ 	.byte	0x00, 0xf0, 0x21, 0x00


	//----- nvinfo : EIATTR_KPARAM_INFO
	.align		4
.L_1207:
        /*0048*/ 	.byte	0x04, 0x17
        /*004a*/ 	.short	(.L_1209 - .L_1208)
.L_1208:
        /*004c*/ 	.word	0x00000000
        /*0050*/ 	.short	0x0002
        /*0052*/ 	.short	0x0010
        /*0054*/ 	.byte	0x00, 0xf0, 0x21, 0x00


	//----- nvinfo : EIATTR_KPARAM_INFO
	.align		4
.L_1209:
        /*0058*/ 	.byte	0x04, 0x17
        /*005a*/ 	.short	(.L_1211 - .L_1210)
.L_1210:
        /*005c*/ 	.word	0x00000000
        /*0060*/ 	.short	0x0001
        /*0062*/ 	.short	0x0008
        /*0064*/ 	.byte	0x00, 0xf5, 0x21, 0x00


	//----- nvinfo : EIATTR_KPARAM_INFO
	.align		4
.L_1211:
        /*0068*/ 	.byte	0x04, 0x17
        /*006a*/ 	.short	(.L_1213 - .L_1212)
.L_1212:
        /*006c*/ 	.word	0x00000000
        /*0070*/ 	.short	0x0000
        /*0072*/ 	.short	0x0000
        /*0074*/ 	.byte	0x00, 0xf5, 0x21, 0x00


	//----- nvinfo : EIATTR_SPARSE_MMA_MASK
	.align		4
.L_1213:
        /*0078*/ 	.byte	0x03, 0x50
        /*007a*/ 	.short	0x0000


	//----- nvinfo : EIATTR_MAXREG_COUNT
	.align		4
        /*007c*/ 	.byte	0x03, 0x1b
        /*007e*/ 	.short	0x00ff


	//----- nvinfo : EIATTR_MERCURY_ISA_VERSION
	.align		4
        /*0080*/ 	.byte	0x03, 0x5f
        /*0082*/ 	.short	0x0101


	//----- nvinfo : EIATTR_VRC_CTA_INIT_COUNT
	.align		4
        /*0084*/ 	.byte	0x02, 0x4a
	.zero		1
	.zero		1


	//----- nvinfo : EIATTR_EXIT_INSTR_OFFSETS
	.align		4
        /*0088*/ 	.byte	0x04, 0x1c
        /*008a*/ 	.short	(.L_1215 - .L_1214)


	//   ....[0]....
.L_1214:
        /*008c*/ 	.word	0x00000110


	//   ....[1]....
        /*0090*/ 	.word	0x000009f0


	//   ....[2]....
        /*0094*/ 	.word	0x000014e0


	//   ....[3]....
        /*0098*/ 	.word	0x00002040


	//   ....[4]....
        /*009c*/ 	.word	0x00003770


	//----- nvinfo : EIATTR_CRS_STACK_SIZE
	.align		4
.L_1215:
        /*00a0*/ 	.byte	0x04, 0x1e
        /*00a2*/ 	.short	(.L_1217 - .L_1216)
.L_1216:
        /*00a4*/ 	.word	0x00000000


	//----- nvinfo : EIATTR_CBANK_PARAM_SIZE
	.align		4
.L_1217:
        /*00a8*/ 	.byte	0x03, 0x19
        /*00aa*/ 	.short	0x0038


	//----- nvinfo : EIATTR_PARAM_CBANK
	.align		4
        /*00ac*/ 	.byte	0x04, 0x0a
        /*00ae*/ 	.short	(.L_1219 - .L_1218)
	.align		4
.L_1218:
        /*00b0*/ 	.word	index@(.nv.constant0._ZN2at6native49_GLOBAL__N__cfa43aba_16_ReflectionPad_cu_f800513921reflection_pad1d_flatIN3c104HalfEEEvPKT_PS5_lllll)
        /*00b4*/ 	.short	0x0380
        /*00b6*/ 	.short	0x0038


	//----- nvinfo : EIATTR_SW_WAR
	.align		4
.L_1219:
        /*00b8*/ 	.byte	0x04, 0x36
        /*00ba*/ 	.short	(.L_1221 - .L_1220)
.L_1220:
        /*00bc*/ 	.word	0x00000008
.L_1221:


//--------------------- .nv.info._ZN2at6native49_GLOBAL__N__cfa43aba_16_ReflectionPad_cu_f800513927reflection_pad1d_out_kernelIN3c104HalfEEEvPKT_PS5_lll --------------------------
	.section	.nv.info._ZN2at6native49_GLOBAL__N__cfa43aba_16_ReflectionPad_cu_f800513927reflection_pad1d_out_kernelIN3c104HalfEEEvPKT_PS5_lll,"",@"SHT_CUDA_INFO"
	.sectionflags	@""
	.align	4


	//----- nvinfo : EIATTR_CUDA_API_VERSION
	.align		4
        /*0000*/ 	.byte	0x04, 0x37
        /*0002*/ 	.short	(.L_1223 - .L_1222)
.L_1222:
        /*0004*/ 	.word	0x00000082


	//----- nvinfo : EIATTR_KPARAM_INFO
	.align		4
.L_1223:
        /*0008*/ 	.byte	0x04, 0x17
        /*000a*/ 	.short	(.L_1225 - .L_1224)
.L_1224:
        /*000c*/ 	.word	0x00000000
        /*0010*/ 	.short	0x0004
        /*0012*/ 	.short	0x0020
        /*0014*/ 	.byte	0x00, 0xf0, 0x21, 0x00


	//----- nvinfo : EIATTR_KPARAM_INFO
	.align		4
.L_1225:
        /*0018*/ 	.byte	0x04, 0x17
        /*001a*/ 	.short	(.L_1227 - .L_1226)
.L_1226:
        /*001c*/ 	.word	0x00000000
        /*0020*/ 	.short	0x0003
        /*0022*/ 	.short	0x0018
        /*0024*/ 	.byte	0x00, 0xf0, 0x21, 0x00


	//----- nvinfo : EIATTR_KPARAM_INFO
	.align		4
.L_1227:
        /*0028*/ 	.byte	0x04, 0x17
        /*002a*/ 	.short	(.L_1229 - .L_1228)
.L_1228:
        /*002c*/ 	.word	0x00000000
        /*0030*/ 	.short	0x0002
        /*0032*/ 	.short	0x0010
        /*0034*/ 	.byte	0x00, 0xf0, 0x21, 0x00


	//----- nvinfo : EIATTR_KPARAM_INFO
	.align		4
.L_1229:
        /*0038*/ 	.byte	0x04, 0x17
        /*003a*/ 	.short	(.L_1231 - .L_1230)
.L_1230:
        /*003c*/ 	.word	0x00000000
        /*0040*/ 	.short	0x0001
        /*0042*/ 	.short	0x0008
        /*0044*/ 	.byte	0x00, 0xf5, 0x21, 0x00


	//----- nvinfo : EIATTR_KPARAM_INFO
	.align		4
.L_1231:
        /*0048*/ 	.byte	0x04, 0x17
        /*004a*/ 	.short	(.L_1233 - .L_1232)
.L_1232:
        /*004c*/ 	.word	0x00000000
        /*0050*/ 	.short	0x0000
        /*0052*/ 	.short	0x0000
        /*0054*/ 	.byte	0x00, 0xf5, 0x21, 0x00


	//----- nvinfo : EIATTR_SPARSE_MMA_MASK
	.align		4
.L_1233:
        /*0058*/ 	.byte	0x03, 0x50
        /*005a*/ 	.short	0x0000


	//----- nvinfo : EIATTR_MAXREG_COUNT
	.align		4
        /*005c*/ 	.byte	0x03, 0x1b
        /*005e*/ 	.short	0x00ff


	//----- nvinfo : EIATTR_MERCURY_ISA_VERSION
	.align		4
        /*0060*/ 	.byte	0x03, 0x5f
        /*0062*/ 	.short	0x0101


	//----- nvinfo : EIATTR_VRC_CTA_INIT_COUNT
	.align		4
        /*0064*/ 	.byte	0x02, 0x4a
	.zero		1
	.zero		1


	//----- nvinfo : EIATTR_EXIT_INSTR_OFFSETS
	.align		4
        /*0068*/ 	.byte	0x04, 0x1c
        /*006a*/ 	.short	(.L_1235 - .L_1234)


	//   ....[0]....
.L_1234:
        /*006c*/ 	.word	0x000000e0


	//   ....[1]....
        /*0070*/ 	.word	0x00000430


	//----- nvinfo : EIATTR_CBANK_PARAM_SIZE
	.align		4
.L_1235:
        /*0074*/ 	.byte	0x03, 0x19
        /*0076*/ 	.short	0x0028


	//----- nvinfo : EIATTR_PARAM_CBANK
	.align		4
        /*0078*/ 	.byte	0x04, 0x0a
        /*007a*/ 	.short	(.L_1237 - .L_1236)
	.align		4
.L_1236:
        /*007c*/ 	.word	index@(.nv.constant0._ZN2at6native49_GLOBAL__N__cfa43aba_16_ReflectionPad_cu_f800513927reflection_pad1d_out_kernelIN3c104HalfEEEvPKT_PS5_lll)
        /*0080*/ 	.short	0x0380
        /*0082*/ 	.short	0x0028


	//----- nvinfo : EIATTR_SW_WAR
	.align		4
.L_1237:
        /*0084*/ 	.byte	0x04, 0x36
        /*0086*/ 	.short	(.L_1239 - .L_1238)
.L_1238:
        /*0088*/ 	.word	0x00000008
.L_1239:


//--------------------- .nv.info._ZN2at6native49_GLOBAL__N__cfa43aba_16_ReflectionPad_cu_f800513921reflection_pad1d_flatIN3c107complexIfEEEEvPKT_PS6_lllll --------------------------
	.section	.nv.info._ZN2at6native49_GLOBAL__N__cfa43aba_16_ReflectionPad_cu_f800513921reflection_pad1d_flatIN3c107complexIfEEEEvPKT_PS6_lllll,"",@"SHT_CUDA_INFO"
	.sectionflags	@""
	.align	4


	//----- nvinfo : EIATTR_CUDA_API_VERSION
	.align		4
        /*0000*/ 	.byte	0x04, 0x37
        /*0002*/ 	.short	(.L_1241 - .L_1240)
.L_1240:
        /*0004*/ 	.word	0x00000082


	//----- nvinfo : EIATTR_KPARAM_INFO
	.align		4
.L_1241:
        /*0008*/ 	.byte	0x04, 0x17
        /*000a*/ 	.short	(.L_1243 - .L_1242)
.L_1242:
        /*000c*/ 	.word	0x00000000
        /*0010*/ 	.short	0x0006
        /*0012*/ 	.short	0x0030
        /*0014*/ 	.byte	0x00, 0xf0, 0x21, 0x00


	//----- nvinfo : EIATTR_KPARAM_INFO
	.align		4
.L_1243:
        /*0018*/ 	.byte	0x04, 0x17
        /*001a*/ 	.short	(.L_1245 - .L_1244)
.L_1244:
        /*001c*/ 	.word	0x00000000
        /*0020*/ 	.short	0x0005
        /*0022*/ 	.short	0x0028
        /*0024*/ 	.byte	0x00, 0xf0, 0x21, 0x00


	//----- nvinfo : EIATTR_KPARAM_INFO
	.align		4
.L_1245:
        /*0028*/ 	.byte	0x04, 0x17
        /*002a*/ 	.short	(.L_1247 - .L_1246)
.L_1246:
        /*002c*/ 	.word	0x00000000
        /*0030*/ 	.short	0x0004
        /*0032*/ 	.short	0x0020
        /*0034*/ 	.byte	0x00, 0xf0, 0x21, 0x00


	//----- nvinfo : EIATTR_KPARAM_INFO
	.align		4
.L_1247:
        /*0038*/ 	.byte	0x04, 0x17
        /*003a*/ 	.short	(.L_1249 - .L_1248)
.L_1248:
        /*003c*/ 	.word	0x00000000
        /*0040*/ 	.short	0x0003
        /*0042*/ 	.short	0x0018
        /*0044*/ 	.byte	0x00, 0xf0, 0x21, 0x00


	//----- nvinfo : EIATTR_KPARAM_INFO
	.align		4
.L_1249:
        /*0048*/ 	.byte	0x04, 0x17
        /*004a*/ 	.short	(.L_1251 - .L_1250)
.L_1250:
        /*004c*/ 	.word	0x00000000
        /*0050*/ 	.short	0x0002
        /*0052*/ 	.short	0x0010
        /*0054*/ 	.byte	0x00, 0xf0, 0x21, 0x00


	//----- nvinfo : EIATTR_KPARAM_INFO
	.align		4
.L_1251:
        /*0058*/ 	.byte	0x04, 0x17
        /*005a*/ 	.short	(.L_1253 - .L_1252)
.L_1252:
        /*005c*/ 	.word	0x00000000
        /*0060*/ 	.short	0x0001
        /*0062*/ 	.short	0x0008
        /*0064*/ 	.byte	0x00, 0xf5, 0x21, 0x00


	//----- nvinfo : EIATTR_KPARAM_INFO
	.align		4
.L_1253:
        /*0068*/ 	.byte	0x04, 0x17
        /*006a*/ 	.short	(.L_1255 - .L_1254)
.L_1254:
        /*006c*/ 	.word	0x00000000
        /*0070*/ 	.short	0x0000
        /*0072*/ 	.short	0x0000
        /*0074*/ 	.byte	0x00, 0xf5, 0x21, 0x00


	//----- nvinfo : EIATTR_SPARSE_MMA_MASK
	.align		4
.L_1255:
        /*0078*/ 	.byte	0x03, 0x50
        /*007a*/ 	.short	0x0000


	//----- nvinfo : EIATTR_MAXREG_COUNT
	.align		4
        /*007c*/ 	.byte	0x03, 0x1b
        /*007e*/ 	.short	0x00ff


	//----- nvinfo : EIATTR_MERCURY_ISA_VERSION
	.align		4
        /*0080*/ 	.byte	0x03, 0x5f
        /*0082*/ 	.short	0x0101


	//----- nvinfo : EIATTR_VRC_CTA_INIT_COUNT
	.align		4
        /*0084*/ 	.byte	0x02, 0x4a
	.zero		1
	.zero		1


	//----- nvinfo : EIATTR_EXIT_INSTR_OFFSETS
	.align		4
        /*0088*/ 	.byte	0x04, 0x1c
        /*008a*/ 	.short	(.L_1257 - .L_1256)


	//   ....[0]....
.L_1256:
        /*008c*/ 	.word	0x00000110


	//   ....[1]....
        /*0090*/ 	.word	0x000009f0


	//   ....[2]....
        /*0094*/ 	.word	0x000014e0


	//   ....[3]....
        /*0098*/ 	.word	0x00002040


	//   ....[4]....
        /*009c*/ 	.word	0x00003770


	//----- nvinfo : EIATTR_CRS_STACK_SIZE
	.align		4
.L_1257:
        /*00a0*/ 	.byte	0x04, 0x1e
        /*00a2*/ 	.short	(.L_1259 - .L_1258)
.L_1258:
        /*00a4*/ 	.word	0x00000000


	//----- nvinfo : EIATTR_CBANK_PARAM_SIZE
	.align		4
.L_1259:
        /*00a8*/ 	.byte	0x03, 0x19
        /*00aa*/ 	.short	0x0038


	//----- nvinfo : EIATTR_PARAM_CBANK
	.align		4
        /*00ac*/ 	.byte	0x04, 0x0a
        /*00ae*/ 	.short	(.L_1261 - .L_1260)
	.align		4
.L_1260:
        /*00b0*/ 	.word	index@(.nv.constant0._ZN2at6native49_GLOBAL__N__cfa43aba_16_ReflectionPad_cu_f800513921reflection_pad1d_flatIN3c107complexIfEEEEvPKT_PS6_lllll)
        /*00b4*/ 	.short	0x0380
        /*00b6*/ 	.short	0x0038


	//----- nvinfo : EIATTR_SW_WAR
	.align		4
.L_1261:
        /*00b8*/ 	.byte	0x04, 0x36
        /*00ba*/ 	.short	(.L_1263 - .L_1262)
.L_1262:
        /*00bc*/ 	.word	0x00000008
.L_1263:


//--------------------- .nv.info._ZN2at6native49_GLOBAL__N__cfa43aba_16_ReflectionPad_cu_f800513927reflection_pad1d_out_kernelIN3c107complexIfEEEEvPKT_PS6_lll --------------------------
	.section	.nv.info._ZN2at6native49_GLOBAL__N__cfa43aba_16_ReflectionPad_cu_f800513927reflection_pad1d_out_kernelIN3c107complexIfEEEEvPKT_PS6_lll,"",@"SHT_CUDA_INFO"
	.sectionflags	@""
	.align	4


	//----- nvinfo : EIATTR_CUDA_API_VERSION
	.align		4
        /*0000*/ 	.byte	0x04, 0x37
        /*0002*/ 	.short	(.L_1265 - .L_1264)
.L_1264:
        /*0004*/ 	.word	0x00000082


	//----- nvinfo : EIATTR_KPARAM_INFO
	.align		4
.L_1265:
        /*0008*/ 	.byte	0x04, 0x17
        /*000a*/ 	.short	(.L_1267 - .L_1266)
.L_1266:
        /*000c*/ 	.word	0x00000000
        /*0010*/ 	.short	0x0004
        /*0012*/ 	.short	0x0020
        /*0014*/ 	.byte	0x00, 0xf0, 0x21, 0x00


	//----- nvinfo : EIATTR_KPARAM_INFO
	.align		4
.L_1267:
        /*0018*/ 	.byte	0x04, 0x17
        /*001a*/ 	.short	(.L_1269 - .L_1268)
.L_1268:
        /*001c*/ 	.word	0x00000000
        /*0020*/ 	.short	0x0003
        /*0022*/ 	.short	0x0018
        /*0024*/ 	.byte	0x00, 0xf0, 0x21, 0x00


	//----- nvinfo : EIATTR_KPARAM_INFO
	.align		4
.L_1269:
        /*0028*/ 	.byte	0x04, 0x17
        /*002a*/ 	.short	(.L_1271 - .L_1270)
.L_1270:
        /*002c*/ 	.word	0x00000000
        /*0030*/ 	.short	0x0002
        /*0032*/ 	.short	0x0010
        /*0034*/ 	.byte	0x00, 0xf0, 0x21, 0x00


	//----- nvinfo : EIATTR_KPARAM_INFO
	.align		4
.L_1271:
        /*0038*/ 	.byte	0x04, 0x17
        /*003a*/ 	.short	(.L_1273 - .L_1272)
.L_1272:
        /*003c*/ 	.word	0x00000000
        /*0040*/ 	.short	0x0001
        /*0042*/ 	.short	0x0008
        /*0044*/ 	.byte	0x00, 0xf5, 0x21, 0x00


	//----- nvinfo : EIATTR_KPARAM_INFO
	.align		4
.L_1273:
        /*0048*/ 	.byte	0x04, 0x17
        /*004a*/ 	.short	(.L_1275 - .L_1274)
.L_1274:
        /*004c*/ 	.word	0x00000000
        /*0050*/ 	.short	0x0000
        /*0052*/ 	.short	0x0000
        /*0054*/ 	.byte	0x00, 0xf5, 0x21, 0x00


	//----- nvinfo : EIATTR_SPARSE_MMA_MASK
	.align		4
.L_1275:
        /*0058*/ 	.byte	0x03, 0x50
        /*005a*/ 	.short	0x0000


	//----- nvinfo : EIATTR_MAXREG_COUNT
	.align		4
        /*005c*/ 	.byte	0x03, 0x1b
        /*005e*/ 	.short	0x00ff


	//----- nvinfo : EIATTR_MERCURY_ISA_VERSION
	.align		4
        /*0060*/ 	.byte	0x03, 0x5f
        /*0062*/ 	.short	0x0101


	//----- nvinfo : EIATTR_VRC_CTA_INIT_COUNT
	.align		4
        /*0064*/ 	.byte	0x02, 0x4a
	.zero		1
	.zero		1


	//----- nvinfo : EIATTR_EXIT_INSTR_OFFSETS
	.align		4
        /*0068*/ 	.byte	0x04, 0x1c
        /*006a*/ 	.short	(.L_1277 - .L_1276)


	//   ....[0]....
.L_1276:
        /*006c*/ 	.word	0x000000e0


	//   ....[1]....
        /*0070*/ 	.word	0x00000430


	//----- nvinfo : EIATTR_CBANK_PARAM_SIZE
	.align		4
.L_1277:
        /*0074*/ 	.byte	0x03, 0x19
        /*0076*/ 	.short	0x0028


	//----- nvinfo : EIATTR_PARAM_CBANK
	.align		4
        /*0078*/ 	.byte	0x04, 0x0a
        /*007a*/ 	.short	(.L_1279 - .L_1278)
	.align		4
.L_1278:
        /*007c*/ 	.word	index@(.nv.constant0._ZN2at6native49_GLOBAL__N__cfa43aba_16_ReflectionPad_cu_f800513927reflection_pad1d_out_kernelIN3c107complexIfEEEEvPKT_PS6_lll)
        /*0080*/ 	.short	0x0380
        /*0082*/ 	.short	0x0028


	//----- nvinfo : EIATTR_SW_WAR
	.align		4
.L_1279:
        /*0084*/ 	.byte	0x04, 0x36
        /*0086*/ 	.short	(.L_1281 - .L_1280)
.L_1280:
        /*0088*/ 	.word	0x00000008
.L_1281:


//--------------------- .nv.info._ZN2at6native49_GLOBAL__N__cfa43aba_16_ReflectionPad_cu_f800513921reflection_pad1d_flatIN3c107complexIdEEEEvPKT_PS6_lllll --------------------------
	.section	.nv.info._ZN2at6native49_GLOBAL__N__cfa43aba_16_ReflectionPad_cu_f800513921reflection_pad1d_flatIN3c107complexIdEEEEvPKT_PS6_lllll,"",@"SHT_CUDA_INFO"
	.sectionflags	@""
	.align	4


	//----- nvinfo : EIATTR_CUDA_API_VERSION
	.align		4
        /*0000*/ 	.byte	0x04, 0x37
        /*0002*/ 	.short	(.L_1283 - .L_1282)
.L_1282:
        /*0004*/ 	.word	0x00000082


	//----- nvinfo : EIATTR_KPARAM_INFO
	.align		4
.L_1283:
        /*0008*/ 	.byte	0x04, 0x17
        /*000a*/ 	.short	(.L_1285 - .L_1284)
.L_1284:
        /*000c*/ 	.word	0x00000000
        /*0010*/ 	.short	0x0006
        /*0012*/ 	.short	0x0030
        /*0014*/ 	.byte	0x00, 0xf0, 0x21, 0x00


	//----- nvinfo : EIATTR_KPARAM_INFO
	.align		4
.L_1285:
        /*0018*/ 	.byte	0x04, 0x17
        /*001a*/ 	.short	(.L_1287 - .L_1286)
.L_1286:
        /*001c*/ 	.word	0x00000000
        /*0020*/ 	.short	0x0005
        /*0022*/ 	.short	0x0028
        /*0024*/ 	.byte	0x00, 0xf0, 0x21, 0x00


	//----- nvinfo : EIATTR_KPARAM_INFO
	.align		4
.L_1287:
        /*0028*/ 	.byte	0x04, 0x17
        /*002a*/ 	.short	(.L_1289 - .L_1288)
.L_1288:
        /*002c*/ 	.word	0x00000000
        /*0030*/ 	.short	0x0004
        /*0032*/ 	.short	0x0020
        /*0034*/ 	.byte	0x00, 0xf0, 0x21, 0x00


	//----- nvinfo : EIATTR_KPARAM_INFO
	.align		4
.L_1289:
        /*0038*/ 	.byte	0x04, 0x17
        /*003a*/ 	.short	(.L_1291 - .L_1290)
.L_1290:
        /*003c*/ 	.word	0x00000000
        /*0040*/ 	.short	0x0003
        /*0042*/ 	.short	0x0018
        /*0044*/ 	.byte	0x00, 0xf0, 0x21, 0x00


	//----- nvinfo : EIATTR_KPARAM_INFO
	.align		4
.L_1291:
        /*0048*/ 	.byte	0x04, 0x17
        /*004a*/ 	.short	(.L_1293 - .L_1292)
.L_1292:
        /*004c*/ 	.word	0x00000000
        /*0050*/ 	.short	0x0002
        /*0052*/ 	.short	0x0010
        /*0054*/ 	.byte	0x00, 0xf0, 0x21, 0x00


	//----- nvinfo : EIATTR_KPARAM_INFO
	.align		4
.L_1293:
        /*0058*/ 	.byte	0x04, 0x17
        /*005a*/ 	.short	(.L_1295 - .L_1294)
.L_1294:
        /*005c*/ 	.word	0x00000000
        /*0060*/ 	.short	0x0001
        /*0062*/ 	.short	0x0008
        /*0064*/ 	.byte	0x00, 0xf5, 0x21, 0x00


	//----- nvinfo : EIATTR_KPARAM_INFO
	.align		4
.L_1295:
        /*0068*/ 	.byte	0x04, 0x17
        /*006a*/ 	.short	(.L_1297 - .L_1296)
.L_1296:
        /*006c*/ 	.word	0x00000000
        /*0070*/ 	.short	0x0000
        /*0072*/ 	.short	0x0000
        /*0074*/ 	.byte	0x00, 0xf5, 0x21, 0x00


	//----- nvinfo : EIATTR_SPARSE_MMA_MASK
	.align		4
.L_1297:
        /*0078*/ 	.byte	0x03, 0x50
        /*007a*/ 	.short	0x0000


	//----- nvinfo : EIATTR_MAXREG_COUNT
	.align		4
        /*007c*/ 	.byte	0x03, 0x1b
        /*007e*/ 	.short	0x00ff


	//----- nvinfo : EIATTR_MERCURY_ISA_VERSION
	.align		4
        /*0080*/ 	.byte	0x03, 0x5f
        /*0082*/ 	.short	0x0101


	//----- nvinfo : EIATTR_VRC_CTA_INIT_COUNT
	.align		4
        /*0084*/ 	.byte	0x02, 0x4a
	.zero		1
	.zero		1


	//----- nvinfo : EIATTR_EXIT_INSTR_OFFSETS
	.align		4
        /*0088*/ 	.byte	0x04, 0x1c
        /*008a*/ 	.short	(.L_1299 - .L_1298)


	//   ....[0]....
.L_1298:
        /*008c*/ 	.word	0x00000110


	//   ....[1]....
        /*0090*/ 	.word	0x000009d0


	//   ....[2]....
        /*0094*/ 	.word	0x000014c0


	//   ....[3]....
        /*0098*/ 	.word	0x00002030


	//   ....[4]....
        /*009c*/ 	.word	0x000036e0


	//----- nvinfo : EIATTR_CRS_STACK_SIZE
	.align		4
.L_1299:
        /*00a0*/ 	.byte	0x04, 0x1e
        /*00a2*/ 	.short	(.L_1301 - .L_1300)
.L_1300:
        /*00a4*/ 	.word	0x00000000


	//----- nvinfo : EIATTR_CBANK_PARAM_SIZE
	.align		4
.L_1301:
        /*00a8*/ 	.byte	0x03, 0x19
        /*00aa*/ 	.short	0x0038


	//----- nvinfo : EIATTR_PARAM_CBANK
	.align		4
        /*00ac*/ 	.byte	0x04, 0x0a
        /*00ae*/ 	.short	(.L_1303 - .L_1302)
	.align		4
.L_1302:
        /*00b0*/ 	.word	index@(.nv.constant0._ZN2at6native49_GLOBAL__N__cfa43aba_16_ReflectionPad_cu_f800513921reflection_pad1d_flatIN3c107complexIdEEEEvPKT_PS6_lllll)
        /*00b4*/ 	.short	0x0380
        /*00b6*/ 	.short	0x0038


	//----- nvinfo : EIATTR_SW_WAR
	.align		4
.L_1303:
        /*00b8*/ 	.byte	0x04, 0x36
        /*00ba*/ 	.short	(.L_1305 - .L_1304)
.L_1304:
        /*00bc*/ 	.word	0x00000008
.L_1305:


//--------------------- .nv.info._ZN2at6native49_GLOBAL__N__cfa43aba_16_ReflectionPad_cu_f800513927reflection_pad1d_out_kernelIN3c107complexIdEEEEvPKT_PS6_lll --------------------------
	.section	.nv.info._ZN2at6native49_GLOBAL__N__cfa43aba_16_ReflectionPad_cu_f800513927reflection_pad1d_out_kernelIN3c107complexIdEEEEvPKT_PS6_lll,"",@"SHT_CUDA_INFO"
	.sectionflags	@""
	.align	4


	//----- nvinfo : EIATTR_CUDA_API_VERSION
	.align		4
        /*0000*/ 	.byte	0x04, 0x37
        /*0002*/ 	.short	(.L_1307 - .L_1306)
.L_1306:
        /*0004*/ 	.word	0x00000082


	//----- nvinfo : EIATTR_KPARAM_INFO
	.align		4
.L_1307:
        /*0008*/ 	.byte	0x04, 0x17
        /*000a*/ 	.short	(.L_1309 - .L_1308)
.L_1308:
        /*000c*/ 	.word	0x00000000
        /*0010*/ 	.short	0x0004
        /*0012*/ 	.short	0x0020
        /*0014*/ 	.byte	0x00, 0xf0, 0x21, 0x00


	//----- nvinfo : EIATTR_KPARAM_INFO
	.align		4
.L_1309:
        /*0018*/ 	.byte	0x04, 0x17
        /*001a*/ 	.short	(.L_1311 - .L_1310)
.L_1310:
        /*001c*/ 	.word	0x00000000
        /*0020*/ 	.short	0x0003
        /*0022*/ 	.short	0x0018
        /*0024*/ 	.byte	0x00, 0xf0, 0x21, 0x00


	//----- nvinfo : EIATTR_KPARAM_INFO
	.align		4
.L_1311:
        /*0028*/ 	.byte	0x04, 0x17
        /*002a*/ 	.short	(.L_1313 - .L_1312)
.L_1312:
        /*002c*/ 	.word	0x00000000
        /*0030*/ 	.short	0x0002
        /*0032*/ 	.short	0x0010
        /*0034*/ 	.byte	0x00, 0xf0, 0x21, 0x00


	//----- nvinfo : EIATTR_KPARAM_INFO
	.align		4
.L_1313:
        /*0038*/ 	.byte	0x04, 0x17
        /*003a*/ 	.short	(.L_1315 - .L_1314)
.L_1314:
        /*003c*/ 	.word	0x00000000
        /*0040*/ 	.short	0x0001
        /*0042*/ 	.short	0x0008
        /*0044*/ 	.byte	0x00, 0xf5, 0x21, 0x00


	//----- nvinfo : EIATTR_KPARAM_INFO
	.align		4
.L_1315:
        /*0048*/ 	.byte	0x04, 0x17
        /*004a*/ 	.short	(.L_1317 - .L_1316)
.L_1316:
        /*004c*/ 	.word	0x00000000
        /*0050*/ 	.short	0x0000
        /*0052*/ 	.short	0x0000
        /*0054*/ 	.byte	0x00, 0xf5, 0x21, 0x00


	//----- nvinfo : EIATTR_SPARSE_MMA_MASK
	.align		4
.L_1317:
        /*0058*/ 	.byte	0x03, 0x50
        /*005a*/ 	.short	0x0000


	//----- nvinfo : EIATTR_MAXREG_COUNT
	.align		4
        /*005c*/ 	.byte	0x03, 0x1b
        /*005e*/ 	.short	0x00ff


	//----- nvinfo : EIATTR_MERCURY_ISA_VERSION
	.align		4
        /*0060*/ 	.byte	0x03, 0x5f
        /*0062*/ 	.short	0x0101


	//----- nvinfo : EIATTR_VRC_CTA_INIT_COUNT
	.align		4
        /*0064*/ 	.byte	0x02, 0x4a
	.zero		1
	.zero		1


	//----- nvinfo : EIATTR_EXIT_INSTR_OFFSETS
	.align		4
        /*0068*/ 	.byte	0x04, 0x1c
        /*006a*/ 	.short	(.L_1319 - .L_1318)


	//   ....[0]....
.L_1318:
        /*006c*/ 	.word	0x000000e0


	//   ....[1]....
        /*0070*/ 	.word	0x00000430


	//----- nvinfo : EIATTR_CBANK_PARAM_SIZE
	.align		4
.L_1319:
        /*0074*/ 	.byte	0x03, 0x19
        /*0076*/ 	.short	0x0028


	//----- nvinfo : EIATTR_PARAM_CBANK
	.align		4
        /*0078*/ 	.byte	0x04, 0x0a
        /*007a*/ 	.short	(.L_1321 - .L_1320)
	.align		4
.L_1320:
        /*007c*/ 	.word	index@(.nv.constant0._ZN2at6native49_GLOBAL__N__cfa43aba_16_ReflectionPad_cu_f800513927reflection_pad1d_out_kernelIN3c107complexIdEEEEvPKT_PS6_lll)
        /*0080*/ 	.short	0x0380
        /*0082*/ 	.short	0x0028


	//----- nvinfo : EIATTR_SW_WAR
	.align		4
.L_1321:
        /*0084*/ 	.byte	0x04, 0x36
        /*0086*/ 	.short	(.L_1323 - .L_1322)
.L_1322:
        /*0088*/ 	.word	0x00000008
.L_1323:


//--------------------- .nv.info._ZN2at6native49_GLOBAL__N__cfa43aba_16_ReflectionPad_cu_f800513921reflection_pad1d_flatIfEEvPKT_PS3_lllll --------------------------
	.section	.nv.info._ZN2at6native49_GLOBAL__N__cfa43aba_16_ReflectionPad_cu_f800513921reflection_pad1d_flatIfEEvPKT_PS3_lllll,"",@"SHT_CUDA_INFO"
	.sectionflags	@""
	.align	4


	//----- nvinfo : EIATTR_CUDA_API_VERSION
	.align		4
        /*0000*/ 	.byte	0x04, 0x37
        /*0002*/ 	.short	(.L_1325 - .L_1324)
.L_1324:
        /*0004*/ 	.word	0x00000082


	//----- nvinfo : EIATTR_KPARAM_INFO
	.align		4
.L_1325:
        /*0008*/ 	.byte	0x04, 0x17
        /*000a*/ 	.short	(.L_1327 - .L_1326)
.L_1326:
        /*000c*/ 	.word	0x00000000
        /*0010*/ 	.short	0x0006
        /*0012*/ 	.short	0x0030
        /*0014*/ 	.byte	0x00, 0xf0, 0x21, 0x00


	//----- nvinfo : EIATTR_KPARAM_INFO
	.align		4
.L_1327:
        /*0018*/ 	.byte	0x04, 0x17
        /*001a*/ 	.short	(.L_1329 - .L_1328)
.L_1328:
        /*001c*/ 	.word	0x00000000
        /*0020*/ 	.short	0x0005
        /*0022*/ 	.short	0x0028
        /*0024*/ 	.byte	0x00, 0xf0, 0x21, 0x00


	//----- nvinfo : EIATTR_KPARAM_INFO
	.align		4
.L_1329:
        /*0028*/ 	.byte	0x04, 0x17
        /*002a*/ 	.short	(.L_1331 - .L_1330)
.L_1330:
        /*002c*/ 	.word	0x00000000
        /*0030*/ 	.short	0x0004
        /*0032*/ 	.short	0x0020
        /*0034*/ 	.byte	0x00, 0xf0, 0x21, 0x00


	//----- nvinfo : EIATTR_KPARAM_INFO
	.align		4
.L_1331:
        /*0038*/ 	.byte	0x04, 0x17
        /*003a*/ 	.short	(.L_1333 - .L_1332)
.L_1332:
        /*003c*/ 	.word	0x00000000
        /*0040*/ 	.short	0x0003
        /*0042*/ 	.short	0x0018
        /*0044*/ 	.byte	0x00, 0xf0, 0x21, 0x00


	//----- nvinfo : EIATTR_KPARAM_INFO
	.align		4
.L_1333:
        /*0048*/ 	.byte	0x04, 0x17
        /*004a*/ 	.short	(.L_1335 - .L_1334)
.L_1334:
        /*004c*/ 	.word	0x00000000
        /*0050*/ 	.short	0x0002
        /*0052*/ 	.short	0x0010
        /*0054*/ 	.byte	0x00, 0xf0, 0x21, 0x00


	//----- nvinfo : EIATTR_KPARAM_INFO
	.align		4
.L_1335:
        /*0058*/ 	.byte	0x04, 0x17
        /*005a*/ 	.short	(.L_1337 - .L_1336)
.L_1336:
        /*005c*/ 	.word	0x00000000
        /*0060*/ 	.short	0x0001
        /*0062*/ 	.short	0x0008
        /*0064*/ 	.byte	0x00, 0xf5, 0x21, 0x00


	//----- nvinfo : EIATTR_KPARAM_INFO
	.align		4
.L_1337:
        /*0068*/ 	.byte	0x04, 0x17
        /*006a*/ 	.short	(.L_1339 - .L_1338)
.L_1338:
        /*006c*/ 	.word	0x00000000
        /*0070*/ 	.short	0x0000
        /*0072*/ 	.short	0x0000
        /*0074*/ 	.byte	0x00, 0xf5, 0x21, 0x00


	//----- nvinfo : EIATTR_SPARSE_MMA_MASK
	.align		4
.L_1339:
        /*0078*/ 	.byte	0x03, 0x50
        /*007a*/ 	.short	0x0000


	//----- nvinfo : EIATTR_MAXREG_COUNT
	.align		4
        /*007c*/ 	.byte	0x03, 0x1b
        /*007e*/ 	.short	0x00ff


	//----- nvinfo : EIATTR_MERCURY_ISA_VERSION
	.align		4
        /*0080*/ 	.byte	0x03, 0x5f
        /*0082*/ 	.short	0x0101


	//----- nvinfo : EIATTR_VRC_CTA_INIT_COUNT
	.align		4
        /*0084*/ 	.byte	0x02, 0x4a
	.zero		1
	.zero		1


	//----- nvinfo : EIATTR_EXIT_INSTR_OFFSETS
	.align		4
        /*0088*/ 	.byte	0x04, 0x1c
        /*008a*/ 	.short	(.L_1341 - .L_1340)


	//   ....[0]....
.L_1340:
        /*008c*/ 	.word	0x00000110


	//   ....[1]....
        /*0090*/ 	.word	0x000009f0


	//   ....[2]....
        /*0094*/ 	.word	0x000014e0


	//   ....[3]....
        /*0098*/ 	.word	0x00002040


	//   ....[4]....
        /*009c*/ 	.word	0x00003770


	//----- nvinfo : EIATTR_CRS_STACK_SIZE
	.align		4
.L_1341:
        /*00a0*/ 	.byte	0x04, 0x1e
        /*00a2*/ 	.short	(.L_1343 - .L_1342)
.L_1342:
        /*00a4*/ 	.word	0x00000000


	//----- nvinfo : EIATTR_CBANK_PARAM_SIZE
	.align		4
.L_1343:
        /*00a8*/ 	.byte	0x03, 0x19
        /*00aa*/ 	.short	0x0038


	//----- nvinfo : EIATTR_PARAM_CBANK
	.align		4
        /*00ac*/ 	.byte	0x04, 0x0a
        /*00ae*/ 	.short	(.L_1345 - .L_1344)
	.align		4
.L_1344:
        /*00b0*/ 	.word	index@(.nv.constant0._ZN2at6native49_GLOBAL__N__cfa43aba_16_ReflectionPad_cu_f800513921reflection_pad1d_flatIfEEvPKT_PS3_lllll)
        /*00b4*/ 	.short	0x0380
        /*00b6*/ 	.short	0x0038


	//----- nvinfo : EIATTR_SW_WAR
	.align		4
.L_1345:
        /*00b8*/ 	.byte	0x04, 0x36
        /*00ba*/ 	.short	(.L_1347 - .L_1346)
.L_1346:
        /*00bc*/ 	.word	0x00000008
.L_1347:


//--------------------- .nv.info._ZN2at6native49_GLOBAL__N__cfa43aba_16_ReflectionPad_cu_f800513927reflection_pad1d_out_kernelIfEEvPKT_PS3_lll --------------------------
	.section	.nv.info._ZN2at6native49_GLOBAL__N__cfa43aba_16_ReflectionPad_cu_f800513927reflection_pad1d_out_kernelIfEEvPKT_PS3_lll,"",@"SHT_CUDA_INFO"
	.sectionflags	@""
	.align	4


	//----- nvinfo : EIATTR_CUDA_API_VERSION
	.align		4
        /*0000*/ 	.byte	0x04, 0x37
        /*0002*/ 	.short	(.L_1349 - .L_1348)
.L_1348:
        /*0004*/ 	.word	0x00000082


	//----- nvinfo : EIATTR_KPARAM_INFO
	.align		4
.L_1349:
        /*0008*/ 	.byte	0x04, 0x17
        /*000a*/ 	.short	(.L_1351 - .L_1350)
.L_1350:
        /*000c*/ 	.word	0x00000000
        /*0010*/ 	.short	0x0004
        /*0012*/ 	.short	0x0020
        /*0014*/ 	.byte	0x00, 0xf0, 0x21, 0x00


	//----- nvinfo : EIATTR_KPARAM_INFO
	.align		4
.L_1351:
        /*0018*/ 	.byte	0x04, 0x17
        /*001a*/ 	.short	(.L_1353 - .L_1352)
.L_1352:
        /*001c*/ 	.word	0x00000000
        /*0020*/ 	.short	0x0003
        /*0022*/ 	.short	0x0018
        /*0024*/ 	.byte	0x00, 0xf0, 0x21, 0x00


	//----- nvinfo : EIATTR_KPARAM_INFO
	.align		4
.L_1353:
        /*0028*/ 	.byte	0x04, 0x17
        /*002a*/ 	.short	(.L_1355 - .L_1354)
.L_1354:
        /*002c*/ 	.word	0x00000000
        /*0030*/ 	.short	0x0002
        /*0032*/ 	.short	0x0010
        /*0034*/ 	.byte	0x00, 0xf0, 0x21, 0x00


	//----- nvinfo : EIATTR_KPARAM_INFO
	.align		4
.L_1355:
        /*0038*/ 	.byte	0x04, 0x17
        /*003a*/ 	.short	(.L_1357 - .L_1356)
.L_1356:
        /*003c*/ 	.word	0x00000000
        /*0040*/ 	.short	0x0001
        /*0042*/ 	.short	0x0008
        /*0044*/ 	.byte	0x00, 0xf5, 0x21, 0x00


	//----- nvinfo : EIATTR_KPARAM_INFO
	.align		4
.L_1357:
        /*0048*/ 	.byte	0x04, 0x17
        /*004a*/ 	.short	(.L_1359 - .L_1358)
.L_1358:
        /*004c*/ 	.word	0x00000000
        /*0050*/ 	.short	0x0000
        /*0052*/ 	.short	0x0000
        /*0054*/ 	.byte	0x00, 0xf5, 0x21, 0x00


	//----- nvinfo : EIATTR_SPARSE_MMA_MASK
	.align		4
.L_1359:
        /*0058*/ 	.byte	0x03, 0x50
        /*005a*/ 	.short	0x0000


	//----- nvinfo : EIATTR_MAXREG_COUNT
	.align		4
        /*005c*/ 	.byte	0x03, 0x1b
        /*005e*/ 	.short	0x00ff


	//----- nvinfo : EIATTR_MERCURY_ISA_VERSION
	.align		4
        /*0060*/ 	.byte	0x03, 0x5f
        /*0062*/ 	.short	0x0101


	//----- nvinfo : EIATTR_VRC_CTA_INIT_COUNT
	.align		4
        /*0064*/ 	.byte	0x02, 0x4a
	.zero		1
	.zero		1


	//----- nvinfo : EIATTR_EXIT_INSTR_OFFSETS
	.align		4
        /*0068*/ 	.byte	0x04, 0x1c
        /*006a*/ 	.short	(.L_1361 - .L_1360)


	//   ....[0]....
.L_1360:
        /*006c*/ 	.word	0x000000e0


	//   ....[1]....
        /*0070*/ 	.word	0x00000430


	//----- nvinfo : EIATTR_CBANK_PARAM_SIZE
	.align		4
.L_1361:
        /*0074*/ 	.byte	0x03, 0x19
        /*0076*/ 	.short	0x0028


	//----- nvinfo : EIATTR_PARAM_CBANK
	.align		4
        /*0078*/ 	.byte	0x04, 0x0a
        /*007a*/ 	.short	(.L_1363 - .L_1362)
	.align		4
.L_1362:
        /*007c*/ 	.word	index@(.nv.constant0._ZN2at6native49_GLOBAL__N__cfa43aba_16_ReflectionPad_cu_f800513927reflection_pad1d_out_kernelIfEEvPKT_PS3_lll)
        /*0080*/ 	.short	0x0380
        /*0082*/ 	.short	0x0028


	//----- nvinfo : EIATTR_SW_WAR
	.align		4
.L_1363:
        /*0084*/ 	.byte	0x04, 0x36
        /*0086*/ 	.short	(.L_1365 - .L_1364)
.L_1364:
        /*0088*/ 	.word	0x00000008
.L_1365:


//--------------------- .nv.info._ZN2at6native49_GLOBAL__N__cfa43aba_16_ReflectionPad_cu_f800513921reflection_pad1d_flatIdEEvPKT_PS3_lllll --------------------------
	.section	.nv.info._ZN2at6native49_GLOBAL__N__cfa43aba_16_ReflectionPad_cu_f800513921reflection_pad1d_flatIdEEvPKT_PS3_lllll,"",@"SHT_CUDA_INFO"
	.sectionflags	@""
	.align	4


	//----- nvinfo : EIATTR_CUDA_API_VERSION
	.align		4
        /*0000*/ 	.byte	0x04, 0x37
        /*0002*/ 	.short	(.L_1367 - .L_1366)
.L_1366:
        /*0004*/ 	.word	0x00000082


	//----- nvinfo : EIATTR_KPARAM_INFO
	.align		4
.L_1367:
        /*0008*/ 	.byte	0x04, 0x17
        /*000a*/ 	.short	(.L_1369 - .L_1368)
.L_1368:
        /*000c*/ 	.word	0x00000000
        /*0010*/ 	.short	0x0006
        /*0012*/ 	.short	0x0030
        /*0014*/ 	.byte	0x00, 0xf0, 0x21, 0x00


	//----- nvinfo : EIATTR_KPARAM_INFO
	.align		4
.L_1369:
        /*0018*/ 	.byte	0x04, 0x17
        /*001a*/ 	.short	(.L_1371 - .L_1370)
.L_1370:
        /*001c*/ 	.word	0x00000000
        /*0020*/ 	.short	0x0005
        /*0022*/ 	.short	0x0028
        /*0024*/ 	.byte	0x00, 0xf0, 0x21, 0x00


	//----- nvinfo : EIATTR_KPARAM_INFO
	.align		4
.L_1371:
        /*0028*/ 	.byte	0x04, 0x17
        /*002a*/ 	.short	(.L_1373 - .L_1372)
.L_1372:
        /*002c*/ 	.word	0x00000000
        /*0030*/ 	.short	0x0004
        /*0032*/ 	.short	0x0020
        /*0034*/ 	.byte	0x00, 0xf0, 0x21, 0x00


	//----- nvinfo : EIATTR_KPARAM_INFO
	.align		4
.L_1373:
        /*0038*/ 	.byte	0x04, 0x17
        /*003a*/ 	.short	(.L_1375 - .L_1374)
.L_1374:
        /*003c*/ 	.word	0x00000000
        /*0040*/ 	.short	0x0003
        /*0042*/ 	.short	0x0018
        /*0044*/ 	.byte	0x00, 0xf0, 0x21, 0x00


	//----- nvinfo : EIATTR_KPARAM_INFO
	.align		4
.L_1375:
        /*0048*/ 	.byte	0x04, 0x17
        /*004a*/ 	.short	(.L_1377 - .L_1376)
.L_1376:
        /*004c*/ 	.word	0x00000000
        /*0050*/ 	.short	0x0002
        /*0052*/ 	.short	0x0010
        /*0054*/ 	.byte	0x00, 0xf0, 0x21, 0x00


	//----- nvinfo : EIATTR_KPARAM_INFO
	.align		4
.L_1377:
        /*0058*/ 	.byte	0x04, 0x17
        /*005a*/ 	.short	(.L_1379 - .L_1378)
.L_1378:
        /*005c*/ 	.word	0x00000000
        /*0060*/ 	.short	0x0001
        /*0062*/ 	.short	0x0008
        /*0064*/ 	.byte	0x00, 0xf5, 0x21, 0x00


	//----- nvinfo : EIATTR_KPARAM_INFO
	.align		4
.L_1379:
        /*0068*/ 	.byte	0x04, 0x17
        /*006a*/ 	.short	(.L_1381 - .L_1380)
.L_1380:
        /*006c*/ 	.word	0x00000000
        /*0070*/ 	.short	0x0000
        /*0072*/ 	.short	0x0000
        /*0074*/ 	.byte	0x00, 0xf5, 0x21, 0x00


	//----- nvinfo : EIATTR_SPARSE_MMA_MASK
	.align		4
.L_1381:
        /*0078*/ 	.byte	0x03, 0x50
        /*007a*/ 	.short	0x0000


	//----- nvinfo : EIATTR_MAXREG_COUNT
	.align		4
        /*007c*/ 	.byte	0x03, 0x1b
        /*007e*/ 	.short	0x00ff


	//----- nvinfo : EIATTR_MERCURY_ISA_VERSION
	.align		4
        /*0080*/ 	.byte	0x03, 0x5f
        /*0082*/ 	.short	0x0101


	//----- nvinfo : EIATTR_VRC_CTA_INIT_COUNT
	.align		4
        /*0084*/ 	.byte	0x02, 0x4a
	.zero		1
	.zero		1


	//----- nvinfo : EIATTR_EXIT_INSTR_OFFSETS
	.align		4
        /*0088*/ 	.byte	0x04, 0x1c
        /*008a*/ 	.short	(.L_1383 - .L_1382)


	//   ....[0]....
.L_1382:
        /*008c*/ 	.word	0x00000110


	//   ....[1]....
        /*0090*/ 	.word	0x000009f0


	//   ....[2]....
        /*0094*/ 	.word	0x000014e0


	//   ....[3]....
        /*0098*/ 	.word	0x00002040


	//   ....[4]....
        /*009c*/ 	.word	0x00003770


	//----- nvinfo : EIATTR_CRS_STACK_SIZE
	.align		4
.L_1383:
        /*00a0*/ 	.byte	0x04, 0x1e
        /*00a2*/ 	.short	(.L_1385 - .L_1384)
.L_1384:
        /*00a4*/ 	.word	0x00000000


	//----- nvinfo : EIATTR_CBANK_PARAM_SIZE
	.align		4
.L_1385:
        /*00a8*/ 	.byte	0x03, 0x19
        /*00aa*/ 	.short	0x0038


	//----- nvinfo : EIATTR_PARAM_CBANK
	.align		4
        /*00ac*/ 	.byte	0x04, 0x0a
        /*00ae*/ 	.short	(.L_1387 - .L_1386)
	.align		4
.L_1386:
        /*00b0*/ 	.word	index@(.nv.constant0._ZN2at6native49_GLOBAL__N__cfa43aba_16_ReflectionPad_cu_f800513921reflection_pad1d_flatIdEEvPKT_PS3_lllll)
        /*00b4*/ 	.short	0x0380
        /*00b6*/ 	.short	0x0038


	//----- nvinfo : EIATTR_SW_WAR
	.align		4
.L_1387:
        /*00b8*/ 	.byte	0x04, 0x36
        /*00ba*/ 	.short	(.L_1389 - .L_1388)
.L_1388:
        /*00bc*/ 	.word	0x00000008
.L_1389:


//--------------------- .nv.info._ZN2at6native49_GLOBAL__N__cfa43aba_16_ReflectionPad_cu_f800513927reflection_pad1d_out_kernelIdEEvPKT_PS3_lll --------------------------
	.section	.nv.info._ZN2at6native49_GLOBAL__N__cfa43aba_16_ReflectionPad_cu_f800513927reflection_pad1d_out_kernelIdEEvPKT_PS3_lll,"",@"SHT_CUDA_INFO"
	.sectionflags	@""
	.align	4


	//----- nvinfo : EIATTR_CUDA_API_VERSION
	.align		4
        /*0000*/ 	.byte	0x04, 0x37
        /*0002*/ 	.short	(.L_1391 - .L_1390)
.L_1390:
        /*0004*/ 	.word	0x00000082


	//----- nvinfo : EIATTR_KPARAM_INFO
	.align		4
.L_1391:
        /*0008*/ 	.byte	0x04, 0x17
        /*000a*/ 	.short	(.L_1393 - .L_1392)
.L_1392:
        /*000c*/ 	.word	0x00000000
        /*0010*/ 	.short	0x0004
        /*0012*/ 	.short	0x0020
        /*0014*/ 	.byte	0x00, 0xf0, 0x21, 0x00


	//----- nvinfo : EIATTR_KPARAM_INFO
	.align		4
.L_1393:
        /*0018*/ 	.byte	0x04, 0x17
        /*001a*/ 	.short	(.L_1395 - .L_1394)
.L_1394:
        /*001c*/ 	.word	0x00000000
        /*0020*/ 	.short	0x0003
        /*0022*/ 	.short	0x0018
        /*0024*/ 	.byte	0x00, 0xf0, 0x21, 0x00


	//----- nvinfo : EIATTR_KPARAM_INFO
	.align		4
.L_1395:
        /*0028*/ 	.byte	0x04, 0x17
        /*002a*/ 	.short	(.L_1397 - .L_1396)
.L_1396:
        /*002c*/ 	.word	0x00000000
        /*0030*/ 	.short	0x0002
        /*0032*/ 	.short	0x0010
        /*0034*/ 	.byte	0x00, 0xf0, 0x21, 0x00


	//----- nvinfo : EIATTR_KPARAM_INFO
	.align		4
.L_1397:
        /*0038*/ 	.byte	0x04, 0x17
        /*003a*/ 	.short	(.L_1399 - .L_1398)
.L_1398:
        /*003c*/ 	.word	0x00000000
        /*0040*/ 	.short	0x0001
        /*0042*/ 	.short	0x0008
        /*0044*/ 	.byte	0x00, 0xf5, 0x21, 0x00


	//----- nvinfo : EIATTR_KPARAM_INFO
	.align		4
.L_1399:
        /*0048*/ 	.byte	0x04, 0x17
        /*004a*/ 	.short	(.L_1401 - .L_1400)
.L_1400:
        /*004c*/ 	.word	0x00000000
        /*0050*/ 	.short	0x0000
        /*0052*/ 	.short	0x0000
        /*0054*/ 	.byte	0x00, 0xf5, 0x21, 0x00


	//----- nvinfo : EIATTR_SPARSE_MMA_MASK
	.align		4
.L_1401:
        /*0058*/ 	.byte	0x03, 0x50
        /*005a*/ 	.short	0x0000


	//----- nvinfo : EIATTR_MAXREG_COUNT
	.align		4
        /*005c*/ 	.byte	0x03, 0x1b
        /*005e*/ 	.short	0x00ff


	//----- nvinfo : EIATTR_MERCURY_ISA_VERSION
	.align		4
        /*0060*/ 	.byte	0x03, 0x5f
        /*0062*/ 	.short	0x0101


	//----- nvinfo : EIATTR_VRC_CTA_INIT_COUNT
	.align		4
        /*0064*/ 	.byte	0x02, 0x4a
	.zero		1
	.zero		1


	//----- nvinfo : EIATTR_EXIT_INSTR_OFFSETS
	.align		4
        /*0068*/ 	.byte	0x04, 0x1c
        /*006a*/ 	.short	(.L_1403 - .L_1402)


	//   ....[0]....
.L_1402:
        /*006c*/ 	.word	0x000000e0


	//   ....[1]....
        /*0070*/ 	.word	0x00000430


	//----- nvinfo : EIATTR_CBANK_PARAM_SIZE
	.align		4
.L_1403:
        /*0074*/ 	.byte	0x03, 0x19
        /*0076*/ 	.short	0x0028


	//----- nvinfo : EIATTR_PARAM_CBANK
	.align		4
        /*0078*/ 	.byte	0x04, 0x0a
        /*007a*/ 	.short	(.L_1405 - .L_1404)
	.align		4
.L_1404:
        /*007c*/ 	.word	index@(.nv.constant0._ZN2at6native49_GLOBAL__N__cfa43aba_16_ReflectionPad_cu_f800513927reflection_pad1d_out_kernelIdEEvPKT_PS3_lll)
        /*0080*/ 	.short	0x0380
        /*0082*/ 	.short	0x0028


	//----- nvinfo : EIATTR_SW_WAR
	.align		4
.L_1405:
        /*0084*/ 	.byte	0x04, 0x36
        /*0086*/ 	.short	(.L_1407 - .L_1406)
.L_1406:
        /*0088*/ 	.word	0x00000008
.L_1407:


//--------------------- .nv.info._ZN2at6native49_GLOBAL__N__cfa43aba_16_ReflectionPad_cu_f800513921reflection_pad1d_flatIsEEvPKT_PS3_lllll --------------------------
	.section	.nv.info._ZN2at6native49_GLOBAL__N__cfa43aba_16_ReflectionPad_cu_f800513921reflection_pad1d_flatIsEEvPKT_PS3_lllll,"",@"SHT_CUDA_INFO"
	.sectionflags	@""
	.align	4


	//----- nvinfo : EIATTR_CUDA_API_VERSION
	.align		4
        /*0000*/ 	.byte	0x04, 0x37
        /*0002*/ 	.short	(.L_1409 - .L_1408)
.L_1408:
        /*0004*/ 	.word	0x00000082


	//----- nvinfo : EIATTR_KPARAM_INFO
	.align		4
.L_1409:
        /*0008*/ 	.byte	0x04, 0x17
        /*000a*/ 	.short	(.L_1411 - .L_1410)
.L_1410:
        /*000c*/ 	.word	0x00000000
        /*0010*/ 	.short	0x0006
        /*0012*/ 	.short	0x0030
        /*0014*/ 	.byte	0x00, 0xf0, 0x21, 0x00


	//----- nvinfo : EIATTR_KPARAM_INFO
	.align		4
.L_1411:
        /*0018*/ 	.byte	0x04, 0x17
        /*001a*/ 	.short	(.L_1413 - .L_1412)
.L_1412:
        /*001c*/ 	.word	0x00000000
        /*0020*/ 	.short	0x0005
        /*0022*/ 	.short	0x0028
        /*0024*/ 	.byte	0x00, 0xf0, 0x21, 0x00


	//----- nvinfo : EIATTR_KPARAM_INFO
	.align		4
.L_1413:
        /*0028*/ 	.byte	0x04, 0x17
        /*002a*/ 	.short	(.L_1415 - .L_1414)
.L_1414:
        /*002c*/ 	.word	0x00000000
        /*0030*/ 	.short	0x0004
        /*0032*/ 	.short	0x0020
        /*0034*/ 	.byte	0x00, 0xf0, 0x21, 0x00


	//----- nvinfo : EIATTR_KPARAM_INFO
	.align		4
.L_1415:
        /*0038*/ 	.byte	0x04, 0x17
        /*003a*/ 	.short	(.L_1417 - .L_1416)
.L_1416:
        /*003c*/ 	.word	0x00000000
        /*0040*/ 	.short	0x0003
        /*0042*/ 	.short	0x0018
        /*0044*/ 	.byte	0x00, 0xf0, 0x21, 0x00


	//----- nvinfo : EIATTR_KPARAM_INFO
	.align		4
.L_1417:
        /*0048*/ 	.byte	0x04, 0x17
        /*004a*/ 	.short	(.L_1419 - .L_1418)
.L_1418:
        /*004c*/ 	.word	0x00000000
        /*0050*/ 	.short	0x0002
        /*0052*/ 	.short	0x0010
        /*0054*/ 	.byte	0x00, 0xf0, 0x21, 0x00


	//----- nvinfo : EIATTR_KPARAM_INFO
	.align		4
.L_1419:
        /*0058*/ 	.byte	0x04, 0x17
        /*005a*/ 	.short	(.L_1421 - .L_1420)
.L_1420:
        /*005c*/ 	.word	0x00000000
        /*0060*/ 	.short	0x0001
        /*0062*/ 	.short	0x0008
        /*0064*/ 	.byte	0x00, 0xf5, 0x21, 0x00


	//----- nvinfo : EIATTR_KPARAM_INFO
	.align		4
.L_1421:
        /*0068*/ 	.byte	0x04, 0x17
        /*006a*/ 	.short	(.L_1423 - .L_1422)
.L_1422:
        /*006c*/ 	.word	0x00000000
        /*0070*/ 	.short	0x0000
        /*0072*/ 	.short	0x0000
        /*0074*/ 	.byte	0x00, 0xf5, 0x21, 0x00


	//----- nvinfo : EIATTR_SPARSE_MMA_MASK
	.align		4
.L_1423:
        /*0078*/ 	.byte	0x03, 0x50
        /*007a*/ 	.short	0x0000


	//----- nvinfo : EIATTR_MAXREG_COUNT
	.align		4
        /*007c*/ 	.byte	0x03, 0x1b
        /*007e*/ 	.short	0x00ff


	//----- nvinfo : EIATTR_MERCURY_ISA_VERSION
	.align		4
        /*0080*/ 	.byte	0x03, 0x5f
        /*0082*/ 	.short	0x0101


	//----- nvinfo : EIATTR_VRC_CTA_INIT_COUNT
	.align		4
        /*0084*/ 	.byte	0x02, 0x4a
	.zero		1
	.zero		1


	//----- nvinfo : EIATTR_EXIT_INSTR_OFFSETS
	.align		4
        /*0088*/ 	.byte	0x04, 0x1c
        /*008a*/ 	.short	(.L_1425 - .L_1424)


	//   ....[0]....
.L_1424:
        /*008c*/ 	.word	0x00000110


	//   ....[1]....
        /*0090*/ 	.word	0x000009f0


	//   ....[2]....
        /*0094*/ 	.word	0x000014e0


	//   ....[3]....
        /*0098*/ 	.word	0x00002040


	//   ....[4]....
        /*009c*/ 	.word	0x00003770


	//----- nvinfo : EIATTR_CRS_STACK_SIZE
	.align		4
.L_1425:
        /*00a0*/ 	.byte	0x04, 0x1e
        /*00a2*/ 	.short	(.L_1427 - .L_1426)
.L_1426:
        /*00a4*/ 	.word	0x00000000


	//----- nvinfo : EIATTR_CBANK_PARAM_SIZE
	.align		4
.L_1427:
        /*00a8*/ 	.byte	0x03, 0x19
        /*00aa*/ 	.short	0x0038


	//----- nvinfo : EIATTR_PARAM_CBANK
	.align		4
        /*00ac*/ 	.byte	0x04, 0x0a
        /*00ae*/ 	.short	(.L_1429 - .L_1428)
	.align		4
.L_1428:
        /*00b0*/ 	.word	index@(.nv.constant0._ZN2at6native49_GLOBAL__N__cfa43aba_16_ReflectionPad_cu_f800513921reflection_pad1d_flatIsEEvPKT_PS3_lllll)
        /*00b4*/ 	.short	0x0380
        /*00b6*/ 	.short	0x0038


	//----- nvinfo : EIATTR_SW_WAR
	.align		4
.L_1429:
        /*00b8*/ 	.byte	0x04, 0x36
        /*00ba*/ 	.short	(.L_1431 - .L_1430)
.L_1430:
        /*00bc*/ 	.word	0x00000008
.L_1431:


//--------------------- .nv.info._ZN2at6native49_GLOBAL__N__cfa43aba_16_ReflectionPad_cu_f800513927reflection_pad1d_out_kernelIsEEvPKT_PS3_lll --------------------------
	.section	.nv.info._ZN2at6native49_GLOBAL__N__cfa43aba_16_ReflectionPad_cu_f800513927reflection_pad1d_out_kernelIsEEvPKT_PS3_lll,"",@"SHT_CUDA_INFO"
	.sectionflags	@""
	.align	4


	//----- nvinfo : EIATTR_CUDA_API_VERSION
	.align		4
        /*0000*/ 	.byte	0x04, 0x37
        /*0002*/ 	.short	(.L_1433 - .L_1432)
.L_1432:
        /*0004*/ 	.word	0x00000082


	//----- nvinfo : EIATTR_KPARAM_INFO
	.align		4
.L_1433:
        /*0008*/ 	.byte	0x04, 0x17
        /*000a*/ 	.short	(.L_1435 - .L_1434)
.L_1434:
        /*000c*/ 	.word	0x00000000
        /*0010*/ 	.short	0x0004
        /*0012*/ 	.short	0x0020
        /*0014*/ 	.byte	0x00, 0xf0, 0x21, 0x00


	//----- nvinfo : EIATTR_KPARAM_INFO
	.align		4
.L_1435:
        /*0018*/ 	.byte	0x04, 0x17
        /*001a*/ 	.short	(.L_1437 - .L_1436)
.L_1436:
        /*001c*/ 	.word	0x00000000
        /*0020*/ 	.short	0x0003
        /*0022*/ 	.short	0x0018
        /*0024*/ 	.byte	0x00, 0xf0, 0x21, 0x00


	//----- nvinfo : EIATTR_KPARAM_INFO
	.align		4
.L_1437:
        /*0028*/ 	.byte	0x04, 0x17
        /*002a*/ 	.short	(.L_1439 - .L_1438)
.L_1438:
        /*002c*/ 	.word	0x00000000
        /*0030*/ 	.short	0x0002
        /*0032*/ 	.short	0x0010
        /*0034*/ 	.byte	0x00, 0xf0, 0x21, 0x00


	//----- nvinfo : EIATTR_KPARAM_INFO
	.align		4
.L_1439:
        /*0038*/ 	.byte	0x04, 0x17
        /*003a*/ 	.short	(.L_1441 - .L_1440)
.L_1440:
        /*003c*/ 	.word	0x00000000
        /*0040*/ 	.short	0x0001
        /*0042*/ 	.short	0x0008
        /*0044*/ 	.byte	0x00, 0xf5, 0x21, 0x00


	//----- nvinfo : EIATTR_KPARAM_INFO
	.align		4
.L_1441:
        /*0048*/ 	.byte	0x04, 0x17
        /*004a*/ 	.short	(.L_1443 - .L_1442)
.L_1442:
        /*004c*/ 	.word	0x00000000
        /*0050*/ 	.short	0x0000
        /*0052*/ 	.short	0x0000
        /*0054*/ 	.byte	0x00, 0xf5, 0x21, 0x00


	//----- nvinfo : EIATTR_SPARSE_MMA_MASK
	.align		4
.L_1443:
        /*0058*/ 	.byte	0x03, 0x50
        /*005a*/ 	.short	0x0000


	//----- nvinfo : EIATTR_MAXREG_COUNT
	.align		4
        /*005c*/ 	.byte	0x03, 0x1b
        /*005e*/ 	.short	0x00ff


	//----- nvinfo : EIATTR_MERCURY_ISA_VERSION
	.align		4
        /*0060*/ 	.byte	0x03, 0x5f
        /*0062*/ 	.short	0x0101


	//----- nvinfo : EIATTR_VRC_CTA_INIT_COUNT
	.align		4
        /*0064*/ 	.byte	0x02, 0x4a
	.zero		1
	.zero		1


	//----- nvinfo : EIATTR_EXIT_INSTR_OFFSETS
	.align		4
        /*0068*/ 	.byte	0x04, 0x1c
        /*006a*/ 	.short	(.L_1445 - .L_1444)


	//   ....[0]....
.L_1444:
        /*006c*/ 	.word	0x000000e0


	//   ....[1]....
        /*0070*/ 	.word	0x00000430


	//----- nvinfo : EIATTR_CBANK_PARAM_SIZE
	.align		4
.L_1445:
        /*0074*/ 	.byte	0x03, 0x19
        /*0076*/ 	.short	0x0028


	//----- nvinfo : EIATTR_PARAM_CBANK
	.align		4
        /*0078*/ 	.byte	0x04, 0x0a
        /*007a*/ 	.short	(.L_1447 - .L_1446)
	.align		4
.L_1446:
        /*007c*/ 	.word	index@(.nv.constant0._ZN2at6native49_GLOBAL__N__cfa43aba_16_ReflectionPad_cu_f800513927reflection_pad1d_out_kernelIsEEvPKT_PS3_lll)
        /*0080*/ 	.short	0x0380
        /*0082*/ 	.short	0x0028


	//----- nvinfo : EIATTR_SW_WAR
	.align		4
.L_1447:
        /*0084*/ 	.byte	0x04, 0x36
        /*0086*/ 	.short	(.L_1449 - .L_1448)
.L_1448:
        /*0088*/ 	.word	0x00000008
.L_1449:


//--------------------- .nv.info._ZN2at6native49_GLOBAL__N__cfa43aba_16_ReflectionPad_cu_f800513921reflection_pad1d_flatIlEEvPKT_PS3_lllll --------------------------
	.section	.nv.info._ZN2at6native49_GLOBAL__N__cfa43aba_16_ReflectionPad_cu_f800513921reflection_pad1d_flatIlEEvPKT_PS3_lllll,"",@"SHT_CUDA_INFO"
	.sectionflags	@""
	.align	4


	//----- nvinfo : EIATTR_CUDA_API_VERSION
	.align		4
        /*0000*/ 	.byte	0x04, 0x37
        /*0002*/ 	.short	(.L_1451 - .L_1450)
.L_1450:
        /*0004*/ 	.word	0x00000082


	//----- nvinfo : EIATTR_KPARAM_INFO
	.align		4
.L_1451:
        /*0008*/ 	.byte	0x04, 0x17
        /*000a*/ 	.short	(.L_1453 - .L_1452)
.L_1452:
        /*000c*/ 	.word	0x00000000
        /*0010*/ 	.short	0x0006
        /*0012*/ 	.short	0x0030
        /*0014*/ 	.byte	0x00, 0xf0, 0x21, 0x00


	//----- nvinfo : EIATTR_KPARAM_INFO
	.align		4
.L_1453:
        /*0018*/ 	.byte	0x04, 0x17
        /*001a*/ 	.short	(.L_1455 - .L_1454)
.L_1454:
        /*001c*/ 	.word	0x00000000
        /*0020*/ 	.short	0x0005
        /*0022*/ 	.short	0x0028
        /*0024*/ 	.byte	0x00, 0xf0, 0x21, 0x00


	//----- nvinfo : EIATTR_KPARAM_INFO
	.align		4
.L_1455:
        /*0028*/ 	.byte	0x04, 0x17
        /*002a*/ 	.short	(.L_1457 - .L_1456)
.L_1456:
        /*002c*/ 	.word	0x00000000
        /*0030*/ 	.short	0x0004
        /*0032*/ 	.short	0x0020
        /*0034*/ 	.byte	0x00, 0xf0, 0x21, 0x00


	//----- nvinfo : EIATTR_KPARAM_INFO
	.align		4
.L_1457:
        /*0038*/ 	.byte	0x04, 0x17
        /*003a*/ 	.short	(.L_1459 - .L_1458)
.L_1458:
        /*003c*/ 	.word	0x00000000
        /*0040*/ 	.short	0x0003
        /*0042*/ 	.short	0x0018
        /*0044*/ 	.byte	0x00, 0xf0, 0x21, 0x00


	//----- nvinfo : EIATTR_KPARAM_INFO
	.align		4
.L_1459:
        /*0048*/ 	.byte	0x04, 0x17
        /*004a*/ 	.short	(.L_1461 - .L_1460)
.L_1460:
        /*004c*/ 	.word	0x00000000
        /*0050*/ 	.short	0x0002
        /*0052*/ 	.short	0x0010
        /*0054*/ 	.byte	0x00, 0xf0, 0x21, 0x00


	//----- nvinfo : EIATTR_KPARAM_INFO
	.align		4
.L_1461:
        /*0058*/ 	.byte	0x04, 0x17
        /*005a*/ 	.short	(.L_1463 - .L_1462)
.L_1462:
        /*005c*/ 	.word	0x00000000
        /*0060*/ 	.short	0x0001
        /*0062*/ 	.short	0x0008
        /*0064*/ 	.byte	0x00, 0xf5, 0x21, 0x00


	//----- nvinfo : EIATTR_KPARAM_INFO
	.align		4
.L_1463:
        /*0068*/ 	.byte	0x04, 0x17
        /*006a*/ 	.short	(.L_1465 - .L_1464)
.L_1464:
        /*006c*/ 	.word	0x00000000
        /*0070*/ 	.short	0x0000
        /*0072*/ 	.short	0x0000
        /*0074*/ 	.byte	0x00, 0xf5, 0x21, 0x00


	//----- nvinfo : EIATTR_SPARSE_MMA_MASK
	.align		4
.L_1465:
        /*0078*/ 	.byte	0x03, 0x50
        /*007a*/ 	.short	0x0000


	//----- nvinfo : EIATTR_MAXREG_COUNT
	.align		4
        /*007c*/ 	.byte	0x03, 0x1b
        /*007e*/ 	.short	0x00ff


	//----- nvinfo : EIATTR_MERCURY_ISA_VERSION
	.align		4
        /*0080*/ 	.byte	0x03, 0x5f
        /*0082*/ 	.short	0x0101


	//----- nvinfo : EIATTR_VRC_CTA_INIT_COUNT
	.align		4
        /*0084*/ 	.byte	0x02, 0x4a
	.zero		1
	.zero		1


	//----- nvinfo : EIATTR_EXIT_INSTR_OFFSETS
	.align		4
        /*0088*/ 	.byte	0x04, 0x1c
        /*008a*/ 	.short	(.L_1467 - .L_1466)


	//   ....[0]....
.L_1466:
        /*008c*/ 	.word	0x00000110


	//   ....[1]....
        /*0090*/ 	.word	0x000009f0


	//   ....[2]....
        /*0094*/ 	.word	0x000014e0


	//   ....[3]....
        /*0098*/ 	.word	0x00002040


	//   ....[4]....
        /*009c*/ 	.word	0x00003770


	//----- nvinfo : EIATTR_CRS_STACK_SIZE
	.align		4
.L_1467:
        /*00a0*/ 	.byte	0x04, 0x1e
        /*00a2*/ 	.short	(.L_1469 - .L_1468)
.L_1468:
        /*00a4*/ 	.word	0x00000000


	//----- nvinfo : EIATTR_CBANK_PARAM_SIZE
	.align		4
.L_1469:
        /*00a8*/ 	.byte	0x03, 0x19
        /*00aa*/ 	.short	0x0038


	//----- nvinfo : EIATTR_PARAM_CBANK
	.align		4
        /*00ac*/ 	.byte	0x04, 0x0a
        /*00ae*/ 	.short	(.L_1471 - .L_1470)
	.align		4
.L_1470:
        /*00b0*/ 	.word	index@(.nv.constant0._ZN2at6native49_GLOBAL__N__cfa43aba_16_ReflectionPad_cu_f800513921reflection_pad1d_flatIlEEvPKT_PS3_lllll)
        /*00b4*/ 	.short	0x0380
        /*00b6*/ 	.short	0x0038


	//----- nvinfo : EIATTR_SW_WAR
	.align		4
.L_1471:
        /*00b8*/ 	.byte	0x04, 0x36
        /*00ba*/ 	.short	(.L_1473 - .L_1472)
.L_1472:
        /*00bc*/ 	.word	0x00000008
.L_1473:


//--------------------- .nv.info._ZN2at6native49_GLOBAL__N__cfa43aba_16_ReflectionPad_cu_f800513927reflection_pad1d_out_kernelIlEEvPKT_PS3_lll --------------------------
	.section	.nv.info._ZN2at6native49_GLOBAL__N__cfa43aba_16_ReflectionPad_cu_f800513927reflection_pad1d_out_kernelIlEEvPKT_PS3_lll,"",@"SHT_CUDA_INFO"
	.sectionflags	@""
	.align	4


	//----- nvinfo : EIATTR_CUDA_API_VERSION
	.align		4
        /*0000*/ 	.byte	0x04, 0x37
        /*0002*/ 	.short	(.L_1475 - .L_1474)
.L_1474:
        /*0004*/ 	.word	0x00000082


	//----- nvinfo : EIATTR_KPARAM_INFO
	.align		4
.L_1475:
        /*0008*/ 	.byte	0x04, 0x17
        /*000a*/ 	.short	(.L_1477 - .L_1476)
.L_1476:
        /*000c*/ 	.word	0x00000000
        /*0010*/ 	.short	0x0004
        /*0012*/ 	.short	0x0020
        /*0014*/ 	.byte	0x00, 0xf0, 0x21, 0x00


	//----- nvinfo : EIATTR_KPARAM_INFO
	.align		4
.L_1477:
        /*0018*/ 	.byte	0x04, 0x17
        /*001a*/ 	.short	(.L_1479 - .L_1478)
.L_1478:
        /*001c*/ 	.word	0x00000000
        /*0020*/ 	.short	0x0003
        /*0022*/ 	.short	0x0018
        /*0024*/ 	.byte	0x00, 0xf0, 0x21, 0x00


	//----- nvinfo : EIATTR_KPARAM_INFO
	.align		4
.L_1479:
        /*0028*/ 	.byte	0x04, 0x17
        /*002a*/ 	.short	(.L_1481 - .L_1480)
.L_1480:
        /*002c*/ 	.word	0x00000000
        /*0030*/ 	.short	0x0002
        /*0032*/ 	.short	0x0010
        /*0034*/ 	.byte	0x00, 0xf0, 0x21, 0x00


	//----- nvinfo : EIATTR_KPARAM_INFO
	.align		4
.L_1481:
        /*0038*/ 	.byte	0x04, 0x17
        /*003a*/ 	.short	(.L_1483 - .L_1482)
.L_1482:
        /*003c*/ 	.word	0x00000000
        /*0040*/ 	.short	0x0001
        /*0042*/ 	.short	0x0008
        /*0044*/ 	.byte	0x00, 0xf5, 0x21, 0x00


	//----- nvinfo : EIATTR_KPARAM_INFO
	.align		4
.L_1483:
        /*0048*/ 	.byte	0x04, 0x17
        /*004a*/ 	.short	(.L_1485 - .L_1484)
.L_1484:
        /*004c*/ 	.word	0x00000000
        /*0050*/ 	.short	0x0000
        /*0052*/ 	.short	0x0000
        /*0054*/ 	.byte	0x00, 0xf5, 0x21, 0x00


	//----- nvinfo : EIATTR_SPARSE_MMA_MASK
	.align		4
.L_1485:
        /*0058*/ 	.byte	0x03, 0x50
        /*005a*/ 	.short	0x0000


	//----- nvinfo : EIATTR_MAXREG_COUNT
	.align		4
        /*005c*/ 	.byte	0x03, 0x1b
        /*005e*/ 	.short	0x00ff


	//----- nvinfo : EIATTR_MERCURY_ISA_VERSION
	.align		4
        /*0060*/ 	.byte	0x03, 0x5f
        /*0062*/ 	.short	0x0101


	//----- nvinfo : EIATTR_VRC_CTA_INIT_COUNT
	.align		4
        /*0064*/ 	.byte	0x02, 0x4a
	.zero		1
	.zero		1


	//----- nvinfo : EIATTR_EXIT_INSTR_OFFSETS
	.align		4
        /*0068*/ 	.byte	0x04, 0x1c
        /*006a*/ 	.short	(.L_1487 - .L_1486)


	//   ....[0]....
.L_1486:
        /*006c*/ 	.word	0x000000e0


	//   ....[1]....
        /*0070*/ 	.word	0x00000430


	//----- nvinfo : EIATTR_CBANK_PARAM_SIZE
	.align		4
.L_1487:
        /*0074*/ 	.byte	0x03, 0x19
        /*0076*/ 	.short	0x0028


	//----- nvinfo : EIATTR_PARAM_CBANK
	.align		4
        /*0078*/ 	.byte	0x04, 0x0a
        /*007a*/ 	.short	(.L_1489 - .L_1488)
	.align		4
.L_1488:
        /*007c*/ 	.word	index@(.nv.constant0._ZN2at6native49_GLOBAL__N__cfa43aba_16_ReflectionPad_cu_f800513927reflection_pad1d_out_kernelIlEEvPKT_PS3_lll)
        /*0080*/ 	.short	0x0380
        /*0082*/ 	.short	0x0028


	//----- nvinfo : EIATTR_SW_WAR
	.align		4
.L_1489:
        /*0084*/ 	.byte	0x04, 0x36
        /*0086*/ 	.short	(.L_1491 - .L_1490)
.L_1490:
        /*0088*/ 	.word	0x00000008
.L_1491:


//--------------------- .nv.info._ZN2at6native49_GLOBAL__N__cfa43aba_16_ReflectionPad_cu_f800513921reflection_pad1d_flatIiEEvPKT_PS3_lllll --------------------------
	.section	.nv.info._ZN2at6native49_GLOBAL__N__cfa43aba_16_ReflectionPad_cu_f800513921reflection_pad1d_flatIiEEvPKT_PS3_lllll,"",@"SHT_CUDA_INFO"
	.sectionflags	@""
	.align	4


	//----- nvinfo : EIATTR_CUDA_API_VERSION
	.align		4
        /*0000*/ 	.byte	0x04, 0x37
        /*0002*/ 	.short	(.L_1493 - .L_1492)
.L_1492:
        /*0004*/ 	.word	0x00000082


	//----- nvinfo : EIATTR_KPARAM_INFO
	.align		4
.L_1493:
        /*0008*/ 	.byte	0x04, 0x17
        /*000a*/ 	.short	(.L_1495 - .L_1494)
.L_1494:
        /*000c*/ 	.word	0x00000000
        /*0010*/ 	.short	0x0006
        /*0012*/ 	.short	0x0030
        /*0014*/ 	.byte	0x00, 0xf0, 0x21, 0x00


	//----- nvinfo : EIATTR_KPARAM_INFO
	.align		4
.L_1495:
        /*0018*/ 	.byte	0x04, 0x17
        /*001a*/ 	.short	(.L_1497 - .L_1496)
.L_1496:
        /*001c*/ 	.word	0x00000000
        /*0020*/ 	.short	0x0005
        /*0022*/ 	.short	0x0028
        /*0024*/ 	.byte	0x00, 0xf0, 0x21, 0x00


	//----- nvinfo : EIATTR_KPARAM_INFO
	.align		4
.L_1497:
        /*0028*/ 	.byte	0x04, 0x17
        /*002a*/ 	.short	(.L_1499 - .L_1498)
.L_1498:
        /*002c*/ 	.word	0x00000000
        /*0030*/ 	.short	0x0004
        /*0032*/ 	.short	0x0020
        /*0034*/ 	.byte	0x00, 0xf0, 0x21, 0x00


	//----- nvinfo : EIATTR_KPARAM_INFO
	.align		4
.L_1499:
        /*0038*/ 	.byte	0x04, 0x17
        /*003a*/ 	.short	(.L_1501 - .L_1500)
.L_1500:
        /*003c*/ 	.word	0x00000000
        /*0040*/ 	.short	0x0003
        /*0042*/ 	.short	0x0018
        /*0044*/ 	.byte	0x00, 0xf0, 0x21, 0x00


	//----- nvinfo : EIATTR_KPARAM_INFO
	.align		4
.L_1501:
        /*0048*/ 	.byte	0x04, 0x17
        /*004a*/ 	.short	(.L_1503 - .L_1502)
.L_1502:
        /*004c*/ 	.word	0x00000000
        /*0050*/ 	.short	0x0002
        /*0052*/ 	.short	0x0010
        /*0054*/ 	.byte	0x00, 0xf0, 0x21, 0x00


	//----- nvinfo : EIATTR_KPARAM_INFO
	.align		4
.L_1503:
        /*0058*/ 	.byte	0x04, 0x17
        /*005a*/ 	.short	(.L_1505 - .L_1504)
.L_1504:
        /*005c*/ 	.word	0x00000000
        /*0060*/ 	.short	0x0001
        /*0062*/ 	.short	0x0008
        /*0064*/ 	.byte	0x00, 0xf5, 0x21, 0x00


	//----- nvinfo : EIATTR_KPARAM_INFO
	.align		4
.L_1505:
        /*0068*/ 	.byte	0x04, 0x17
        /*006a*/ 	.short	(.L_1507 - .L_1506)
.L_1506:
        /*006c*/ 	.word	0x00000000
        /*0070*/ 	.short	0x0000
        /*0072*/ 	.short	0x0000
        /*0074*/ 	.byte	0x00, 0xf5, 0x21, 0x00


	//----- nvinfo : EIATTR_SPARSE_MMA_MASK
	.align		4
.L_1507:
        /*0078*/ 	.byte	0x03, 0x50
        /*007a*/ 	.short	0x0000


	//----- nvinfo : EIATTR_MAXREG_COUNT
	.align		4
        /*007c*/ 	.byte	0x03, 0x1b
        /*007e*/ 	.short	0x00ff


	//----- nvinfo : EIATTR_MERCURY_ISA_VERSION
	.align		4
        /*0080*/ 	.byte	0x03, 0x5f
        /*0082*/ 	.short	0x0101


	//----- nvinfo : EIATTR_VRC_CTA_INIT_COUNT
	.align		4
        /*0084*/ 	.byte	0x02, 0x4a
	.zero		1
	.zero		1


	//----- nvinfo : EIATTR_EXIT_INSTR_OFFSETS
	.align		4
        /*0088*/ 	.byte	0x04, 0x1c
        /*008a*/ 	.short	(.L_1509 - .L_1508)


	//   ....[0]....
.L_1508:
        /*008c*/ 	.word	0x00000110


	//   ....[1]....
        /*0090*/ 	.word	0x000009f0


	//   ....[2]....
        /*0094*/ 	.word	0x000014e0


	//   ....[3]....
        /*0098*/ 	.word	0x00002040


	//   ....[4]....
        /*009c*/ 	.word	0x00003770


	//----- nvinfo : EIATTR_CRS_STACK_SIZE
	.align		4
.L_1509:
        /*00a0*/ 	.byte	0x04, 0x1e
        /*00a2*/ 	.short	(.L_1511 - .L_1510)
.L_1510:
        /*00a4*/ 	.word	0x00000000


	//----- nvinfo : EIATTR_CBANK_PARAM_SIZE
	.align		4
.L_1511:
        /*00a8*/ 	.byte	0x03, 0x19
        /*00aa*/ 	.short	0x0038


	//----- nvinfo : EIATTR_PARAM_CBANK
	.align		4
        /*00ac*/ 	.byte	0x04, 0x0a
        /*00ae*/ 	.short	(.L_1513 - .L_1512)
	.align		4
.L_1512:
        /*00b0*/ 	.word	index@(.nv.constant0._ZN2at6native49_GLOBAL__N__cfa43aba_16_ReflectionPad_cu_f800513921reflection_pad1d_flatIiEEvPKT_PS3_lllll)
        /*00b4*/ 	.short	0x0380
        /*00b6*/ 	.short	0x0038


	//----- nvinfo : EIATTR_SW_WAR
	.align		4
.L_1513:
        /*00b8*/ 	.byte	0x04, 0x36
        /*00ba*/ 	.short	(.L_1515 - .L_1514)
.L_1514:
        /*00bc*/ 	.word	0x00000008
.L_1515:


//--------------------- .nv.info._ZN2at6native49_GLOBAL__N__cfa43aba_16_ReflectionPad_cu_f800513927reflection_pad1d_out_kernelIiEEvPKT_PS3_lll --------------------------
	.section	.nv.info._ZN2at6native49_GLOBAL__N__cfa43aba_16_ReflectionPad_cu_f800513927reflection_pad1d_out_kernelIiEEvPKT_PS3_lll,"",@"SHT_CUDA_INFO"
	.sectionflags	@""
	.align	4


	//----- nvinfo : EIATTR_CUDA_API_VERSION
	.align		4
        /*0000*/ 	.byte	0x04, 0x37
        /*0002*/ 	.short	(.L_1517 - .L_1516)
.L_1516:
        /*0004*/ 	.word	0x00000082


	//----- nvinfo : EIATTR_KPARAM_INFO
	.align		4
.L_1517:
        /*0008*/ 	.byte	0x04, 0x17
        /*000a*/ 	.short	(.L_1519 - .L_1518)
.L_1518:
        /*000c*/ 	.word	0x00000000
        /*0010*/ 	.short	0x0004
        /*0012*/ 	.short	0x0020
        /*0014*/ 	.byte	0x00, 0xf0, 0x21, 0x00


	//----- nvinfo : EIATTR_KPARAM_INFO
	.align		4
.L_1519:
        /*0018*/ 	.byte	0x04, 0x17
        /*001a*/ 	.short	(.L_1521 - .L_1520)
.L_1520:
        /*001c*/ 	.word	0x00000000
        /*0020*/ 	.short	0x0003
        /*0022*/ 	.short	0x0018
        /*0024*/ 	.byte	0x00, 0xf0, 0x21, 0x00


	//----- nvinfo : EIATTR_KPARAM_INFO
	.align		4
.L_1521:
        /*0028*/ 	.byte	0x04, 0x17
        /*002a*/ 	.short	(.L_1523 - .L_1522)
.L_1522:
        /*002c*/ 	.word	0x00000000
        /*0030*/ 	.short	0x0002
        /*0032*/ 	.short	0x0010
        /*0034*/ 	.byte	0x00, 0xf0, 0x21, 0x00


	//----- nvinfo : EIATTR_KPARAM_INFO
	.align		4
.L_1523:
        /*0038*/ 	.byte	0x04, 0x17
        /*003a*/ 	.short	(.L_1525 - .L_1524)
.L_1524:
        /*003c*/ 	.word	0x00000000
        /*0040*/ 	.short	0x0001
        /*0042*/ 	.short	0x0008
        /*0044*/ 	.byte	0x00, 0xf5, 0x21, 0x00


	//----- nvinfo : EIATTR_KPARAM_INFO
	.align		4
.L_1525:
        /*0048*/ 	.byte	0x04, 0x17
        /*004a*/ 	.short	(.L_1527 - .L_1526)
.L_1526:
        /*004c*/ 	.word	0x00000000
        /*0050*/ 	.short	0x0000
        /*0052*/ 	.short	0x0000
        /*0054*/ 	.byte	0x00, 0xf5, 0x21, 0x00


	//----- nvinfo : EIATTR_SPARSE_MMA_MASK
	.align		4
.L_1527:
        /*0058*/ 	.byte	0x03, 0x50
        /*005a*/ 	.short	0x0000


	//----- nvinfo : EIATTR_MAXREG_COUNT
	.align		4
        /*005c*/ 	.byte	0x03, 0x1b
        /*005e*/ 	.short	0x00ff


	//----- nvinfo : EIATTR_MERCURY_ISA_VERSION
	.align		4
        /*0060*/ 	.byte	0x03, 0x5f
        /*0062*/ 	.short	0x0101


	//----- nvinfo : EIATTR_VRC_CTA_INIT_COUNT
	.align		4
        /*0064*/ 	.byte	0x02, 0x4a
	.zero		1
	.zero		1


	//----- nvinfo : EIATTR_EXIT_INSTR_OFFSETS
	.align		4
        /*0068*/ 	.byte	0x04, 0x1c
        /*006a*/ 	.short	(.L_1529 - .L_1528)


	//   ....[0]....
.L_1528:
        /*006c*/ 	.word	0x000000e0


	//   ....[1]....
        /*0070*/ 	.word	0x00000430


	//----- nvinfo : EIATTR_CBANK_PARAM_SIZE
	.align		4
.L_1529:
        /*0074*/ 	.byte	0x03, 0x19
        /*0076*/ 	.short	0x0028


	//----- nvinfo : EIATTR_PARAM_CBANK
	.align		4
        /*0078*/ 	.byte	0x04, 0x0a
        /*007a*/ 	.short	(.L_1531 - .L_1530)
	.align		4
.L_1530:
        /*007c*/ 	.word	index@(.nv.constant0._ZN2at6native49_GLOBAL__N__cfa43aba_16_ReflectionPad_cu_f800513927reflection_pad1d_out_kernelIiEEvPKT_PS3_lll)
        /*0080*/ 	.short	0x0380
        /*0082*/ 	.short	0x0028


	//----- nvinfo : EIATTR_SW_WAR
	.align		4
.L_1531:
        /*0084*/ 	.byte	0x04, 0x36
        /*0086*/ 	.short	(.L_1533 - .L_1532)
.L_1532:
        /*0088*/ 	.word	0x00000008
.L_1533:


//--------------------- .nv.info._ZN2at6native49_GLOBAL__N__cfa43aba_16_ReflectionPad_cu_f800513921reflection_pad1d_flatIaEEvPKT_PS3_lllll --------------------------
	.section	.nv.info._ZN2at6native49_GLOBAL__N__cfa43aba_16_ReflectionPad_cu_f800513921reflection_pad1d_flatIaEEvPKT_PS3_lllll,"",@"SHT_CUDA_INFO"
	.sectionflags	@""
	.align	4


	//----- nvinfo : EIATTR_CUDA_API_VERSION
	.align		4
        /*0000*/ 	.byte	0x04, 0x37
        /*0002*/ 	.short	(.L_1535 - .L_1534)
.L_1534:
        /*0004*/ 	.word	0x00000082


	//----- nvinfo : EIATTR_KPARAM_INFO
	.align		4
.L_1535:
        /*0008*/ 	.byte	0x04, 0x17
        /*000a*/ 	.short	(.L_1537 - .L_1536)
.L_1536:
        /*000c*/ 	.word	0x00000000
        /*0010*/ 	.short	0x0006
        /*0012*/ 	.short	0x0030
        /*0014*/ 	.byte	0x00, 0xf0, 0x21, 0x00


	//----- nvinfo : EIATTR_KPARAM_INFO
	.align		4
.L_1537:
        /*0018*/ 	.byte	0x04, 0x17
        /*001a*/ 	.short	(.L_1539 - .L_1538)
.L_1538:
        /*001c*/ 	.word	0x00000000
        /*0020*/ 	.short	0x0005
        /*0022*/ 	.short	0x0028
        /*0024*/ 	.byte	0x00, 0xf0, 0x21, 0x00


	//----- nvinfo : EIATTR_KPARAM_INFO
	.align		4
.L_1539:
        /*0028*/ 	.byte	0x04, 0x17
        /*002a*/ 	.short	(.L_1541 - .L_1540)
.L_1540:
        /*002c*/ 	.word	0x00000000
        /*0030*/ 	.short	0x0004
        /*0032*/ 	.short	0x0020
        /*0034*/ 	.byte	0x00, 0xf0, 0x21, 0x00


	//----- nvinfo : EIATTR_KPARAM_INFO
	.align		4
.L_1541:
        /*0038*/ 	.byte	0x04, 0x17
        /*003a*/ 	.short	(.L_1543 - .L_1542)
.L_1542:
        /*003c*/ 	.word	0x00000000
        /*0040*/ 	.short	0x0003
        /*0042*/ 	.short	0x0018
        /*0044*/ 	.byte	0x00, 0xf0, 0x21, 0x00


	//----- nvinfo : EIATTR_KPARAM_INFO
	.align		4
.L_1543:
        /*0048*/ 	.byte	0x04, 0x17
        /*004a*/ 	.short	(.L_1545 - .L_1544)
.L_1544:
        /*004c*/ 	.word	0x00000000
        /*0050*/ 	.short	0x0002
        /*0052*/ 	.short	0x0010
        /*0054*/ 	.byte	0x00, 0xf0, 0x21, 0x00


	//----- nvinfo : EIATTR_KPARAM_INFO
	.align		4
.L_1545:
        /*0058*/ 	.byte	0x04, 0x17
        /*005a*/ 	.short	(.L_1547 - .L_1546)
.L_1546:
        /*005c*/ 	.word	0x00000000
        /*0060*/ 	.short	0x0001
        /*0062*/ 	.short	0x0008
        /*0064*/ 	.byte	0x00, 0xf5, 0x21, 0x00


	//----- nvinfo : EIATTR_KPARAM_INFO
	.align		4
.L_1547:
        /*0068*/ 	.byte	0x04, 0x17
        /*006a*/ 	.short	(.L_1549 - .L_1548)
.L_1548:
        /*006c*/ 	.word	0x00000000
        /*0070*/ 	.short	0x0000
        /*0072*/ 	.short	0x0000
        /*0074*/ 	.byte	0x00, 0xf5, 0x21, 0x00


	//----- nvinfo : EIATTR_SPARSE_MMA_MASK
	.align		4
.L_1549:
        /*0078*/ 	.byte	0x03, 0x50
        /*007a*/ 	.short	0x0000


	//----- nvinfo : EIATTR_MAXREG_COUNT
	.align		4
        /*007c*/ 	.byte	0x03, 0x1b
        /*007e*/ 	.short	0x00ff


	//----- nvinfo : EIATTR_MERCURY_ISA_VERSION
	.align		4
        /*0080*/ 	.byte	0x03, 0x5f
        /*0082*/ 	.short	0x0101


	//----- nvinfo : EIATTR_VRC_CTA_INIT_COUNT
	.align		4
        /*0084*/ 	.byte	0x02, 0x4a
	.zero		1
	.zero		1


	//----- nvinfo : EIATTR_EXIT_INSTR_OFFSETS
	.align		4
        /*0088*/ 	.byte	0x04, 0x1c
        /*008a*/ 	.short	(.L_1551 - .L_1550)


	//   ....[0]....
.L_1550:
        /*008c*/ 	.word	0x00000110


	//   ....[1]....
        /*0090*/ 	.word	0x00000950


	//   ....[2]....
        /*0094*/ 	.word	0x00001310


	//   ....[3]....
        /*0098*/ 	.word	0x00001e00


	//   ....[4]....
        /*009c*/ 	.word	0x00003420


	//----- nvinfo : EIATTR_CRS_STACK_SIZE
	.align		4
.L_1551:
        /*00a0*/ 	.byte	0x04, 0x1e
        /*00a2*/ 	.short	(.L_1553 - .L_1552)
.L_1552:
        /*00a4*/ 	.word	0x00000000


	//----- nvinfo : EIATTR_CBANK_PARAM_SIZE
	.align		4
.L_1553:
        /*00a8*/ 	.byte	0x03, 0x19
        /*00aa*/ 	.short	0x0038


	//----- nvinfo : EIATTR_PARAM_CBANK
	.align		4
        /*00ac*/ 	.byte	0x04, 0x0a
        /*00ae*/ 	.short	(.L_1555 - .L_1554)
	.align		4
.L_1554:
        /*00b0*/ 	.word	index@(.nv.constant0._ZN2at6native49_GLOBAL__N__cfa43aba_16_ReflectionPad_cu_f800513921reflection_pad1d_flatIaEEvPKT_PS3_lllll)
        /*00b4*/ 	.short	0x0380
        /*00b6*/ 	.short	0x0038


	//----- nvinfo : EIATTR_SW_WAR
	.align		4
.L_1555:
        /*00b8*/ 	.byte	0x04, 0x36
        /*00ba*/ 	.short	(.L_1557 - .L_1556)
.L_1556:
        /*00bc*/ 	.word	0x00000008
.L_1557:


//--------------------- .nv.info._ZN2at6native49_GLOBAL__N__cfa43aba_16_ReflectionPad_cu_f800513927reflection_pad1d_out_kernelIaEEvPKT_PS3_lll --------------------------
	.section	.nv.info._ZN2at6native49_GLOBAL__N__cfa43aba_16_ReflectionPad_cu_f800513927reflection_pad1d_out_kernelIaEEvPKT_PS3_lll,"",@"SHT_CUDA_INFO"
	.sectionflags	@""
	.align	4


	//----- nvinfo : EIATTR_CUDA_API_VERSION
	.align		4
        /*0000*/ 	.byte	0x04, 0x37
        /*0002*/ 	.short	(.L_1559 - .L_1558)
.L_1558:
        /*0004*/ 	.word	0x00000082


	//----- nvinfo : EIATTR_KPARAM_INFO
	.align		4
.L_1559:
        /*0008*/ 	.byte	0x04, 0x17
        /*000a*/ 	.short	(.L_1561 - .L_1560)
.L_1560:
        /*000c*/ 	.word	0x00000000
        /*0010*/ 	.short	0x0004
        /*0012*/ 	.short	0x0020
        /*0014*/ 	.byte	0x00, 0xf0, 0x21, 0x00


	//----- nvinfo : EIATTR_KPARAM_INFO
	.align		4
.L_1561:
        /*0018*/ 	.byte	0x04, 0x17
        /*001a*/ 	.short	(.L_1563 - .L_1562)
.L_1562:
        /*001c*/ 	.word	0x00000000
        /*0020*/ 	.short	0x0003
        /*0022*/ 	.short	0x0018
        /*0024*/ 	.byte	0x00, 0xf0, 0x21, 0x00


	//----- nvinfo : EIATTR_KPARAM_INFO
	.align		4
.L_1563:
        /*0028*/ 	.byte	0x04, 0x17
        /*002a*/ 	.short	(.L_1565 - .L_1564)
.L_1564:
        /*002c*/ 	.word	0x00000000
        /*0030*/ 	.short	0x0002
        /*0032*/ 	.short	0x0010
        /*0034*/ 	.byte	0x00, 0xf0, 0x21, 0x00


	//----- nvinfo : EIATTR_KPARAM_INFO
	.align		4
.L_1565:
        /*0038*/ 	.byte	0x04, 0x17
        /*003a*/ 	.short	(.L_1567 - .L_1566)
.L_1566:
        /*003c*/ 	.word	0x00000000
        /*0040*/ 	.short	0x0001
        /*0042*/ 	.short	0x0008
        /*0044*/ 	.byte	0x00, 0xf5, 0x21, 0x00


	//----- nvinfo : EIATTR_KPARAM_INFO
	.align		4
.L_1567:
        /*0048*/ 	.byte	0x04, 0x17
        /*004a*/ 	.short	(.L_1569 - .L_1568)
.L_1568:
        /*004c*/ 	.word	0x00000000
        /*0050*/ 	.short	0x0000
        /*0052*/ 	.short	0x0000
        /*0054*/ 	.byte	0x00, 0xf5, 0x21, 0x00


	//----- nvinfo : EIATTR_SPARSE_MMA_MASK
	.align		4
.L_1569:
        /*0058*/ 	.byte	0x03, 0x50
        /*005a*/ 	.short	0x0000


	//----- nvinfo : EIATTR_MAXREG_COUNT
	.align		4
        /*005c*/ 	.byte	0x03, 0x1b
        /*005e*/ 	.short	0x00ff


	//----- nvinfo : EIATTR_MERCURY_ISA_VERSION
	.align		4
        /*0060*/ 	.byte	0x03, 0x5f
        /*0062*/ 	.short	0x0101


	//----- nvinfo : EIATTR_VRC_CTA_INIT_COUNT
	.align		4
        /*0064*/ 	.byte	0x02, 0x4a
	.zero		1
	.zero		1


	//----- nvinfo : EIATTR_EXIT_INSTR_OFFSETS
	.align		4
        /*0068*/ 	.byte	0x04, 0x1c
        /*006a*/ 	.short	(.L_1571 - .L_1570)


	//   ....[0]....
.L_1570:
        /*006c*/ 	.word	0x000000e0


	//   ....[1]....
        /*0070*/ 	.word	0x00000420


	//----- nvinfo : EIATTR_CBANK_PARAM_SIZE
	.align		4
.L_1571:
        /*0074*/ 	.byte	0x03, 0x19
        /*0076*/ 	.short	0x0028


	//----- nvinfo : EIATTR_PARAM_CBANK
	.align		4
        /*0078*/ 	.byte	0x04, 0x0a
        /*007a*/ 	.short	(.L_1573 - .L_1572)
	.align		4
.L_1572:
        /*007c*/ 	.word	index@(.nv.constant0._ZN2at6native49_GLOBAL__N__cfa43aba_16_ReflectionPad_cu_f800513927reflection_pad1d_out_kernelIaEEvPKT_PS3_lll)
        /*0080*/ 	.short	0x0380
        /*0082*/ 	.short	0x0028


	//----- nvinfo : EIATTR_SW_WAR
	.align		4
.L_1573:
        /*0084*/ 	.byte	0x04, 0x36
        /*0086*/ 	.short	(.L_1575 - .L_1574)
.L_1574:
        /*0088*/ 	.word	0x00000008
.L_1575:


//--------------------- .nv.info._ZN2at6native49_GLOBAL__N__cfa43aba_16_ReflectionPad_cu_f800513921reflection_pad1d_flatIhEEvPKT_PS3_lllll --------------------------
	.section	.nv.info._ZN2at6native49_GLOBAL__N__cfa43aba_16_ReflectionPad_cu_f800513921reflection_pad1d_flatIhEEvPKT_PS3_lllll,"",@"SHT_CUDA_INFO"
	.sectionflags	@""
	.align	4


	//----- nvinfo : EIATTR_CUDA_API_VERSION
	.align		4
        /*0000*/ 	.byte	0x04, 0x37
        /*0002*/ 	.short	(.L_1577 - .L_1576)
.L_1576:
        /*0004*/ 	.word	0x00000082


	//----- nvinfo : EIATTR_KPARAM_INFO
	.align		4
.L_1577:
        /*0008*/ 	.byte	0x04, 0x17
        /*000a*/ 	.short	(.L_1579 - .L_1578)
.L_1578:
        /*000c*/ 	.word	0x00000000
        /*0010*/ 	.short	0x0006
        /*0012*/ 	.short	0x0030
        /*0014*/ 	.byte	0x00, 0xf0, 0x21, 0x00


	//----- nvinfo : EIATTR_KPARAM_INFO
	.align		4
.L_1579:
        /*0018*/ 	.byte	0x04, 0x17
        /*001a*/ 	.short	(.L_1581 - .L_1580)
.L_1580:
        /*001c*/ 	.word	0x00000000
        /*0020*/ 	.short	0x0005
        /*0022*/ 	.short	0x0028
        /*0024*/ 	.byte	0x00, 0xf0, 0x21, 0x00


	//----- nvinfo : EIATTR_KPARAM_INFO
	.align		4
.L_1581:
        /*0028*/ 	.byte	0x04, 0x17
        /*002a*/ 	.short	(.L_1583 - .L_1582)
.L_1582:
        /*002c*/ 	.word	0x00000000
        /*0030*/ 	.short	0x0004
        /*0032*/ 	.short	0x0020
        /*0034*/ 	.byte	0x00, 0xf0, 0x21, 0x00


	//----- nvinfo : EIATTR_KPARAM_INFO
	.align		4
.L_1583:
        /*0038*/ 	.byte	0x04, 0x17
        /*003a*/ 	.short	(.L_1585 - .L_1584)
.L_1584:
        /*003c*/ 	.word	0x00000000
        /*0040*/ 	.short	0x0003
        /*0042*/ 	.short	0x0018
        /*0044*/ 	.byte	0x00, 0xf0, 0x21, 0x00


	//----- nvinfo : EIATTR_KPARAM_INFO
	.align		4
.L_1585:
        /*0048*/ 	.byte	0x04, 0x17
        /*004a*/ 	.short	(.L_1587 - .L_1586)
.L_1586:
        /*004c*/ 	.word	0x00000000
        /*0050*/ 	.short	0x0002
        /*0052*/ 	.short	0x0010
        /*0054*/ 	.byte	0x00, 0xf0, 0x21, 0x00


	//----- nvinfo : EIATTR_KPARAM_INFO
	.align		4
.L_1587:
        /*0058*/ 	.byte	0x04, 0x17
        /*005a*/ 	.short	(.L_1589 - .L_1588)
.L_1588:
        /*005c*/ 	.word	0x00000000
        /*0060*/ 	.short	0x0001
        /*0062*/ 	.short	0x0008
        /*0064*/ 	.byte	0x00, 0xf5, 0x21, 0x00


	//----- nvinfo : EIATTR_KPARAM_INFO
	.align		4
.L_1589:
        /*0068*/ 	.byte	0x04, 0x17
        /*006a*/ 	.short	(.L_1591 - .L_1590)
.L_1590:
        /*006c*/ 	.word	0x00000000
        /*0070*/ 	.short	0x0000
        /*0072*/ 	.short	0x0000
        /*0074*/ 	.byte	0x00, 0xf5, 0x21, 0x00


	//----- nvinfo : EIATTR_SPARSE_MMA_MASK
	.align		4
.L_1591:
        /*0078*/ 	.byte	0x03, 0x50
        /*007a*/ 	.short	0x0000


	//----- nvinfo : EIATTR_MAXREG_COUNT
	.align		4
        /*007c*/ 	.byte	0x03, 0x1b
        /*007e*/ 	.short	0x00ff


	//----- nvinfo : EIATTR_MERCURY_ISA_VERSION
	.align		4
        /*0080*/ 	.byte	0x03, 0x5f
        /*0082*/ 	.short	0x0101


	//----- nvinfo : EIATTR_VRC_CTA_INIT_COUNT
	.align		4
        /*0084*/ 	.byte	0x02, 0x4a
	.zero		1
	.zero		1


	//----- nvinfo : EIATTR_EXIT_INSTR_OFFSETS
	.align		4
        /*0088*/ 	.byte	0x04, 0x1c
        /*008a*/ 	.short	(.L_1593 - .L_1592)


	//   ....[0]....
.L_1592:
        /*008c*/ 	.word	0x00000110


	//   ....[1]....
        /*0090*/ 	.word	0x00000950


	//   ....[2]....
        /*0094*/ 	.word	0x00001310


	//   ....[3]....
        /*0098*/ 	.word	0x00001e00


	//   ....[4]....
        /*009c*/ 	.word	0x00003420


	//----- nvinfo : EIATTR_CRS_STACK_SIZE
	.align		4
.L_1593:
        /*00a0*/ 	.byte	0x04, 0x1e
        /*00a2*/ 	.short	(.L_1595 - .L_1594)
.L_1594:
        /*00a4*/ 	.word	0x00000000


	//----- nvinfo : EIATTR_CBANK_PARAM_SIZE
	.align		4
.L_1595:
        /*00a8*/ 	.byte	0x03, 0x19
        /*00aa*/ 	.short	0x0038


	//----- nvinfo : EIATTR_PARAM_CBANK
	.align		4
        /*00ac*/ 	.byte	0x04, 0x0a
        /*00ae*/ 	.short	(.L_1597 - .L_1596)
	.align		4
.L_1596:
        /*00b0*/ 	.word	index@(.nv.constant0._ZN2at6native49_GLOBAL__N__cfa43aba_16_ReflectionPad_cu_f800513921reflection_pad1d_flatIhEEvPKT_PS3_lllll)
        /*00b4*/ 	.short	0x0380
        /*00b6*/ 	.short	0x0038


	//----- nvinfo : EIATTR_SW_WAR
	.align		4
.L_1597:
        /*00b8*/ 	.byte	0x04, 0x36
        /*00ba*/ 	.short	(.L_1599 - .L_1598)
.L_1598:
        /*00bc*/ 	.word	0x00000008
.L_1599:


//--------------------- .nv.info._ZN2at6native49_GLOBAL__N__cfa43aba_16_ReflectionPad_cu_f800513927reflection_pad1d_out_kernelIhEEvPKT_PS3_lll --------------------------
	.section	.nv.info._ZN2at6native49_GLOBAL__N__cfa43aba_16_ReflectionPad_cu_f800513927reflection_pad1d_out_kernelIhEEvPKT_PS3_lll,"",@"SHT_CUDA_INFO"
	.sectionflags	@""
	.align	4


	//----- nvinfo : EIATTR_CUDA_API_VERSION
	.align		4
        /*0000*/ 	.byte	0x04, 0x37
        /*0002*/ 	.short	(.L_1601 - .L_1600)
.L_1600:
        /*0004*/ 	.word	0x00000082


	//----- nvinfo : EIATTR_KPARAM_INFO
	.align		4
.L_1601:
        /*0008*/ 	.byte	0x04, 0x17
        /*000a*/ 	.short	(.L_1603 - .L_1602)
.L_1602:
        /*000c*/ 	.word	0x00000000
        /*0010*/ 	.short	0x0004
        /*0012*/ 	.short	0x0020
        /*0014*/ 	.byte	0x00, 0xf0, 0x21, 0x00


	//----- nvinfo : EIATTR_KPARAM_INFO
	.align		4
.L_1603:
        /*0018*/ 	.byte	0x04, 0x17
        /*001a*/ 	.short	(.L_1605 - .L_1604)
.L_1604:
        /*001c*/ 	.word	0x00000000
        /*0020*/ 	.short	0x0003
        /*0022*/ 	.short	0x0018
        /*0024*/ 	.byte	0x00, 0xf0, 0x21, 0x00


	//----- nvinfo : EIATTR_KPARAM_INFO
	.align		4
.L_1605:
        /*0028*/ 	.byte	0x04, 0x17
        /*002a*/ 	.short	(.L_1607 - .L_1606)
.L_1606:
        /*002c*/ 	.word	0x00000000
        /*0030*/ 	.short	0x0002
        /*0032*/ 	.short	0x0010
        /*0034*/ 	.byte	0x00, 0xf0, 0x21, 0x00


	//----- nvinfo : EIATTR_KPARAM_INFO
	.align		4
.L_1607:
        /*0038*/ 	.byte	0x04, 0x17
        /*003a*/ 	.short	(.L_1609 - .L_1608)
.L_1608:
        /*003c*/ 	.word	0x00000000
        /*0040*/ 	.short	0x0001
        /*0042*/ 	.short	0x0008
        /*0044*/ 	.byte	0x00, 0xf5, 0x21, 0x00


	//----- nvinfo : EIATTR_KPARAM_INFO
	.align		4
.L_1609:
        /*0048*/ 	.byte	0x04, 0x17
        /*004a*/ 	.short	(.L_1611 - .L_1610)
.L_1610:
        /*004c*/ 	.word	0x00000000
        /*0050*/ 	.short	0x0000
        /*0052*/ 	.short	0x0000
        /*0054*/ 	.byte	0x00, 0xf5, 0x21, 0x00


	//----- nvinfo : EIATTR_SPARSE_MMA_MASK
	.align		4
.L_1611:
        /*0058*/ 	.byte	0x03, 0x50
        /*005a*/ 	.short	0x0000


	//----- nvinfo : EIATTR_MAXREG_COUNT
	.align		4
        /*005c*/ 	.byte	0x03, 0x1b
        /*005e*/ 	.short	0x00ff


	//----- nvinfo : EIATTR_MERCURY_ISA_VERSION
	.align		4
        /*0060*/ 	.byte	0x03, 0x5f
        /*0062*/ 	.short	0x0101


	//----- nvinfo : EIATTR_VRC_CTA_INIT_COUNT
	.align		4
        /*0064*/ 	.byte	0x02, 0x4a
	.zero		1
	.zero		1


	//----- nvinfo : EIATTR_EXIT_INSTR_OFFSETS
	.align		4
        /*0068*/ 	.byte	0x04, 0x1c
        /*006a*/ 	.short	(.L_1613 - .L_1612)


	//   ....[0]....
.L_1612:
        /*006c*/ 	.word	0x000000e0


	//   ....[1]....
        /*0070*/ 	.word	0x00000420


	//----- nvinfo : EIATTR_CBANK_PARAM_SIZE
	.align		4
.L_1613:
        /*0074*/ 	.byte	0x03, 0x19
        /*0076*/ 	.short	0x0028


	//----- nvinfo : EIATTR_PARAM_CBANK
	.align		4
        /*0078*/ 	.byte	0x04, 0x0a
        /*007a*/ 	.short	(.L_1615 - .L_1614)
	.align		4
.L_1614:
        /*007c*/ 	.word	index@(.nv.constant0._ZN2at6native49_GLOBAL__N__cfa43aba_16_ReflectionPad_cu_f800513927reflection_pad1d_out_kernelIhEEvPKT_PS3_lll)
        /*0080*/ 	.short	0x0380
        /*0082*/ 	.short	0x0028


	//----- nvinfo : EIATTR_SW_WAR
	.align		4
.L_1615:
        /*0084*/ 	.byte	0x04, 0x36
        /*0086*/ 	.short	(.L_1617 - .L_1616)
.L_1616:
        /*0088*/ 	.word	0x00000008
.L_1617:


//--------------------- .nv.info._ZN2at6native49_GLOBAL__N__cfa43aba_16_ReflectionPad_cu_f800513936reflection_pad2d_backward_out_kernelIN3c108BFloat16EEEvPT_PKS5_lliiiiiii --------------------------
	.section	.nv.info._ZN2at6native49_GLOBAL__N__cfa43aba_16_ReflectionPad_cu_f800513936reflection_pad2d_backward_out_kernelIN3c108BFloat16EEEvPT_PKS5_lliiiiiii,"",@"SHT_CUDA_INFO"
	.sectionflags	@""
	.align	4


	//----- nvinfo : EIATTR_CUDA_API_VERSION
	.align		4
        /*0000*/ 	.byte	0x04, 0x37
        /*0002*/ 	.short	(.L_1619 - .L_1618)
.L_1618:
        /*0004*/ 	.word	0x00000082


	//----- nvinfo : EIATTR_KPARAM_INFO
	.align		4
.L_1619:
        /*0008*/ 	.byte	0x04, 0x17
        /*000a*/ 	.short	(.L_1621 - .L_1620)
.L_1620:
        /*000c*/ 	.word	0x00000000
        /*0010*/ 	.short	0x000a
        /*0012*/ 	.short	0x0038
        /*0014*/ 	.byte	0x00, 0xf0, 0x11, 0x00


	//----- nvinfo : EIATTR_KPARAM_INFO
	.align		4
.L_1621:
        /*0018*/ 	.byte	0x04, 0x17
        /*001a*/ 	.short	(.L_1623 - .L_1622)
.L_1622:
        /*001c*/ 	.word	0x00000000
        /*0020*/ 	.short	0x0009
        /*0022*/ 	.short	0x0034
        /*0024*/ 	.byte	0x00, 0xf0, 0x11, 0x00


	//----- nvinfo : EIATTR_KPARAM_INFO
	.align		4
.L_1623:
        /*0028*/ 	.byte	0x04, 0x17
        /*002a*/ 	.short	(.L_1625 - .L_1624)
.L_1624:
        /*002c*/ 	.word	0x00000000
        /*0030*/ 	.short	0x0008
        /*0032*/ 	.short	0x0030
        /*0034*/ 	.byte	0x00, 0xf0, 0x11, 0x00


	//----- nvinfo : EIATTR_KPARAM_INFO
	.align		4
.L_1625:
        /*0038*/ 	.byte	0x04, 0x17
        /*003a*/ 	.short	(.L_1627 - .L_1626)
.L_1626:
        /*003c*/ 	.word	0x00000000
        /*0040*/ 	.short	0x0007
        /*0042*/ 	.short	0x002c
        /*0044*/ 	.byte	0x00, 0xf0, 0x11, 0x00


	//----- nvinfo : EIATTR_KPARAM_INFO
	.align		4
.L_1627:
        /*0048*/ 	.byte	0x04, 0x17
        /*004a*/ 	.short	(.L_1629 - .L_1628)
.L_1628:
        /*004c*/ 	.word	0x00000000
        /*0050*/ 	.short	0x0006
        /*0052*/ 	.short	0x0028
        /*0054*/ 	.byte	0x00, 0xf0, 0x11, 0x00


	//----- nvinfo : EIATTR_KPARAM_INFO
	.align		4
.L_1629:
        /*0058*/ 	.byte	0x04, 0x17
        /*005a*/ 	.short	(.L_1631 - .L_1630)
.L_1630:
        /*005c*/ 	.word	0x00000000
        /*0060*/ 	.short	0x0005
        /*0062*/ 	.short	0x0024
        /*0064*/ 	.byte	0x00, 0xf0, 0x11, 0x00


	//----- nvinfo : EIATTR_KPARAM_INFO
	.align		4
.L_1631:
        /*0068*/ 	.byte	0x04, 0x17
        /*006a*/ 	.short	(.L_1633 - .L_1632)
.L_1632:
        /*006c*/ 	.word	0x00000000
        /*0070*/ 	.short	0x0004
        /*0072*/ 	.short	0x0020
        /*0074*/ 	.byte	0x00, 0xf0, 0x11, 0x00


	//----- nvinfo : EIATTR_KPARAM_INFO
	.align		4
.L_1633:
        /*0078*/ 	.byte	0x04, 0x17
        /*007a*/ 	.short	(.L_1635 - .L_1634)
.L_1634:
        /*007c*/ 	.word	0x00000000
        /*0080*/ 	.short	0x0003
        /*0082*/ 	.short	0x0018
        /*0084*/ 	.byte	0x00, 0xf0, 0x21, 0x00


	//----- nvinfo : EIATTR_KPARAM_INFO
	.align		4
.L_1635:
        /*0088*/ 	.byte	0x04, 0x17
        /*008a*/ 	.short	(.L_1637 - .L_1636)
.L_1636:
        /*008c*/ 	.word	0x00000000
        /*0090*/ 	.short	0x0002
        /*0092*/ 	.short	0x0010
        /*0094*/ 	.byte	0x00, 0xf0, 0x21, 0x00


	//----- nvinfo : EIATTR_KPARAM_INFO
	.align		4
.L_1637:
        /*0098*/ 	.byte	0x04, 0x17
        /*009a*/ 	.short	(.L_1639 - .L_1638)
.L_1638:
        /*009c*/ 	.word	0x00000000
        /*00a0*/ 	.short	0x0001
        /*00a2*/ 	.short	0x0008
        /*00a4*/ 	.byte	0x00, 0xf5, 0x21, 0x00


	//----- nvinfo : EIATTR_KPARAM_INFO
	.align		4
.L_1639:
        /*00a8*/ 	.byte	0x04, 0x17
        /*00aa*/ 	.short	(.L_1641 - .L_1640)
.L_1640:
        /*00ac*/ 	.word	0x00000000
        /*00b0*/ 	.short	0x0000
        /*00b2*/ 	.short	0x0000
        /*00b4*/ 	.byte	0x00, 0xf5, 0x21, 0x00


	//----- nvinfo : EIATTR_SPARSE_MMA_MASK
	.align		4
.L_1641:
        /*00b8*/ 	.byte	0x03, 0x50
        /*00ba*/ 	.short	0x0000


	//----- nvinfo : EIATTR_MAXREG_COUNT
	.align		4
        /*00bc*/ 	.byte	0x03, 0x1b
        /*00be*/ 	.short	0x00ff


	//----- nvinfo : EIATTR_MERCURY_ISA_VERSION
	.align		4
        /*00c0*/ 	.byte	0x03, 0x5f
        /*00c2*/ 	.short	0x0101


	//----- nvinfo : EIATTR_VRC_CTA_INIT_COUNT
	.align		4
        /*00c4*/ 	.byte	0x02, 0x4a
	.zero		1
	.zero		1


	//----- nvinfo : EIATTR_ATOM16_EMUL_INSTR_REG_MAP
	.align		4
        /*00c8*/ 	.byte	0x04, 0x2e
        /*00ca*/ 	.short	(.L_1643 - .L_1642)


	//   ....[0]....
.L_1642:
        /*00cc*/ 	.word	0x00000a60
        /*00d0*/ 	.short	0x0009
        /*00d2*/ 	.short	0x0000


	//   ....[1]....
        /*00d4*/ 	.word	0x00000ac0
        /*00d8*/ 	.short	0x0009
        /*00da*/ 	.short	0x0000


	//----- nvinfo : EIATTR_EXIT_INSTR_OFFSETS
	.align		4
.L_1643:
        /*00dc*/ 	.byte	0x04, 0x1c
        /*00de*/ 	.short	(.L_1645 - .L_1644)


	//   ....[0]....
.L_1644:
        /*00e0*/ 	.word	0x00000180


	//   ....[1]....
        /*00e4*/ 	.word	0x00000b00


	//----- nvinfo : EIATTR_CRS_STACK_SIZE
	.align		4
.L_1645:
        /*00e8*/ 	.byte	0x04, 0x1e
        /*00ea*/ 	.short	(.L_1647 - .L_1646)
.L_1646:
        /*00ec*/ 	.word	0x00000000


	//----- nvinfo : EIATTR_CBANK_PARAM_SIZE
	.align		4
.L_1647:
        /*00f0*/ 	.byte	0x03, 0x19
        /*00f2*/ 	.short	0x003c


	//----- nvinfo : EIATTR_PARAM_CBANK
	.align		4
        /*00f4*/ 	.byte	0x04, 0x0a
        /*00f6*/ 	.short	(.L_1649 - .L_1648)
	.align		4
.L_1648:
        /*00f8*/ 	.word	index@(.nv.constant0._ZN2at6native49_GLOBAL__N__cfa43aba_16_ReflectionPad_cu_f800513936reflection_pad2d_backward_out_kernelIN3c108BFloat16EEEvPT_PKS5_lliiiiiii)
        /*00fc*/ 	.short	0x0380
        /*00fe*/ 	.short	0x003c


	//----- nvinfo : EIATTR_SW_WAR
	.align		4
.L_1649:
        /*0100*/ 	.byte	0x04, 0x36
        /*0102*/ 	.short	(.L_1651 - .L_1650)
.L_1650:
        /*0104*/ 	.word	0x00000008
.L_1651:


//--------------------- .nv.info._ZN2at6native49_GLOBAL__N__cfa43aba_16_ReflectionPad_cu_f800513940reflection_pad2d_backward_det_out_kernelIN3c108BFloat16EEEvPT_PKS5_lliiiiiii --------------------------
	.section	.nv.info._ZN2at6native49_GLOBAL__N__cfa43aba_16_ReflectionPad_cu_f800513940reflection_pad2d_backward_det_out_kernelIN3c108BFloat16EEEvPT_PKS5_lliiiiiii,"",@"SHT_CUDA_INFO"
	.sectionflags	@""
	.align	4


	//----- nvinfo : EIATTR_CUDA_API_VERSION
	.align		4
        /*0000*/ 	.byte	0x04, 0x37
        /*0002*/ 	.short	(.L_1653 - .L_1652)
.L_1652:
        /*0004*/ 	.word	0x00000082


	//----- nvinfo : EIATTR_KPARAM_INFO
	.align		4
.L_1653:
        /*0008*/ 	.byte	0x04, 0x17
        /*000a*/ 	.short	(.L_1655 - .L_1654)
.L_1654:
        /*000c*/ 	.word	0x00000000
        /*0010*/ 	.short	0x000a
        /*0012*/ 	.short	0x0038
        /*0014*/ 	.byte	0x00, 0xf0, 0x11, 0x00


	//----- nvinfo : EIATTR_KPARAM_INFO
	.align		4
.L_1655:
        /*0018*/ 	.byte	0x04, 0x17
        /*001a*/ 	.short	(.L_1657 - .L_1656)
.L_1656:
        /*001c*/ 	.word	0x00000000
        /*0020*/ 	.short	0x0009
        /*0022*/ 	.short	0x0034
        /*0024*/ 	.byte	0x00, 0xf0, 0x11, 0x00


	//----- nvinfo : EIATTR_KPARAM_INFO
	.align		4
.L_1657:
        /*0028*/ 	.byte	0x04, 0x17
        /*002a*/ 	.short	(.L_1659 - .L_1658)
.L_1658:
        /*002c*/ 	.word	0x00000000
        /*0030*/ 	.short	0x0008
        /*0032*/ 	.short	0x0030
        /*0034*/ 	.byte	0x00, 0xf0, 0x11, 0x00


	//----- nvinfo : EIATTR_KPARAM_INFO
	.align		4
.L_1659:
        /*0038*/ 	.byte	0x04, 0x17
        /*003a*/ 	.short	(.L_1661 - .L_1660)
.L_1660:
        /*003c*/ 	.word	0x00000000
        /*0040*/ 	.short	0x0007
        /*0042*/ 	.short	0x002c
        /*0044*/ 	.byte	0x00, 0xf0, 0x11, 0x00


	//----- nvinfo : EIATTR_KPARAM_INFO
	.align		4
.L_1661:
        /*0048*/ 	.byte	0x04, 0x17
        /*004a*/ 	.short	(.L_1663 - .L_1662)
.L_1662:
        /*004c*/ 	.word	0x00000000
        /*0050*/ 	.short	0x0006
        /*0052*/ 	.short	0x0028
        /*0054*/ 	.byte	0x00, 0xf0, 0x11, 0x00


	//----- nvinfo : EIATTR_KPARAM_INFO
	.align		4
.L_1663:
        /*0058*/ 	.byte	0x04, 0x17
        /*005a*/ 	.short	(.L_1665 - .L_1664)
.L_1664:
        /*005c*/ 	.word	0x00000000
        /*0060*/ 	.short	0x0005
        /*0062*/ 	.short	0x0024
        /*0064*/ 	.byte	0x00, 0xf0, 0x11, 0x00


	//----- nvinfo : EIATTR_KPARAM_INFO
	.align		4
.L_1665:
        /*0068*/ 	.byte	0x04, 0x17
        /*006a*/ 	.short	(.L_1667 - .L_1666)
.L_1666:
        /*006c*/ 	.word	0x00000000
        /*0070*/ 	.short	0x0004
        /*0072*/ 	.short	0x0020
        /*0074*/ 	.byte	0x00, 0xf0, 0x11, 0x00


	//----- nvinfo : EIATTR_KPARAM_INFO
	.align		4
.L_1667:
        /*0078*/ 	.byte	0x04, 0x17
        /*007a*/ 	.short	(.L_1669 - .L_1668)
.L_1668:
        /*007c*/ 	.word	0x00000000
        /*0080*/ 	.short	0x0003
        /*0082*/ 	.short	0x0018
        /*0084*/ 	.byte	0x00, 0xf0, 0x21, 0x00


	//----- nvinfo : EIATTR_KPARAM_INFO
	.align		4
.L_1669:
        /*0088*/ 	.byte	0x04, 0x17
        /*008a*/ 	.short	(.L_1671 - .L_1670)
.L_1670:
        /*008c*/ 	.word	0x00000000
        /*0090*/ 	.short	0x0002
        /*0092*/ 	.short	0x0010
        /*0094*/ 	.byte	0x00, 0xf0, 0x21, 0x00


	//----- nvinfo : EIATTR_KPARAM_INFO
	.align		4
.L_1671:
        /*0098*/ 	.byte	0x04, 0x17
        /*009a*/ 	.short	(.L_1673 - .L_1672)
.L_1672:
        /*009c*/ 	.word	0x00000000
        /*00a0*/ 	.short	0x0001
        /*00a2*/ 	.short	0x0008
        /*00a4*/ 	.byte	0x00, 0xf5, 0x21, 0x00


	//----- nvinfo : EIATTR_KPARAM_INFO
	.align		4
.L_1673:
        /*00a8*/ 	.byte	0x04, 0x17
        /*00aa*/ 	.short	(.L_1675 - .L_1674)
.L_1674:
        /*00ac*/ 	.word	0x00000000
        /*00b0*/ 	.short	0x0000
        /*00b2*/ 	.short	0x0000
        /*00b4*/ 	.byte	0x00, 0xf5, 0x21, 0x00


	//----- nvinfo : EIATTR_SPARSE_MMA_MASK
	.align		4
.L_1675:
        /*00b8*/ 	.byte	0x03, 0x50
        /*00ba*/ 	.short	0x0000


	//----- nvinfo : EIATTR_MAXREG_COUNT
	.align		4
        /*00bc*/ 	.byte	0x03, 0x1b
        /*00be*/ 	.short	0x00ff


	//----- nvinfo : EIATTR_MERCURY_ISA_VERSION
	.align		4
        /*00c0*/ 	.byte	0x03, 0x5f
        /*00c2*/ 	.short	0x0101


	//----- nvinfo : EIATTR_VRC_CTA_INIT_COUNT
	.align		4
        /*00c4*/ 	.byte	0x02, 0x4a
	.zero		1
	.zero		1


	//----- nvinfo : EIATTR_EXIT_INSTR_OFFSETS
	.align		4
        /*00c8*/ 	.byte	0x04, 0x1c
        /*00ca*/ 	.short	(.L_1677 - .L_1676)


	//   ....[0]....
.L_1676:
        /*00cc*/ 	.word	0x000001f0


	//   ....[1]....
        /*00d0*/ 	.word	0x00002120


	//----- nvinfo : EIATTR_CRS_STACK_SIZE
	.align		4
.L_1677:
        /*00d4*/ 	.byte	0x04, 0x1e
        /*00d6*/ 	.short	(.L_1679 - .L_1678)
.L_1678:
        /*00d8*/ 	.word	0x00000000


	//----- nvinfo : EIATTR_CBANK_PARAM_SIZE
	.align		4
.L_1679:
        /*00dc*/ 	.byte	0x03, 0x19
        /*00de*/ 	.short	0x003c


	//----- nvinfo : EIATTR_PARAM_CBANK
	.align		4
        /*00e0*/ 	.byte	0x04, 0x0a
        /*00e2*/ 	.short	(.L_1681 - .L_1680)
	.align		4
.L_1680:
        /*00e4*/ 	.word	index@(.nv.constant0._ZN2at6native49_GLOBAL__N__cfa43aba_16_ReflectionPad_cu_f800513940reflection_pad2d_backward_det_out_kernelIN3c108BFloat16EEEvPT_PKS5_lliiiiiii)
        /*00e8*/ 	.short	0x0380
        /*00ea*/ 	.short	0x003c


	//----- nvinfo : EIATTR_SW_WAR
	.align		4
.L_1681:
        /*00ec*/ 	.byte	0x04, 0x36
        /*00ee*/ 	.short	(.L_1683 - .L_1682)
.L_1682:
        /*00f0*/ 	.word	0x00000008
.L_1683:


//--------------------- .nv.info._ZN2at6native49_GLOBAL__N__cfa43aba_16_ReflectionPad_cu_f800513936reflection_pad2d_backward_out_kernelIN3c104HalfEEEvPT_PKS5_lliiiiiii --------------------------
	.section	.nv.info._ZN2at6native49_GLOBAL__N__cfa43aba_16_ReflectionPad_cu_f800513936reflection_pad2d_backward_out_kernelIN3c104HalfEEEvPT_PKS5_lliiiiiii,"",@"SHT_CUDA_INFO"
	.sectionflags	@""
	.align	4


	//----- nvinfo : EIATTR_CUDA_API_VERSION
	.align		4
        /*0000*/ 	.byte	0x04, 0x37
        /*0002*/ 	.short	(.L_1685 - .L_1684)
.L_1684:
        /*0004*/ 	.word	0x00000082


	//----- nvinfo : EIATTR_KPARAM_INFO
	.align		4
.L_1685:
        /*0008*/ 	.byte	0x04, 0x17
        /*000a*/ 	.short	(.L_1687 - .L_1686)
.L_1686:
        /*000c*/ 	.word	0x00000000
        /*0010*/ 	.short	0x000a
        /*0012*/ 	.short	0x0038
        /*0014*/ 	.byte	0x00, 0xf0, 0x11, 0x00


	//----- nvinfo : EIATTR_KPARAM_INFO
	.align		4
.L_1687:
        /*0018*/ 	.byte	0x04, 0x17
        /*001a*/ 	.short	(.L_1689 - .L_1688)
.L_1688:
        /*001c*/ 	.word	0x00000000
        /*0020*/ 	.short	0x0009
        /*0022*/ 	.short	0x0034
        /*0024*/ 	.byte	0x00, 0xf0, 0x11, 0x00


	//----- nvinfo : EIATTR_KPARAM_INFO
	.align		4
.L_1689:
        /*0028*/ 	.byte	0x04, 0x17
        /*002a*/ 	.short	(.L_1691 - .L_1690)
.L_1690:
        /*002c*/ 	.word	0x00000000
        /*0030*/ 	.short	0x0008
        /*0032*/ 	.short	0x0030
        /*0034*/ 	.byte	0x00, 0xf0, 0x11, 0x00


	//----- nvinfo : EIATTR_KPARAM_INFO
	.align		4
.L_1691:
        /*0038*/ 	.byte	0x04, 0x17
        /*003a*/ 	.short	(.L_1693 - .L_1692)
.L_1692:
        /*003c*/ 	.word	0x00000000
        /*0040*/ 	.short	0x0007
        /*0042*/ 	.short	0x002c
        /*0044*/ 	.byte	0x00, 0xf0, 0x11, 0x00


	//----- nvinfo : EIATTR_KPARAM_INFO
	.align		4
.L_1693:
        /*0048*/ 	.byte	0x04, 0x17
        /*004a*/ 	.short	(.L_1695 - .L_1694)
.L_1694:
        /*004c*/ 	.word	0x00000000
        /*0050*/ 	.short	0x0006
        /*0052*/ 	.short	0x0028
        /*0054*/ 	.byte	0x00, 0xf0, 0x11, 0x00


	//----- nvinfo : EIATTR_KPARAM_INFO
	.align		4
.L_1695:
        /*0058*/ 	.byte	0x04, 0x17
        /*005a*/ 	.short	(.L_1697 - .L_1696)
.L_1696:
        /*005c*/ 	.word	0x00000000
        /*0060*/ 	.short	0x0005
        /*0062*/ 	.short	0x0024
        /*0064*/ 	.byte	0x00, 0xf0, 0x11, 0x00


	//----- nvinfo : EIATTR_KPARAM_INFO
	.align		4
.L_1697:
        /*0068*/ 	.byte	0x04, 0x17
        /*006a*/ 	.short	(.L_1699 - .L_1698)
.L_1698:
        /*006c*/ 	.word	0x00000000
        /*0070*/ 	.short	0x0004
        /*0072*/ 	.short	0x0020
        /*0074*/ 	.byte	0x00, 0xf0, 0x11, 0x00


	//----- nvinfo : EIATTR_KPARAM_INFO
	.align		4
.L_1699:
        /*0078*/ 	.byte	0x04, 0x17
        /*007a*/ 	.short	(.L_1701 - .L_1700)
.L_1700:
        /*007c*/ 	.word	0x00000000
        /*0080*/ 	.short	0x0003
        /*0082*/ 	.short	0x0018
        /*0084*/ 	.byte	0x00, 0xf0, 0x21, 0x00


	//----- nvinfo : EIATTR_KPARAM_INFO
	.align		4
.L_1701:
        /*0088*/ 	.byte	0x04, 0x17
        /*008a*/ 	.short	(.L_1703 - .L_1702)
.L_1702:
        /*008c*/ 	.word	0x00000000
        /*0090*/ 	.short	0x0002
        /*0092*/ 	.short	0x0010
        /*0094*/ 	.byte	0x00, 0xf0, 0x21, 0x00


	//----- nvinfo : EIATTR_KPARAM_INFO
	.align		4
.L_1703:
        /*0098*/ 	.byte	0x04, 0x17
        /*009a*/ 	.short	(.L_1705 - .L_1704)
.L_1704:
        /*009c*/ 	.word	0x00000000
        /*00a0*/ 	.short	0x0001
        /*00a2*/ 	.short	0x0008
        /*00a4*/ 	.byte	0x00, 0xf5, 0x21, 0x00


	//----- nvinfo : EIATTR_KPARAM_INFO
	.align		4
.L_1705:
        /*00a8*/ 	.byte	0x04, 0x17
        /*00aa*/ 	.short	(.L_1707 - .L_1706)
.L_1706:
        /*00ac*/ 	.word	0x00000000
        /*00b0*/ 	.short	0x0000
        /*00b2*/ 	.short	0x0000
        /*00b4*/ 	.byte	0x00, 0xf5, 0x21, 0x00


	//----- nvinfo : EIATTR_SPARSE_MMA_MASK
	.align		4
.L_1707:
        /*00b8*/ 	.byte	0x03, 0x50
        /*00ba*/ 	.short	0x0000


	//----- nvinfo : EIATTR_MAXREG_COUNT
	.align		4
        /*00bc*/ 	.byte	0x03, 0x1b
        /*00be*/ 	.short	0x00ff


	//----- nvinfo : EIATTR_MERCURY_ISA_VERSION
	.align		4
        /*00c0*/ 	.byte	0x03, 0x5f
        /*00c2*/ 	.short	0x0101


	//----- nvinfo : EIATTR_VRC_CTA_INIT_COUNT
	.align		4
        /*00c4*/ 	.byte	0x02, 0x4a
	.zero		1
	.zero		1


	//----- nvinfo : EIATTR_ATOM16_EMUL_INSTR_REG_MAP
	.align		4
        /*00c8*/ 	.byte	0x04, 0x2e
        /*00ca*/ 	.short	(.L_1709 - .L_1708)


	//   ....[0]....
.L_1708:
        /*00cc*/ 	.word	0x00000a60
        /*00d0*/ 	.short	0x0009
        /*00d2*/ 	.short	0x0000


	//   ....[1]....
        /*00d4*/ 	.word	0x00000ac0
        /*00d8*/ 	.short	0x0009
        /*00da*/ 	.short	0x0000


	//----- nvinfo : EIATTR_EXIT_INSTR_OFFSETS
	.align		4
.L_1709:
        /*00dc*/ 	.byte	0x04, 0x1c
        /*00de*/ 	.short	(.L_1711 - .L_1710)


	//   ....[0]....
.L_1710:
        /*00e0*/ 	.word	0x00000180


	//   ....[1]....
        /*00e4*/ 	.word	0x00000b00


	//----- nvinfo : EIATTR_CRS_STACK_SIZE
	.align		4
.L_1711:
        /*00e8*/ 	.byte	0x04, 0x1e
        /*00ea*/ 	.short	(.L_1713 - .L_1712)
.L_1712:
        /*00ec*/ 	.word	0x00000000


	//----- nvinfo : EIATTR_CBANK_PARAM_SIZE
	.align		4
.L_1713:
        /*00f0*/ 	.byte	0x03, 0x19
        /*00f2*/ 	.short	0x003c


	//----- nvinfo : EIATTR_PARAM_CBANK
	.align		4
        /*00f4*/ 	.byte	0x04, 0x0a
        /*00f6*/ 	.short	(.L_1715 - .L_1714)
	.align		4
.L_1714:
        /*00f8*/ 	.word	index@(.nv.constant0._ZN2at6native49_GLOBAL__N__cfa43aba_16_ReflectionPad_cu_f800513936reflection_pad2d_backward_out_kernelIN3c104HalfEEEvPT_PKS5_lliiiiiii)
        /*00fc*/ 	.short	0x0380
        /*00fe*/ 	.short	0x003c


	//----- nvinfo : EIATTR_SW_WAR
	.align		4
.L_1715:
        /*0100*/ 	.byte	0x04, 0x36
        /*0102*/ 	.short	(.L_1717 - .L_1716)
.L_1716:
        /*0104*/ 	.word	0x00000008
.L_1717:


//--------------------- .nv.info._ZN2at6native49_GLOBAL__N__cfa43aba_16_ReflectionPad_cu_f800513940reflection_pad2d_backward_det_out_kernelIN3c104HalfEEEvPT_PKS5_lliiiiiii --------------------------
	.section	.nv.info._ZN2at6native49_GLOBAL__N__cfa43aba_16_ReflectionPad_cu_f800513940reflection_pad2d_backward_det_out_kernelIN3c104HalfEEEvPT_PKS5_lliiiiiii,"",@"SHT_CUDA_INFO"
	.sectionflags	@""
	.align	4


	//----- nvinfo : EIATTR_CUDA_API_VERSION
	.align		4
        /*0000*/ 	.byte	0x04, 0x37
        /*0002*/ 	.short	(.L_1719 - .L_1718)
.L_1718:
        /*0004*/ 	.word	0x00000082


	//----- nvinfo : EIATTR_KPARAM_INFO
	.align		4
.L_1719:
        /*0008*/ 	.byte	0x04, 0x17
        /*000a*/ 	.short	(.L_1721 - .L_1720)
.L_1720:
        /*000c*/ 	.word	0x00000000
        /*0010*/ 	.short	0x000a
        /*0012*/ 	.short	0x0038
        /*0014*/ 	.byte	0x00, 0xf0, 0x11, 0x00


	//----- nvinfo : EIATTR_KPARAM_INFO
	.align		4
.L_1721:
        /*0018*/ 	.byte	0x04, 0x17
        /*001a*/ 	.short	(.L_1723 - .L_1722)
.L_1722:
        /*001c*/ 	.word	0x00000000
        /*0020*/ 	.short	0x0009
        /*0022*/ 	.short	0x0034
        /*0024*/ 	.byte	0x00, 0xf0, 0x11, 0x00


	//----- nvinfo : EIATTR_KPARAM_INFO
	.align		4
.L_1723:
        /*0028*/ 	.byte	0x04, 0x17
        /*002a*/ 	.short	(.L_1725 - .L_1724)
.L_1724:
        /*002c*/ 	.word	0x00000000
        /*0030*/ 	.short	0x0008
        /*0032*/ 	.short	0x0030
        /*0034*/ 	.byte	0x00, 0xf0, 0x11, 0x00


	//----- nvinfo : EIATTR_KPARAM_INFO
	.align		4
.L_1725:
        /*0038*/ 	.byte	0x04, 0x17
        /*003a*/ 	.short	(.L_1727 - .L_1726)
.L_1726:
        /*003c*/ 	.word	0x00000000
        /*0040*/ 	.short	0x0007
        /*0042*/ 	.short	0x002c
        /*0044*/ 	.byte	0x00, 0xf0, 0x11, 0x00


	//----- nvinfo : EIATTR_KPARAM_INFO
	.align		4
.L_1727:
        /*0048*/ 	.byte	0x04, 0x17
        /*004a*/ 	.short	(.L_1729 - .L_1728)
.L_1728:
        /*004c*/ 	.word	0x00000000
        /*0050*/ 	.short	0x0006
        /*0052*/ 	.short	0x0028
        /*0054*/ 	.byte	0x00, 0xf0, 0x11, 0x00


	//----- nvinfo : EIATTR_KPARAM_INFO
	.align		4
.L_1729:
        /*0058*/ 	.byte	0x04, 0x17
        /*005a*/ 	.short	(.L_1731 - .L_1730)
.L_1730:
        /*005c*/ 	.word	0x00000000
        /*0060*/ 	.short	0x0005
        /*0062*/ 	.short	0x0024
        /*0064*/ 	.byte	0x00, 0xf0, 0x11, 0x00


	//----- nvinfo : EIATTR_KPARAM_INFO
	.align		4
.L_1731:
        /*0068*/ 	.byte	0x04, 0x17
        /*006a*/ 	.short	(.L_1733 - .L_1732)
.L_1732:
        /*006c*/ 	.word	0x00000000
        /*0070*/ 	.short	0x0004
        /*0072*/ 	.short	0x0020
        /*0074*/ 	.byte	0x00, 0xf0, 0x11, 0x00


	//----- nvinfo : EIATTR_KPARAM_INFO
	.align		4
.L_1733:
        /*0078*/ 	.byte	0x04, 0x17
        /*007a*/ 	.short	(.L_1735 - .L_1734)
.L_1734:
        /*007c*/ 	.word	0x00000000
        /*0080*/ 	.short	0x0003
        /*0082*/ 	.short	0x0018
        /*0084*/ 	.byte	0x00, 0xf0, 0x21, 0x00


	//----- nvinfo : EIATTR_KPARAM_INFO
	.align		4
.L_1735:
        /*0088*/ 	.byte	0x04, 0x17
        /*008a*/ 	.short	(.L_1737 - .L_1736)
.L_1736:
        /*008c*/ 	.word	0x00000000
        /*0090*/ 	.short	0x0002
        /*0092*/ 	.short	0x0010
        /*0094*/ 	.byte	0x00, 0xf0, 0x21, 0x00


	//----- nvinfo : EIATTR_KPARAM_INFO
	.align		4
.L_1737:
        /*0098*/ 	.byte	0x04, 0x17
        /*009a*/ 	.short	(.L_1739 - .L_1738)
.L_1738:
        /*009c*/ 	.word	0x00000000
        /*00a0*/ 	.short	0x0001
        /*00a2*/ 	.short	0x0008
        /*00a4*/ 	.byte	0x00, 0xf5, 0x21, 0x00


	//----- nvinfo : EIATTR_KPARAM_INFO
	.align		4
.L_1739:
        /*00a8*/ 	.byte	0x04, 0x17
        /*00aa*/ 	.short	(.L_1741 - .L_1740)
.L_1740:
        /*00ac*/ 	.word	0x00000000
        /*00b0*/ 	.short	0x0000
        /*00b2*/ 	.short	0x0000
        /*00b4*/ 	.byte	0x00, 0xf5, 0x21, 0x00


	//----- nvinfo : EIATTR_SPARSE_MMA_MASK
	.align		4
.L_1741:
        /*00b8*/ 	.byte	0x03, 0x50
        /*00ba*/ 	.short	0x0000


	//----- nvinfo : EIATTR_MAXREG_COUNT
	.align		4
        /*00bc*/ 	.byte	0x03, 0x1b
        /*00be*/ 	.short	0x00ff


	//----- nvinfo : EIATTR_MERCURY_ISA_VERSION
	.align		4
        /*00c0*/ 	.byte	0x03, 0x5f
        /*00c2*/ 	.short	0x0101


	//----- nvinfo : EIATTR_VRC_CTA_INIT_COUNT
	.align		4
        /*00c4*/ 	.byte	0x02, 0x4a
	.zero		1
	.zero		1


	//----- nvinfo : EIATTR_EXIT_INSTR_OFFSETS
	.align		4
        /*00c8*/ 	.byte	0x04, 0x1c
        /*00ca*/ 	.short	(.L_1743 - .L_1742)


	//   ....[0]....
.L_1742:
        /*00cc*/ 	.word	0x000001f0


	//   ....[1]....
        /*00d0*/ 	.word	0x000020c0


	//----- nvinfo : EIATTR_CRS_STACK_SIZE
	.align		4
.L_1743:
        /*00d4*/ 	.byte	0x04, 0x1e
        /*00d6*/ 	.short	(.L_1745 - .L_1744)
.L_1744:
        /*00d8*/ 	.word	0x00000000


	//----- nvinfo : EIATTR_CBANK_PARAM_SIZE
	.align		4
.L_1745:
        /*00dc*/ 	.byte	0x03, 0x19
        /*00de*/ 	.short	0x003c


	//----- nvinfo : EIATTR_PARAM_CBANK
	.align		4
        /*00e0*/ 	.byte	0x04, 0x0a
        /*00e2*/ 	.short	(.L_1747 - .L_1746)
	.align		4
.L_1746:
        /*00e4*/ 	.word	index@(.nv.constant0._ZN2at6native49_GLOBAL__N__cfa43aba_16_ReflectionPad_cu_f800513940reflection_pad2d_backward_det_out_kernelIN3c104HalfEEEvPT_PKS5_lliiiiiii)
        /*00e8*/ 	.short	0x0380
        /*00ea*/ 	.short	0x003c


	//----- nvinfo : EIATTR_SW_WAR
	.align		4
.L_1747:
        /*00ec*/ 	.byte	0x04, 0x36
        /*00ee*/ 	.short	(.L_1749 - .L_1748)
.L_1748:
        /*00f0*/ 	.word	0x00000008
.L_1749:


//--------------------- .nv.info._ZN2at6native49_GLOBAL__N__cfa43aba_16_ReflectionPad_cu_f800513936reflection_pad2d_backward_out_kernelIN3c107complexIfEEEEvPT_PKS6_lliiiiiii --------------------------
	.section	.nv.info._ZN2at6native49_GLOBAL__N__cfa43aba_16_ReflectionPad_cu_f800513936reflection_pad2d_backward_out_kernelIN3c107complexIfEEEEvPT_PKS6_lliiiiiii,"",@"SHT_CUDA_INFO"
	.sectionflags	@""
	.align	4


	//----- nvinfo : EIATTR_CUDA_API_VERSION
	.align		4
        /*0000*/ 	.byte	0x04, 0x37
        /*0002*/ 	.short	(.L_1751 - .L_1750)
.L_1750:
        /*0004*/ 	.word	0x00000082


	//----- nvinfo : EIATTR_KPARAM_INFO
	.align		4
.L_1751:
        /*0008*/ 	.byte	0x04, 0x17
        /*000a*/ 	.short	(.L_1753 - .L_1752)
.L_1752:
        /*000c*/ 	.word	0x00000000
        /*0010*/ 	.short	0x000a
        /*0012*/ 	.short	0x0038
        /*0014*/ 	.byte	0x00, 0xf0, 0x11, 0x00


	//----- nvinfo : EIATTR_KPARAM_INFO
	.align		4
.L_1753:
        /*0018*/ 	.byte	0x04, 0x17
        /*001a*/ 	.short	(.L_1755 - .L_1754)
.L_1754:
        /*001c*/ 	.word	0x00000000
        /*0020*/ 	.short	0x0009
        /*0022*/ 	.short	0x0034
        /*0024*/ 	.byte	0x00, 0xf0, 0x11, 0x00


	//----- nvinfo : EIATTR_KPARAM_INFO
	.align		4
.L_1755:
        /*0028*/ 	.byte	0x04, 0x17
        /*002a*/ 	.short	(.L_1757 - .L_1756)
.L_1756:
        /*002c*/ 	.word	0x00000000
        /*0030*/ 	.short	0x0008
        /*0032*/ 	.short	0x0030
        /*0034*/ 	.byte	0x00, 0xf0, 0x11, 0x00


	//----- nvinfo : EIATTR_KPARAM_INFO
	.align		4
.L_1757:
        /*0038*/ 	.byte	0x04, 0x17
        /*003a*/ 	.short	(.L_1759 - .L_1758)
.L_1758:
        /*003c*/ 	.word	0x00000000
        /*0040*/ 	.short	0x0007
        /*0042*/ 	.short	0x002c
        /*0044*/ 	.byte	0x00, 0xf0, 0x11, 0x00


	//----- nvinfo : EIATTR_KPARAM_INFO
	.align		4
.L_1759:
        /*0048*/ 	.byte	0x04, 0x17
        /*004a*/ 	.short	(.L_1761 - .L_1760)
.L_1760:
        /*004c*/ 	.word	0x00000000
        /*0050*/ 	.short	0x0006
        /*0052*/ 	.short	0x0028
        /*0054*/ 	.byte	0x00, 0xf0, 0x11, 0x00


	//----- nvinfo : EIATTR_KPARAM_INFO
	.align		4
.L_1761:
        /*0058*/ 	.byte	0x04, 0x17
        /*005a*/ 	.short	(.L_1763 - .L_1762)
.L_1762:
        /*005c*/ 	.word	0x00000000
        /*0060*/ 	.short	0x0005
        /*0062*/ 	.short	0x0024
        /*0064*/ 	.byte	0x00, 0xf0, 0x11, 0x00


	//----- nvinfo : EIATTR_KPARAM_INFO
	.align		4
.L_1763:
        /*0068*/ 	.byte	0x04, 0x17
        /*006a*/ 	.short	(.L_1765 - .L_1764)
.L_1764:
        /*006c*/ 	.word	0x00000000
        /*0070*/ 	.short	0x0004
        /*0072*/ 	.short	0x0020
        /*0074*/ 	.byte	0x00, 0xf0, 0x11, 0x00


	//----- nvinfo : EIATTR_KPARAM_INFO
	.align		4
.L_1765:
        /*0078*/ 	.byte	0x04, 0x17
        /*007a*/ 	.short	(.L_1767 - .L_1766)
.L_1766:
        /*007c*/ 	.word	0x00000000
        /*0080*/ 	.short	0x0003
        /*0082*/ 	.short	0x0018
        /*0084*/ 	.byte	0x00, 0xf0, 0x21, 0x00


	//----- nvinfo : EIATTR_KPARAM_INFO
	.align		4
.L_1767:
        /*0088*/ 	.byte	0x04, 0x17
        /*008a*/ 	.short	(.L_1769 - .L_1768)
.L_1768:
        /*008c*/ 	.word	0x00000000
        /*0090*/ 	.short	0x0002
        /*0092*/ 	.short	0x0010
        /*0094*/ 	.byte	0x00, 0xf0, 0x21, 0x00


	//----- nvinfo : EIATTR_KPARAM_INFO
	.align		4
.L_1769:
        /*0098*/ 	.byte	0x04, 0x17
        /*009a*/ 	.short	(.L_1771 - .L_1770)
.L_1770:
        /*009c*/ 	.word	0x00000000
        /*00a0*/ 	.short	0x0001
        /*00a2*/ 	.short	0x0008
        /*00a4*/ 	.byte	0x00, 0xf5, 0x21, 0x00


	//----- nvinfo : EIATTR_KPARAM_INFO
	.align		4
.L_1771:
        /*00a8*/ 	.byte	0x04, 0x17
        /*00aa*/ 	.short	(.L_1773 - .L_1772)
.L_1772:
        /*00ac*/ 	.word	0x00000000
        /*00b0*/ 	.short	0x0000
        /*00b2*/ 	.short	0x0000
        /*00b4*/ 	.byte	0x00, 0xf5, 0x21, 0x00


	//----- nvinfo : EIATTR_SPARSE_MMA_MASK
	.align		4
.L_1773:
        /*00b8*/ 	.byte	0x03, 0x50
        /*00ba*/ 	.short	0x0000


	//----- nvinfo : EIATTR_MAXREG_COUNT
	.align		4
        /*00bc*/ 	.byte	0x03, 0x1b
        /*00be*/ 	.short	0x00ff


	//----- nvinfo : EIATTR_MERCURY_ISA_VERSION
	.align		4
        /*00c0*/ 	.byte	0x03, 0x5f
        /*00c2*/ 	.short	0x0101


	//----- nvinfo : EIATTR_VRC_CTA_INIT_COUNT
	.align		4
        /*00c4*/ 	.byte	0x02, 0x4a
	.zero		1
	.zero		1


	//----- nvinfo : EIATTR_EXIT_INSTR_OFFSETS
	.align		4
        /*00c8*/ 	.byte	0x04, 0x1c
        /*00ca*/ 	.short	(.L_1775 - .L_1774)


	//   ....[0]....
.L_1774:
        /*00cc*/ 	.word	0x00000180


	//   ....[1]....
        /*00d0*/ 	.word	0x00000a60


	//----- nvinfo : EIATTR_CRS_STACK_SIZE
	.align		4
.L_1775:
        /*00d4*/ 	.byte	0x04, 0x1e
        /*00d6*/ 	.short	(.L_1777 - .L_1776)
.L_1776:
        /*00d8*/ 	.word	0x00000000


	//----- nvinfo : EIATTR_CBANK_PARAM_SIZE
	.align		4
.L_1777:
        /*00dc*/ 	.byte	0x03, 0x19
        /*00de*/ 	.short	0x003c


	//----- nvinfo : EIATTR_PARAM_CBANK
	.align		4
        /*00e0*/ 	.byte	0x04, 0x0a
        /*00e2*/ 	.short	(.L_1779 - .L_1778)
	.align		4
.L_1778:
        /*00e4*/ 	.word	index@(.nv.constant0._ZN2at6native49_GLOBAL__N__cfa43aba_16_ReflectionPad_cu_f800513936reflection_pad2d_backward_out_kernelIN3c107complexIfEEEEvPT_PKS6_lliiiiiii)
        /*00e8*/ 	.short	0x0380
        /*00ea*/ 	.short	0x003c


	//----- nvinfo : EIATTR_SW_WAR
	.align		4
.L_1779:
        /*00ec*/ 	.byte	0x04, 0x36
        /*00ee*/ 	.short	(.L_1781 - .L_1780)
.L_1780:
        /*00f0*/ 	.word	0x00000008
.L_1781:


//--------------------- .nv.info._ZN2at6native49_GLOBAL__N__cfa43aba_16_ReflectionPad_cu_f800513940reflection_pad2d_backward_det_out_kernelIN3c107complexIfEEEEvPT_PKS6_lliiiiiii --------------------------
	.section	.nv.info._ZN2at6native49_GLOBAL__N__cfa43aba_16_ReflectionPad_cu_f800513940reflection_pad2d_backward_det_out_kernelIN3c107complexIfEEEEvPT_PKS6_lliiiiiii,"",@"SHT_CUDA_INFO"
	.sectionflags	@""
	.align	4


	//----- nvinfo : EIATTR_CUDA_API_VERSION
	.align		4
        /*0000*/ 	.byte	0x04, 0x37
        /*0002*/ 	.short	(.L_1783 - .L_1782)
.L_1782:
        /*0004*/ 	.word	0x00000082


	//----- nvinfo : EIATTR_KPARAM_INFO
	.align		4
.L_1783:
        /*0008*/ 	.byte	0x04, 0x17
        /*000a*/ 	.short	(.L_1785 - .L_1784)
.L_1784:
        /*000c*/ 	.word	0x00000000
        /*0010*/ 	.short	0x000a
        /*0012*/ 	.short	0x0038
        /*0014*/ 	.byte	0x00, 0xf0, 0x11, 0x00


	//----- nvinfo : EIATTR_KPARAM_INFO
	.align		4
.L_1785:
        /*0018*/ 	.byte	0x04, 0x17
        /*001a*/ 	.short	(.L_1787 - .L_1786)
.L_1786:
        /*001c*/ 	.word	0x00000000
        /*0020*/ 	.short	0x0009
        /*0022*/ 	.short	0x0034
        /*0024*/ 	.byte	0x00, 0xf0, 0x11, 0x00


	//----- nvinfo : EIATTR_KPARAM_INFO
	.align		4
.L_1787:
        /*0028*/ 	.byte	0x04, 0x17
        /*002a*/ 	.short	(.L_1789 - .L_1788)
.L_1788:
        /*002c*/ 	.word	0x00000000
        /*0030*/ 	.short	0x0008
        /*0032*/ 	.short	0x0030
        /*0034*/ 	.byte	0x00, 0xf0, 0x11, 0x00


	//----- nvinfo : EIATTR_KPARAM_INFO
	.align		4
.L_1789:
        /*0038*/ 	.byte	0x04, 0x17
        /*003a*/ 	.short	(.L_1791 - .L_1790)
.L_1790:
        /*003c*/ 	.word	0x00000000
        /*0040*/ 	.short	0x0007
        /*0042*/ 	.short	0x002c
        /*0044*/ 	.byte	0x00, 0xf0, 0x11, 0x00


	//----- nvinfo : EIATTR_KPARAM_INFO
	.align		4
.L_1791:
        /*0048*/ 	.byte	0x04, 0x17
        /*004a*/ 	.short	(.L_1793 - .L_1792)
.L_1792:
        /*004c*/ 	.word	0x00000000
        /*0050*/ 	.short	0x0006
        /*0052*/ 	.short	0x0028
        /*0054*/ 	.byte	0x00, 0xf0, 0x11, 0x00


	//----- nvinfo : EIATTR_KPARAM_INFO
	.align		4
.L_1793:
        /*0058*/ 	.byte	0x04, 0x17
        /*005a*/ 	.short	(.L_1795 - .L_1794)
.L_1794:
        /*005c*/ 	.word	0x00000000
        /*0060*/ 	.short	0x0005
        /*0062*/ 	.short	0x0024
        /*0064*/ 	.byte	0x00, 0xf0, 0x11, 0x00


	//----- nvinfo : EIATTR_KPARAM_INFO
	.align		4
.L_1795:
        /*0068*/ 	.byte	0x04, 0x17
        /*006a*/ 	.short	(.L_1797 - .L_1796)
.L_1796:
        /*006c*/ 	.word	0x00000000
        /*0070*/ 	.short	0x0004
        /*0072*/ 	.short	0x0020
        /*0074*/ 	.byte	0x00, 0xf0, 0x11, 0x00


	//----- nvinfo : EIATTR_KPARAM_INFO
	.align		4
.L_1797:
        /*0078*/ 	.byte	0x04, 0x17
        /*007a*/ 	.short	(.L_1799 - .L_1798)
.L_1798:
        /*007c*/ 	.word	0x00000000
        /*0080*/ 	.short	0x0003
        /*0082*/ 	.short	0x0018
        /*0084*/ 	.byte	0x00, 0xf0, 0x21, 0x00


	//----- nvinfo : EIATTR_KPARAM_INFO
	.align		4
.L_1799:
        /*0088*/ 	.byte	0x04, 0x17
        /*008a*/ 	.short	(.L_1801 - .L_1800)
.L_1800:
        /*008c*/ 	.word	0x00000000
        /*0090*/ 	.short	0x0002
        /*0092*/ 	.short	0x0010
        /*0094*/ 	.byte	0x00, 0xf0, 0x21, 0x00


	//----- nvinfo : EIATTR_KPARAM_INFO
	.align		4
.L_1801:
        /*0098*/ 	.byte	0x04, 0x17
        /*009a*/ 	.short	(.L_1803 - .L_1802)
.L_1802:
        /*009c*/ 	.word	0x00000000
        /*00a0*/ 	.short	0x0001
        /*00a2*/ 	.short	0x0008
        /*00a4*/ 	.byte	0x00, 0xf5, 0x21, 0x00


	//----- nvinfo : EIATTR_KPARAM_INFO
	.align		4
.L_1803:
        /*00a8*/ 	.byte	0x04, 0x17
        /*00aa*/ 	.short	(.L_1805 - .L_1804)
.L_1804:
        /*00ac*/ 	.word	0x00000000
        /*00b0*/ 	.short	0x0000
        /*00b2*/ 	.short	0x0000
        /*00b4*/ 	.byte	0x00, 0xf5, 0x21, 0x00


	//----- nvinfo : EIATTR_SPARSE_MMA_MASK
	.align		4
.L_1805:
        /*00b8*/ 	.byte	0x03, 0x50
        /*00ba*/ 	.short	0x0000


	//----- nvinfo : EIATTR_MAXREG_COUNT
	.align		4
        /*00bc*/ 	.byte	0x03, 0x1b
        /*00be*/ 	.short	0x00ff


	//----- nvinfo : EIATTR_MERCURY_ISA_VERSION
	.align		4
        /*00c0*/ 	.byte	0x03, 0x5f
        /*00c2*/ 	.short	0x0101


	//----- nvinfo : EIATTR_VRC_CTA_INIT_COUNT
	.align		4
        /*00c4*/ 	.byte	0x02, 0x4a
	.zero		1
	.zero		1


	//----- nvinfo : EIATTR_EXIT_INSTR_OFFSETS
	.align		4
        /*00c8*/ 	.byte	0x04, 0x1c
        /*00ca*/ 	.short	(.L_1807 - .L_1806)


	//   ....[0]....
.L_1806:
        /*00cc*/ 	.word	0x000001f0


	//   ....[1]....
        /*00d0*/ 	.word	0x00001fa0


	//----- nvinfo : EIATTR_CRS_STACK_SIZE
	.align		4
.L_1807:
        /*00d4*/ 	.byte	0x04, 0x1e
        /*00d6*/ 	.short	(.L_1809 - .L_1808)
.L_1808:
        /*00d8*/ 	.word	0x00000000


	//----- nvinfo : EIATTR_CBANK_PARAM_SIZE
	.align		4
.L_1809:
        /*00dc*/ 	.byte	0x03, 0x19
        /*00de*/ 	.short	0x003c


	//----- nvinfo : EIATTR_PARAM_CBANK
	.align		4
        /*00e0*/ 	.byte	0x04, 0x0a
        /*00e2*/ 	.short	(.L_1811 - .L_1810)
	.align		4
.L_1810:
        /*00e4*/ 	.word	index@(.nv.constant0._ZN2at6native49_GLOBAL__N__cfa43aba_16_ReflectionPad_cu_f800513940reflection_pad2d_backward_det_out_kernelIN3c107complexIfEEEEvPT_PKS6_lliiiiiii)
        /*00e8*/ 	.short	0x0380
        /*00ea*/ 	.short	0x003c


	//----- nvinfo : EIATTR_SW_WAR
	.align		4
.L_1811:
        /*00ec*/ 	.byte	0x04, 0x36
        /*00ee*/ 	.short	(.L_1813 - .L_1812)
.L_1812:
        /*00f0*/ 	.word	0x00000008
.L_1813:


//--------------------- .nv.info._ZN2at6native49_GLOBAL__N__cfa43aba_16_ReflectionPad_cu_f800513936reflection_pad2d_backward_out_kernelIN3c107complexIdEEEEvPT_PKS6_lliiiiiii --------------------------
	.section	.nv.info._ZN2at6native49_GLOBAL__N__cfa43aba_16_ReflectionPad_cu_f800513936reflection_pad2d_backward_out_kernelIN3c107complexIdEEEEvPT_PKS6_lliiiiiii,"",@"SHT_CUDA_INFO"
	.sectionflags	@""
	.align	4


	//----- nvinfo : EIATTR_CUDA_API_VERSION
	.align		4
        /*0000*/ 	.byte	0x04, 0x37
        /*0002*/ 	.short	(.L_1815 - .L_1814)
.L_1814:
        /*0004*/ 	.word	0x00000082


	//----- nvinfo : EIATTR_KPARAM_INFO
	.align		4
.L_1815:
        /*0008*/ 	.byte	0x04, 0x17
        /*000a*/ 	.short	(.L_1817 - .L_1816)
.L_1816:
        /*000c*/ 	.word	0x00000000
        /*0010*/ 	.short	0x000a
        /*0012*/ 	.short	0x0038
        /*0014*/ 	.byte	0x00, 0xf0, 0x11, 0x00


	//----- nvinfo : EIATTR_KPARAM_INFO
	.align		4
.L_1817:
        /*0018*/ 	.byte	0x04, 0x17
        /*001a*/ 	.short	(.L_1819 - .L_1818)
.L_1818:
        /*001c*/ 	.word	0x00000000
        /*0020*/ 	.short	0x0009
        /*0022*/ 	.short	0x0034
        /*0024*/ 	.byte	0x00, 0xf0, 0x11, 0x00


	//----- nvinfo : EIATTR_KPARAM_INFO
	.align		4
.L_1819:
        /*0028*/ 	.byte	0x04, 0x17
        /*002a*/ 	.short	(.L_1821 - .L_1820)
.L_1820:
        /*002c*/ 	.word	0x00000000
        /*0030*/ 	.short	0x0008
        /*0032*/ 	.short	0x0030
        /*0034*/ 	.byte	0x00, 0xf0, 0x11, 0x00


	//----- nvinfo : EIATTR_KPARAM_INFO
	.align		4
.L_1821:
        /*0038*/ 	.byte	0x04, 0x17
        /*003a*/ 	.short	(.L_1823 - .L_1822)
.L_1822:
        /*003c*/ 	.word	0x00000000
        /*0040*/ 	.short	0x0007
        /*0042*/ 	.short	0x002c
        /*0044*/ 	.byte	0x00, 0xf0, 0x11, 0x00


	//----- nvinfo : EIATTR_KPARAM_INFO
	.align		4
.L_1823:
        /*0048*/ 	.byte	0x04, 0x17
        /*004a*/ 	.short	(.L_1825 - .L_1824)
.L_1824:
        /*004c*/ 	.word	0x00000000
        /*0050*/ 	.short	0x0006
        /*0052*/ 	.short	0x0028
        /*0054*/ 	.byte	0x00, 0xf0, 0x11, 0x00


	//----- nvinfo : EIATTR_KPARAM_INFO
	.align		4
.L_1825:
        /*0058*/ 	.byte	0x04, 0x17
        /*005a*/ 	.short	(.L_1827 - .L_1826)
.L_1826:
        /*005c*/ 	.word	0x00000000
        /*0060*/ 	.short	0x0005
        /*0062*/ 	.short	0x0024
        /*0064*/ 	.byte	0x00, 0xf0, 0x11, 0x00


	//----- nvinfo : EIATTR_KPARAM_INFO
	.align		4
.L_1827:
        /*0068*/ 	.byte	0x04, 0x17
        /*006a*/ 	.short	(.L_1829 - .L_1828)
.L_1828:
        /*006c*/ 	.word	0x00000000
        /*0070*/ 	.short	0x0004
        /*0072*/ 	.short	0x0020
        /*0074*/ 	.byte	0x00, 0xf0, 0x11, 0x00


	//----- nvinfo : EIATTR_KPARAM_INFO
	.align		4
.L_1829:
        /*0078*/ 	.byte	0x04, 0x17
        /*007a*/ 	.short	(.L_1831 - .L_1830)
.L_1830:
        /*007c*/ 	.word	0x00000000
        /*0080*/ 	.short	0x0003
        /*0082*/ 	.short	0x0018
        /*0084*/ 	.byte	0x00, 0xf0, 0x21, 0x00


	//----- nvinfo : EIATTR_KPARAM_INFO
	.align		4
.L_1831:
        /*0088*/ 	.byte	0x04, 0x17
        /*008a*/ 	.short	(.L_1833 - .L_1832)
.L_1832:
        /*008c*/ 	.word	0x00000000
        /*0090*/ 	.short	0x0002
        /*0092*/ 	.short	0x0010
        /*0094*/ 	.byte	0x00, 0xf0, 0x21, 0x00


	//----- nvinfo : EIATTR_KPARAM_INFO
	.align		4
.L_1833:
        /*0098*/ 	.byte	0x04, 0x17
        /*009a*/ 	.short	(.L_1835 - .L_1834)
.L_1834:
        /*009c*/ 	.word	0x00000000
        /*00a0*/ 	.short	0x0001
        /*00a2*/ 	.short	0x0008
        /*00a4*/ 	.byte	0x00, 0xf5, 0x21, 0x00


	//----- nvinfo : EIATTR_KPARAM_INFO
	.align		4
.L_1835:
        /*00a8*/ 	.byte	0x04, 0x17
        /*00aa*/ 	.short	(.L_1837 - .L_1836)
.L_1836:
        /*00ac*/ 	.word	0x00000000
        /*00b0*/ 	.short	0x0000
        /*00b2*/ 	.short	0x0000
        /*00b4*/ 	.byte	0x00, 0xf5, 0x21, 0x00


	//----- nvinfo : EIATTR_SPARSE_MMA_MASK
	.align		4
.L_1837:
        /*00b8*/ 	.byte	0x03, 0x50
        /*00ba*/ 	.short	0x0000


	//----- nvinfo : EIATTR_MAXREG_COUNT
	.align		4
        /*00bc*/ 	.byte	0x03, 0x1b
        /*00be*/ 	.short	0x00ff


	//----- nvinfo : EIATTR_MERCURY_ISA_VERSION
	.align		4
        /*00c0*/ 	.byte	0x03, 0x5f
        /*00c2*/ 	.short	0x0101


	//----- nvinfo : EIATTR_VRC_CTA_INIT_COUNT
	.align		4
        /*00c4*/ 	.byte	0x02, 0x4a
	.zero		1
	.zero		1


	//----- nvinfo : EIATTR_EXIT_INSTR_OFFSETS
	.align		4
        /*00c8*/ 	.byte	0x04, 0x1c
        /*00ca*/ 	.short	(.L_1839 - .L_1838)


	//   ....[0]....
.L_1838:
        /*00cc*/ 	.word	0x00000180


	//   ....[1]....
        /*00d0*/ 	.word	0x00000a60


	//----- nvinfo : EIATTR_CRS_STACK_SIZE
	.align		4
.L_1839:
        /*00d4*/ 	.byte	0x04, 0x1e
        /*00d6*/ 	.short	(.L_1841 - .L_1840)
.L_1840:
        /*00d8*/ 	.word	0x00000000


	//----- nvinfo : EIATTR_CBANK_PARAM_SIZE
	.align		4
.L_1841:
        /*00dc*/ 	.byte	0x03, 0x19
        /*00de*/ 	.short	0x003c


	//----- nvinfo : EIATTR_PARAM_CBANK
	.align		4
        /*00e0*/ 	.byte	0x04, 0x0a
        /*00e2*/ 	.short	(.L_1843 - .L_1842)
	.align		4
.L_1842:
        /*00e4*/ 	.word	index@(.nv.constant0._ZN2at6native49_GLOBAL__N__cfa43aba_16_ReflectionPad_cu_f800513936reflection_pad2d_backward_out_kernelIN3c107complexIdEEEEvPT_PKS6_lliiiiiii)
        /*00e8*/ 	.short	0x0380
        /*00ea*/ 	.short	0x003c


	//----- nvinfo : EIATTR_SW_WAR
	.align		4
.L_1843:
        /*00ec*/ 	.byte	0x04, 0x36
        /*00ee*/ 	.short	(.L_1845 - .L_1844)
.L_1844:
        /*00f0*/ 	.word	0x00000008
.L_1845:


//--------------------- .nv.info._ZN2at6native49_GLOBAL__N__cfa43aba_16_ReflectionPad_cu_f800513940reflection_pad2d_backward_det_out_kernelIN3c107complexIdEEEEvPT_PKS6_lliiiiiii --------------------------
	.section	.nv.info._ZN2at6native49_GLOBAL__N__cfa43aba_16_ReflectionPad_cu_f800513940reflection_pad2d_backward_det_out_kernelIN3c107complexIdEEEEvPT_PKS6_lliiiiiii,"",@"SHT_CUDA_INFO"
	.sectionflags	@""
	.align	4


	//----- nvinfo : EIATTR_CUDA_API_VERSION
	.align		4
        /*0000*/ 	.byte	0x04, 0x37
        /*0002*/ 	.short	(.L_1847 - .L_1846)
.L_1846:
        /*0004*/ 	.word	0x00000082


	//----- nvinfo : EIATTR_KPARAM_INFO
	.align		4
.L_1847:
        /*0008*/ 	.byte	0x04, 0x17
        /*000a*/ 	.short	(.L_1849 - .L_1848)
.L_1848:
        /*000c*/ 	.word	0x00000000
        /*0010*/ 	.short	0x000a
        /*0012*/ 	.short	0x0038
        /*0014*/ 	.byte	0x00, 0xf0, 0x11, 0x00


	//----- nvinfo : EIATTR_KPARAM_INFO
	.align		4
.L_1849:
        /*0018*/ 	.byte	0x04, 0x17
        /*001a*/ 	.short	(.L_1851 - .L_1850)
.L_1850:
        /*001c*/ 	.word	0x00000000
        /*0020*/ 	.short	0x0009
        /*0022*/ 	.short	0x0034
        /*0024*/ 	.byte	0x00, 0xf0, 0x11, 0x00


	//----- nvinfo : EIATTR_KPARAM_INFO
	.align		4
.L_1851:
        /*0028*/ 	.byte	0x04, 0x17
        /*002a*/ 	.short	(.L_1853 - .L_1852)
.L_1852:
        /*002c*/ 	.word	0x00000000
        /*0030*/ 	.short	0x0008
        /*0032*/ 	.short	0x0030
        /*0034*/ 	.byte	0x00, 0xf0, 0x11, 0x00


	//----- nvinfo : EIATTR_KPARAM_INFO
	.align		4
.L_1853:
        /*0038*/ 	.byte	0x04, 0x17
        /*003a*/ 	.short	(.L_1855 - .L_1854)
.L_1854:
        /*003c*/ 	.word	0x00000000
        /*0040*/ 	.short	0x0007
        /*0042*/ 	.short	0x002c
        /*0044*/ 	.byte	0x00, 0xf0, 0x11, 0x00


	//----- nvinfo : EIATTR_KPARAM_INFO
	.align		4
.L_1855:
        /*0048*/ 	.byte	0x04, 0x17
        /*004a*/ 	.short	(.L_1857 - .L_1856)
.L_1856:
        /*004c*/ 	.word	0x00000000
        /*0050*/ 	.short	0x0006
        /*0052*/ 	.short	0x0028
        /*0054*/ 	.byte	0x00, 0xf0, 0x11, 0x00


	//----- nvinfo : EIATTR_KPARAM_INFO
	.align		4
.L_1857:
        /*0058*/ 	.byte	0x04, 0x17
        /*005a*/ 	.short	(.L_1859 - .L_1858)
.L_1858:
        /*005c*/ 	.word	0x00000000
        /*0060*/ 	.short	0x0005
        /*0062*/ 	.short	0x0024
        /*0064*/ 	.byte	0x00, 0xf0, 0x11, 0x00


	//----- nvinfo : EIATTR_KPARAM_INFO
	.align		4
.L_1859:
        /*0068*/ 	.byte	0x04, 0x17
        /*006a*/ 	.short	(.L_1861 - .L_1860)
.L_1860:
        /*006c*/ 	.word	0x00000000
        /*0070*/ 	.short	0x0004
        /*0072*/ 	.short	0x0020
        /*0074*/ 	.byte	0x00, 0xf0, 0x11, 0x00


	//----- nvinfo : EIATTR_KPARAM_INFO
	.align		4
.L_1861:
        /*0078*/ 	.byte	0x04, 0x17
        /*007a*/ 	.short	(.L_1863 - .L_1862)
.L_1862:
        /*007c*/ 	.word	0x00000000
        /*0080*/ 	.short	0x0003
        /*0082*/ 	.short	0x0018
        /*0084*/ 	.byte	0x00, 0xf0, 0x21, 0x00


	//----- nvinfo : EIATTR_KPARAM_INFO
	.align		4
.L_1863:
        /*0088*/ 	.byte	0x04, 0x17
        /*008a*/ 	.short	(.L_1865 - .L_1864)
.L_1864:
        /*008c*/ 	.word	0x00000000
        /*0090*/ 	.short	0x0002
        /*0092*/ 	.short	0x0010
        /*0094*/ 	.byte	0x00, 0xf0, 0x21, 0x00


	//----- nvinfo : EIATTR_KPARAM_INFO
	.align		4
.L_1865:
        /*0098*/ 	.byte	0x04, 0x17
        /*009a*/ 	.short	(.L_1867 - .L_1866)
.L_1866:
        /*009c*/ 	.word	0x00000000
        /*00a0*/ 	.short	0x0001
        /*00a2*/ 	.short	0x0008
        /*00a4*/ 	.byte	0x00, 0xf5, 0x21, 0x00


	//----- nvinfo : EIATTR_KPARAM_INFO
	.align		4
.L_1867:
        /*00a8*/ 	.byte	0x04, 0x17
        /*00aa*/ 	.short	(.L_1869 - .L_1868)
.L_1868:
        /*00ac*/ 	.word	0x00000000
        /*00b0*/ 	.short	0x0000
        /*00b2*/ 	.short	0x0000
        /*00b4*/ 	.byte	0x00, 0xf5, 0x21, 0x00


	//----- nvinfo : EIATTR_SPARSE_MMA_MASK
	.align		4
.L_1869:
        /*00b8*/ 	.byte	0x03, 0x50
        /*00ba*/ 	.short	0x0000


	//----- nvinfo : EIATTR_MAXREG_COUNT
	.align		4
        /*00bc*/ 	.byte	0x03, 0x1b
        /*00be*/ 	.short	0x00ff


	//----- nvinfo : EIATTR_MERCURY_ISA_VERSION
	.align		4
        /*00c0*/ 	.byte	0x03, 0x5f
        /*00c2*/ 	.short	0x0101


	//----- nvinfo : EIATTR_VRC_CTA_INIT_COUNT
	.align		4
        /*00c4*/ 	.byte	0x02, 0x4a
	.zero		1
	.zero		1


	//----- nvinfo : EIATTR_EXIT_INSTR_OFFSETS
	.align		4
        /*00c8*/ 	.byte	0x04, 0x1c
        /*00ca*/ 	.short	(.L_1871 - .L_1870)


	//   ....[0]....
.L_1870:
        /*00cc*/ 	.word	0x000001f0


	//   ....[1]....
        /*00d0*/ 	.word	0x00001f70


	//----- nvinfo : EIATTR_CRS_STACK_SIZE
	.align		4
.L_1871:
        /*00d4*/ 	.byte	0x04, 0x1e
        /*00d6*/ 	.short	(.L_1873 - .L_1872)
.L_1872:
        /*00d8*/ 	.word	0x00000000


	//----- nvinfo : EIATTR_CBANK_PARAM_SIZE
	.align		4
.L_1873:
        /*00dc*/ 	.byte	0x03, 0x19
        /*00de*/ 	.short	0x003c


	//----- nvinfo : EIATTR_PARAM_CBANK
	.align		4
        /*00e0*/ 	.byte	0x04, 0x0a
        /*00e2*/ 	.short	(.L_1875 - .L_1874)
	.align		4
.L_1874:
        /*00e4*/ 	.word	index@(.nv.constant0._ZN2at6native49_GLOBAL__N__cfa43aba_16_ReflectionPad_cu_f800513940reflection_pad2d_backward_det_out_kernelIN3c107complexIdEEEEvPT_PKS6_lliiiiiii)
        /*00e8*/ 	.short	0x0380
        /*00ea*/ 	.short	0x003c


	//----- nvinfo : EIATTR_SW_WAR
	.align		4
.L_1875:
        /*00ec*/ 	.byte	0x04, 0x36
        /*00ee*/ 	.short	(.L_1877 - .L_1876)
.L_1876:
        /*00f0*/ 	.word	0x00000008
.L_1877:


//--------------------- .nv.info._ZN2at6native49_GLOBAL__N__cfa43aba_16_ReflectionPad_cu_f800513936reflection_pad2d_backward_out_kernelIfEEvPT_PKS3_lliiiiiii --------------------------
	.section	.nv.info._ZN2at6native49_GLOBAL__N__cfa43aba_16_ReflectionPad_cu_f800513936reflection_pad2d_backward_out_kernelIfEEvPT_PKS3_lliiiiiii,"",@"SHT_CUDA_INFO"
	.sectionflags	@""
	.align	4


	//----- nvinfo : EIATTR_CUDA_API_VERSION
	.align		4
        /*0000*/ 	.byte	0x04, 0x37
        /*0002*/ 	.short	(.L_1879 - .L_1878)
.L_1878:
        /*0004*/ 	.word	0x00000082


	//----- nvinfo : EIATTR_KPARAM_INFO
	.align		4
.L_1879:
        /*0008*/ 	.byte	0x04, 0x17
        /*000a*/ 	.short	(.L_1881 - .L_1880)
.L_1880:
        /*000c*/ 	.word	0x00000000
        /*0010*/ 	.short	0x000a
        /*0012*/ 	.short	0x0038
        /*0014*/ 	.byte	0x00, 0xf0, 0x11, 0x00


	//----- nvinfo : EIATTR_KPARAM_INFO
	.align		4
.L_1881:
        /*0018*/ 	.byte	0x04, 0x17
        /*001a*/ 	.short	(.L_1883 - .L_1882)
.L_1882:
        /*001c*/ 	.word	0x00000000
        /*0020*/ 	.short	0x0009
        /*0022*/ 	.short	0x0034
        /*0024*/ 	.byte	0x00, 0xf0, 0x11, 0x00


	//----- nvinfo : EIATTR_KPARAM_INFO
	.align		4
.L_1883:
        /*0028*/ 	.byte	0x04, 0x17
        /*002a*/ 	.short	(.L_1885 - .L_1884)
.L_1884:
        /*002c*/ 	.word	0x00000000
        /*0030*/ 	.short	0x0008
        /*0032*/ 	.short	0x0030
        /*0034*/ 	.byte	0x00, 0xf0, 0x11, 0x00


	//----- nvinfo : EIATTR_KPARAM_INFO
	.align		4
.L_1885:
        /*0038*/ 	.byte	0x04, 0x17
        /*003a*/ 	.short	(.L_1887 - .L_1886)
.L_1886:
        /*003c*/ 	.word	0x00000000
        /*0040*/ 	.short	0x0007
        /*0042*/ 	.short	0x002c
        /*0044*/ 	.byte	0x00, 0xf0, 0x11, 0x00


	//----- nvinfo : EIATTR_KPARAM_INFO
	.align		4
.L_1887:
        /*0048*/ 	.byte	0x04, 0x17
        /*004a*/ 	.short	(.L_1889 - .L_1888)
.L_1888:
        /*004c*/ 	.word	0x00000000
        /*0050*/ 	.short	0x0006
        /*0052*/ 	.short	0x0028
        /*0054*/ 	.byte	0x00, 0xf0, 0x11, 0x00


	//----- nvinfo : EIATTR_KPARAM_INFO
	.align		4
.L_1889:
        /*0058*/ 	.byte	0x04, 0x17
        /*005a*/ 	.short	(.L_1891 - .L_1890)
.L_1890:
        /*005c*/ 	.word	0x00000000
        /*0060*/ 	.short	0x0005
        /*0062*/ 	.short	0x0024
        /*0064*/ 	.byte	0x00, 0xf0, 0x11, 0x00


	//----- nvinfo : EIATTR_KPARAM_INFO
	.align		4
.L_1891:
        /*0068*/ 	.byte	0x04, 0x17
        /*006a*/ 	.short	(.L_1893 - .L_1892)
.L_1892:
        /*006c*/ 	.word	0x00000000
        /*0070*/ 	.short	0x0004
        /*0072*/ 	.short	0x0020
        /*0074*/ 	.byte	0x00, 0xf0, 0x11, 0x00


	//----- nvinfo : EIATTR_KPARAM_INFO
	.align		4
.L_1893:
        /*0078*/ 	.byte	0x04, 0x17
        /*007a*/ 	.short	(.L_1895 - .L_1894)
.L_1894:
        /*007c*/ 	.word	0x00000000
        /*0080*/ 	.short	0x0003
        /*0082*/ 	.short	0x0018
        /*0084*/ 	.byte	0x00, 0xf0, 0x21, 0x00


	//----- nvinfo : EIATTR_KPARAM_INFO
	.align		4
.L_1895:
        /*0088*/ 	.byte	0x04, 0x17
        /*008a*/ 	.short	(.L_1897 - .L_1896)
.L_1896:
        /*008c*/ 	.word	0x00000000
        /*0090*/ 	.short	0x0002
        /*0092*/ 	.short	0x0010
        /*0094*/ 	.byte	0x00, 0xf0, 0x21, 0x00


	//----- nvinfo : EIATTR_KPARAM_INFO
	.align		4
.L_1897:
        /*0098*/ 	.byte	0x04, 0x17
        /*009a*/ 	.short	(.L_1899 - .L_1898)
.L_1898:
        /*009c*/ 	.word	0x00000000
        /*00a0*/ 	.short	0x0001
        /*00a2*/ 	.short	0x0008
        /*00a4*/ 	.byte	0x00, 0xf5, 0x21, 0x00


	//----- nvinfo : EIATTR_KPARAM_INFO
	.align		4
.L_1899:
        /*00a8*/ 	.byte	0x04, 0x17
        /*00aa*/ 	.short	(.L_1901 - .L_1900)
.L_1900:
        /*00ac*/ 	.word	0x00000000
        /*00b0*/ 	.short	0x0000
        /*00b2*/ 	.short	0x0000
        /*00b4*/ 	.byte	0x00, 0xf5, 0x21, 0x00


	//----- nvinfo : EIATTR_SPARSE_MMA_MASK
	.align		4
.L_1901:
        /*00b8*/ 	.byte	0x03, 0x50
        /*00ba*/ 	.short	0x0000


	//----- nvinfo : EIATTR_MAXREG_COUNT
	.align		4
        /*00bc*/ 	.byte	0x03, 0x1b
        /*00be*/ 	.short	0x00ff


	//----- nvinfo : EIATTR_MERCURY_ISA_VERSION
	.align		4
        /*00c0*/ 	.byte	0x03, 0x5f
        /*00c2*/ 	.short	0x0101


	//----- nvinfo : EIATTR_VRC_CTA_INIT_COUNT
	.align		4
        /*00c4*/ 	.byte	0x02, 0x4a
	.zero		1
	.zero		1


	//----- nvinfo : EIATTR_EXIT_INSTR_OFFSETS
	.align		4
        /*00c8*/ 	.byte	0x04, 0x1c
        /*00ca*/ 	.short	(.L_1903 - .L_1902)


	//   ....[0]....
.L_1902:
        /*00cc*/ 	.word	0x00000180


	//   ....[1]....
        /*00d0*/ 	.word	0x00000a50


	//----- nvinfo : EIATTR_CRS_STACK_SIZE
	.align		4
.L_1903:
        /*00d4*/ 	.byte	0x04, 0x1e
        /*00d6*/ 	.short	(.L_1905 - .L_1904)
.L_1904:
        /*00d8*/ 	.word	0x00000000


	//----- nvinfo : EIATTR_CBANK_PARAM_SIZE
	.align		4
.L_1905:
        /*00dc*/ 	.byte	0x03, 0x19
        /*00de*/ 	.short	0x003c


	//----- nvinfo : EIATTR_PARAM_CBANK
	.align		4
        /*00e0*/ 	.byte	0x04, 0x0a
        /*00e2*/ 	.short	(.L_1907 - .L_1906)
	.align		4
.L_1906:
        /*00e4*/ 	.word	index@(.nv.constant0._ZN2at6native49_GLOBAL__N__cfa43aba_16_ReflectionPad_cu_f800513936reflection_pad2d_backward_out_kernelIfEEvPT_PKS3_lliiiiiii)
        /*00e8*/ 	.short	0x0380
        /*00ea*/ 	.short	0x003c


	//----- nvinfo : EIATTR_SW_WAR
	.align		4
.L_1907:
        /*00ec*/ 	.byte	0x04, 0x36
        /*00ee*/ 	.short	(.L_1909 - .L_1908)
.L_1908:
        /*00f0*/ 	.word	0x00000008
.L_1909:


//--------------------- .nv.info._ZN2at6native49_GLOBAL__N__cfa43aba_16_ReflectionPad_cu_f800513940reflection_pad2d_backward_det_out_kernelIfEEvPT_PKS3_lliiiiiii --------------------------
	.section	.nv.info._ZN2at6native49_GLOBAL__N__cfa43aba_16_ReflectionPad_cu_f800513940reflection_pad2d_backward_det_out_kernelIfEEvPT_PKS3_lliiiiiii,"",@"SHT_CUDA_INFO"
	.sectionflags	@""
	.align	4


	//----- nvinfo : EIATTR_CUDA_API_VERSION
	.align		4
        /*0000*/ 	.byte	0x04, 0x37
        /*0002*/ 	.short	(.L_1911 - .L_1910)
.L_1910:
        /*0004*/ 	.word	0x00000082


	//----- nvinfo : EIATTR_KPARAM_INFO
	.align		4
.L_1911:
        /*0008*/ 	.byte	0x04, 0x17
        /*000a*/ 	.short	(.L_1913 - .L_1912)
.L_1912:
        /*000c*/ 	.word	0x00000000
        /*0010*/ 	.short	0x000a
        /*0012*/ 	.short	0x0038
        /*0014*/ 	.byte	0x00, 0xf0, 0x11, 0x00


	//----- nvinfo : EIATTR_KPARAM_INFO
	.align		4
.L_1913:
        /*0018*/ 	.byte	0x04, 0x17
        /*001a*/ 	.short	(.L_1915 - .L_1914)
.L_1914:
        /*001c*/ 	.word	0x00000000
        /*0020*/ 	.short	0x0009
        /*0022*/ 	.short	0x0034
        /*0024*/ 	.byte	0x00, 0xf0, 0x11, 0x00


	//----- nvinfo : EIATTR_KPARAM_INFO
	.align		4
.L_1915:
        /*0028*/ 	.byte	0x04, 0x17
        /*002a*/ 	.short	(.L_1917 - .L_1916)
.L_1916:
        /*002c*/ 	.word	0x00000000
        /*0030*/ 	.short	0x0008
        /*0032*/ 	.short	0x0030
        /*0034*/ 	.byte	0x00, 0xf0, 0x11, 0x00


	//----- nvinfo : EIATTR_KPARAM_INFO
	.align		4
.L_1917:
        /*0038*/ 	.byte	0x04, 0x17
        /*003a*/ 	.short	(.L_1919 - .L_1918)
.L_1918:
        /*003c*/ 	.word	0x00000000
        /*0040*/ 	.short	0x0007
        /*0042*/ 	.short	0x002c
        /*0044*/ 	.byte	0x00, 0xf0, 0x11, 0x00


	//----- nvinfo : EIATTR_KPARAM_INFO
	.align		4
.L_1919:
        /*0048*/ 	.byte	0x04, 0x17
        /*004a*/ 	.short	(.L_1921 - .L_1920)
.L_1920:
        /*004c*/ 	.word	0x00000000
        /*0050*/ 	.short	0x0006
        /*0052*/ 	.short	0x0028
        /*0054*/ 	.byte	0x00, 0xf0, 0x11, 0x00


	//----- nvinfo : EIATTR_KPARAM_INFO
	.align		4
.L_1921:
        /*0058*/ 	.byte	0x04, 0x17
        /*005a*/ 	.short	(.L_1923 - .L_1922)
.L_1922:
        /*005c*/ 	.word	0x00000000
        /*0060*/ 	.short	0x0005
        /*0062*/ 	.short	0x0024
        /*0064*/ 	.byte	0x00, 0xf0, 0x11, 0x00


	//----- nvinfo : EIATTR_KPARAM_INFO
	.align		4
.L_1923:
        /*0068*/ 	.byte	0x04, 0x17
        /*006a*/ 	.short	(.L_1925 - .L_1924)
.L_1924:
        /*006c*/ 	.word	0x00000000
        /*0070*/ 	.short	0x0004
        /*0072*/ 	.short	0x0020
        /*0074*/ 	.byte	0x00, 0xf0, 0x11, 0x00


	//----- nvinfo : EIATTR_KPARAM_INFO
	.align		4
.L_1925:
        /*0078*/ 	.byte	0x04, 0x17
        /*007a*/ 	.short	(.L_1927 - .L_1926)
.L_1926:
        /*007c*/ 	.word	0x00000000
        /*0080*/ 	.short	0x0003
        /*0082*/ 	.short	0x0018
        /*0084*/ 	.byte	0x00, 0xf0, 0x21, 0x00


	//----- nvinfo : EIATTR_KPARAM_INFO
	.align		4
.L_1927:
        /*0088*/ 	.byte	0x04, 0x17
        /*008a*/ 	.short	(.L_1929 - .L_1928)
.L_1928:
        /*008c*/ 	.word	0x00000000
        /*0090*/ 	.short	0x0002
        /*0092*/ 	.short	0x0010
        /*0094*/ 	.byte	0x00, 0xf0, 0x21, 0x00


	//----- nvinfo : EIATTR_KPARAM_INFO
	.align		4
.L_1929:
        /*0098*/ 	.byte	0x04, 0x17
        /*009a*/ 	.short	(.L_1931 - .L_1930)
.L_1930:
        /*009c*/ 	.word	0x00000000
        /*00a0*/ 	.short	0x0001
        /*00a2*/ 	.short	0x0008
        /*00a4*/ 	.byte	0x00, 0xf5, 0x21, 0x00


	//----- nvinfo : EIATTR_KPARAM_INFO
	.align		4
.L_1931:
        /*00a8*/ 	.byte	0x04, 0x17
        /*00aa*/ 	.short	(.L_1933 - .L_1932)
.L_1932:
        /*00ac*/ 	.word	0x00000000
        /*00b0*/ 	.short	0x0000
        /*00b2*/ 	.short	0x0000
        /*00b4*/ 	.byte	0x00, 0xf5, 0x21, 0x00


	//----- nvinfo : EIATTR_SPARSE_MMA_MASK
	.align		4
.L_1933:
        /*00b8*/ 	.byte	0x03, 0x50
        /*00ba*/ 	.short	0x0000


	//----- nvinfo : EIATTR_MAXREG_COUNT
	.align		4
        /*00bc*/ 	.byte	0x03, 0x1b
        /*00be*/ 	.short	0x00ff


	//----- nvinfo : EIATTR_MERCURY_ISA_VERSION
	.align		4
        /*00c0*/ 	.byte	0x03, 0x5f
        /*00c2*/ 	.short	0x0101


	//----- nvinfo : EIATTR_VRC_CTA_INIT_COUNT
	.align		4
        /*00c4*/ 	.byte	0x02, 0x4a
	.zero		1
	.zero		1


	//----- nvinfo : EIATTR_EXIT_INSTR_OFFSETS
	.align		4
        /*00c8*/ 	.byte	0x04, 0x1c
        /*00ca*/ 	.short	(.L_1935 - .L_1934)


	//   ....[0]....
.L_1934:
        /*00cc*/ 	.word	0x00000260


	//   ....[1]....
        /*00d0*/ 	.word	0x00002100


	//----- nvinfo : EIATTR_CRS_STACK_SIZE
	.align		4
.L_1935:
        /*00d4*/ 	.byte	0x04, 0x1e
        /*00d6*/ 	.short	(.L_1937 - .L_1936)
.L_1936:
        /*00d8*/ 	.word	0x00000000


	//----- nvinfo : EIATTR_CBANK_PARAM_SIZE
	.align		4
.L_1937:
        /*00dc*/ 	.byte	0x03, 0x19
        /*00de*/ 	.short	0x003c


	//----- nvinfo : EIATTR_PARAM_CBANK
	.align		4
        /*00e0*/ 	.byte	0x04, 0x0a
        /*00e2*/ 	.short	(.L_1939 - .L_1938)
	.align		4
.L_1938:
        /*00e4*/ 	.word	index@(.nv.constant0._ZN2at6native49_GLOBAL__N__cfa43aba_16_ReflectionPad_cu_f800513940reflection_pad2d_backward_det_out_kernelIfEEvPT_PKS3_lliiiiiii)
        /*00e8*/ 	.short	0x0380
        /*00ea*/ 	.short	0x003c


	//----- nvinfo : EIATTR_SW_WAR
	.align		4
.L_1939:
        /*00ec*/ 	.byte	0x04, 0x36
        /*00ee*/ 	.short	(.L_1941 - .L_1940)
.L_1940:
        /*00f0*/ 	.word	0x00000008
.L_1941:


//--------------------- .nv.info._ZN2at6native49_GLOBAL__N__cfa43aba_16_ReflectionPad_cu_f800513936reflection_pad2d_backward_out_kernelIdEEvPT_PKS3_lliiiiiii --------------------------
	.section	.nv.info._ZN2at6native49_GLOBAL__N__cfa43aba_16_ReflectionPad_cu_f800513936reflection_pad2d_backward_out_kernelIdEEvPT_PKS3_lliiiiiii,"",@"SHT_CUDA_INFO"
	.sectionflags	@""
	.align	4


	//----- nvinfo : EIATTR_CUDA_API_VERSION
	.align		4
        /*0000*/ 	.byte	0x04, 0x37
        /*0002*/ 	.short	(.L_1943 - .L_1942)
.L_1942:
        /*0004*/ 	.word	0x00000082


	//----- nvinfo : EIATTR_KPARAM_INFO
	.align		4
.L_1943:
        /*0008*/ 	.byte	0x04, 0x17
        /*000a*/ 	.short	(.L_1945 - .L_1944)
.L_1944:
        /*000c*/ 	.word	0x00000000
        /*0010*/ 	.short	0x000a
        /*0012*/ 	.short	0x0038
        /*0014*/ 	.byte	0x00, 0xf0, 0x11, 0x00


	//----- nvinfo : EIATTR_KPARAM_INFO
	.align		4
.L_1945:
        /*0018*/ 	.byte	0x04, 0x17
        /*001a*/ 	.short	(.L_1947 - .L_1946)
.L_1946:
        /*001c*/ 	.word	0x00000000
        /*0020*/ 	.short	0x0009
        /*0022*/ 	.short	0x0034
        /*0024*/ 	.byte	0x00, 0xf0, 0x11, 0x00


	//----- nvinfo : EIATTR_KPARAM_INFO
	.align		4
.L_1947:
        /*0028*/ 	.byte	0x04, 0x17
        /*002a*/ 	.short	(.L_1949 - .L_1948)
.L_1948:
        /*002c*/ 	.word	0x00000000
        /*0030*/ 	.short	0x0008
        /*0032*/ 	.short	0x0030
        /*0034*/ 	.byte	0x00, 0xf0, 0x11, 0x00


	//----- nvinfo : EIATTR_KPARAM_INFO
	.align		4
.L_1949:
        /*0038*/ 	.byte	0x04, 0x17
        /*003a*/ 	.short	(.L_1951 - .L_1950)
.L_1950:
        /*003c*/ 	.word	0x00000000
        /*0040*/ 	.short	0x0007
        /*0042*/ 	.short	0x002c
        /*0044*/ 	.byte	0x00, 0xf0, 0x11, 0x00


	//----- nvinfo : EIATTR_KPARAM_INFO
	.align		4
.L_1951:
        /*0048*/ 	.byte	0x04, 0x17
        /*004a*/ 	.short	(.L_1953 - .L_1952)
.L_1952:
        /*004c*/ 	.word	0x00000000
        /*0050*/ 	.short	0x0006
        /*0052*/ 	.short	0x0028
        /*0054*/ 	.byte	0x00, 0xf0, 0x11, 0x00


	//----- nvinfo : EIATTR_KPARAM_INFO
	.align		4
.L_1953:
        /*0058*/ 	.byte	0x04, 0x17
        /*005a*/ 	.short	(.L_1955 - .L_1954)
.L_1954:
        /*005c*/ 	.word	0x00000000
        /*0060*/ 	.short	0x0005
        /*0062*/ 	.short	0x0024
        /*0064*/ 	.byte	0x00, 0xf0, 0x11, 0x00


	//----- nvinfo : EIATTR_KPARAM_INFO
	.align		4
.L_1955:
        /*0068*/ 	.byte	0x04, 0x17
        /*006a*/ 	.short	(.L_1957 - .L_1956)
.L_1956:
        /*006c*/ 	.word	0x00000000
        /*0070*/ 	.short	0x0004
        /*0072*/ 	.short	0x0020
        /*0074*/ 	.byte	0x00, 0xf0, 0x11, 0x00


	//----- nvinfo : EIATTR_KPARAM_INFO
	.align		4
.L_1957:
        /*0078*/ 	.byte	0x04, 0x17
        /*007a*/ 	.short	(.L_1959 - .L_1958)
.L_1958:
        /*007c*/ 	.word	0x00000000
        /*0080*/ 	.short	0x0003
        /*0082*/ 	.short	0x0018
        /*0084*/ 	.byte	0x00, 0xf0, 0x21, 0x00


	//----- nvinfo : EIATTR_KPARAM_INFO
	.align		4
.L_1959:
        /*0088*/ 	.byte	0x04, 0x17
        /*008a*/ 	.short	(.L_1961 - .L_1960)
.L_1960:
        /*008c*/ 	.word	0x00000000
        /*0090*/ 	.short	0x0002
        /*0092*/ 	.short	0x0010
        /*0094*/ 	.byte	0x00, 0xf0, 0x21, 0x00


	//----- nvinfo : EIATTR_KPARAM_INFO
	.align		4
.L_1961:
        /*0098*/ 	.byte	0x04, 0x17
        /*009a*/ 	.short	(.L_1963 - .L_1962)
.L_1962:
        /*009c*/ 	.word	0x00000000
        /*00a0*/ 	.short	0x0001
        /*00a2*/ 	.short	0x0008
        /*00a4*/ 	.byte	0x00, 0xf5, 0x21, 0x00


	//----- nvinfo : EIATTR_KPARAM_INFO
	.align		4
.L_1963:
        /*00a8*/ 	.byte	0x04, 0x17
        /*00aa*/ 	.short	(.L_1965 - .L_1964)
.L_1964:
        /*00ac*/ 	.word	0x00000000
        /*00b0*/ 	.short	0x0000
        /*00b2*/ 	.short	0x0000
        /*00b4*/ 	.byte	0x00, 0xf5, 0x21, 0x00


	//----- nvinfo : EIATTR_SPARSE_MMA_MASK
	.align		4
.L_1965:
        /*00b8*/ 	.byte	0x03, 0x50
        /*00ba*/ 	.short	0x0000


	//----- nvinfo : EIATTR_MAXREG_COUNT
	.align		4
        /*00bc*/ 	.byte	0x03, 0x1b
        /*00be*/ 	.short	0x00ff


	//----- nvinfo : EIATTR_MERCURY_ISA_VERSION
	.align		4
        /*00c0*/ 	.byte	0x03, 0x5f
        /*00c2*/ 	.short	0x0101


	//----- nvinfo : EIATTR_VRC_CTA_INIT_COUNT
	.align		4
        /*00c4*/ 	.byte	0x02, 0x4a
	.zero		1
	.zero		1


	//----- nvinfo : EIATTR_EXIT_INSTR_OFFSETS
	.align		4
        /*00c8*/ 	.byte	0x04, 0x1c
        /*00ca*/ 	.short	(.L_1967 - .L_1966)


	//   ....[0]....
.L_1966:
        /*00cc*/ 	.word	0x00000180


	//   ....[1]....
        /*00d0*/ 	.word	0x00000a50


	//----- nvinfo : EIATTR_CRS_STACK_SIZE
	.align		4
.L_1967:
        /*00d4*/ 	.byte	0x04, 0x1e
        /*00d6*/ 	.short	(.L_1969 - .L_1968)
.L_1968:
        /*00d8*/ 	.word	0x00000000


	//----- nvinfo : EIATTR_CBANK_PARAM_SIZE
	.align		4
.L_1969:
        /*00dc*/ 	.byte	0x03, 0x19
        /*00de*/ 	.short	0x003c


	//----- nvinfo : EIATTR_PARAM_CBANK
	.align		4
        /*00e0*/ 	.byte	0x04, 0x0a
        /*00e2*/ 	.short	(.L_1971 - .L_1970)
	.align		4
.L_1970:
        /*00e4*/ 	.word	index@(.nv.constant0._ZN2at6native49_GLOBAL__N__cfa43aba_16_ReflectionPad_cu_f800513936reflection_pad2d_backward_out_kernelIdEEvPT_PKS3_lliiiiiii)
        /*00e8*/ 	.short	0x0380
        /*00ea*/ 	.short	0x003c


	//----- nvinfo : EIATTR_SW_WAR
	.align		4
.L_1971:
        /*00ec*/ 	.byte	0x04, 0x36
        /*00ee*/ 	.short	(.L_1973 - .L_1972)
.L_1972:
        /*00f0*/ 	.word	0x00000008
.L_1973:


//--------------------- .nv.info._ZN2at6native49_GLOBAL__N__cfa43aba_16_ReflectionPad_cu_f800513940reflection_pad2d_backward_det_out_kernelIdEEvPT_PKS3_lliiiiiii --------------------------
	.section	.nv.info._ZN2at6native49_GLOBAL__N__cfa43aba_16_ReflectionPad_cu_f800513940reflection_pad2d_backward_det_out_kernelIdEEvPT_PKS3_lliiiiiii,"",@"SHT_CUDA_INFO"
	.sectionflags	@""
	.align	4


	//----- nvinfo : EIATTR_CUDA_API_VERSION
	.align		4
        /*0000*/ 	.byte	0x04, 0x37
        /*0002*/ 	.short	(.L_1975 - .L_1974)
.L_1974:
        /*0004*/ 	.word	0x00000082


	//----- nvinfo : EIATTR_KPARAM_INFO
	.align		4
.L_1975:
        /*0008*/ 	.byte	0x04, 0x17
        /*000a*/ 	.short	(.L_1977 - .L_1976)
.L_1976:
        /*000c*/ 	.word	0x00000000
        /*0010*/ 	.short	0x000a
        /*0012*/ 	.short	0x0038
        /*0014*/ 	.byte	0x00, 0xf0, 0x11, 0x00


	//----- nvinfo : EIATTR_KPARAM_INFO
	.align		4
.L_1977:
        /*0018*/ 	.byte	0x04, 0x17
        /*001a*/ 	.short	(.L_1979 - .L_1978)
.L_1978:
        /*001c*/ 	.word	0x00000000
        /*0020*/ 	.short	0x0009
        /*0022*/ 	.short	0x0034
        /*0024*/ 	.byte	0x00, 0xf0, 0x11, 0x00


	//----- nvinfo : EIATTR_KPARAM_INFO
	.align		4
.L_1979:
        /*0028*/ 	.byte	0x04, 0x17
        /*002a*/ 	.short	(.L_1981 - .L_1980)
.L_1980:
        /*002c*/ 	.word	0x00000000
        /*0030*/ 	.short	0x0008
        /*0032*/ 	.short	0x0030
        /*0034*/ 	.byte	0x00, 0xf0, 0x11, 0x00


	//----- nvinfo : EIATTR_KPARAM_INFO
	.align		4
.L_1981:
        /*0038*/ 	.byte	0x04, 0x17
        /*003a*/ 	.short	(.L_1983 - .L_1982)
.L_1982:
        /*003c*/ 	.word	0x00000000
        /*0040*/ 	.short	0x0007
        /*0042*/ 	.short	0x002c
        /*0044*/ 	.byte	0x00, 0xf0, 0x11, 0x00


	//----- nvinfo : EIATTR_KPARAM_INFO
	.align		4
.L_1983:
        /*0048*/ 	.byte	0x04, 0x17
        /*004a*/ 	.short	(.L_1985 - .L_1984)
.L_1984:
        /*004c*/ 	.word	0x00000000
        /*0050*/ 	.short	0x0006
        /*0052*/ 	.short	0x0028
        /*0054*/ 	.byte	0x00, 0xf0, 0x11, 0x00


	//----- nvinfo : EIATTR_KPARAM_INFO
	.align		4
.L_1985:
        /*0058*/ 	.byte	0x04, 0x17
        /*005a*/ 	.short	(.L_1987 - .L_1986)
.L_1986:
        /*005c*/ 	.word	0x00000000
        /*0060*/ 	.short	0x0005
        /*0062*/ 	.short	0x0024
        /*0064*/ 	.byte	0x00, 0xf0, 0x11, 0x00


	//----- nvinfo : EIATTR_KPARAM_INFO
	.align		4
.L_1987:
        /*0068*/ 	.byte	0x04, 0x17
        /*006a*/ 	.short	(.L_1989 - .L_1988)
.L_1988:
        /*006c*/ 	.word	0x00000000
        /*0070*/ 	.short	0x0004
        /*0072*/ 	.short	0x0020
        /*0074*/ 	.byte	0x00, 0xf0, 0x11, 0x00


	//----- nvinfo : EIATTR_KPARAM_INFO
	.align		4
.L_1989:
        /*0078*/ 	.byte	0x04, 0x17
        /*007a*/ 	.short	(.L_1991 - .L_1990)
.L_1990:
        /*007c*/ 	.word	0x00000000
        /*0080*/ 	.short	0x0003
        /*0082*/ 	.short	0x0018
        /*0084*/ 	.byte	0x00, 0xf0, 0x21, 0x00


	//----- nvinfo : EIATTR_KPARAM_INFO
	.align		4
.L_1991:
        /*0088*/ 	.byte	0x04, 0x17
        /*008a*/ 	.short	(.L_1993 - .L_1992)
.L_1992:
        /*008c*/ 	.word	0x00000000
        /*0090*/ 	.short	0x0002
        /*0092*/ 	.short	0x0010
        /*0094*/ 	.byte	0x00, 0xf0, 0x21, 0x00


	//----- nvinfo : EIATTR_KPARAM_INFO
	.align		4
.L_1993:
        /*0098*/ 	.byte	0x04, 0x17
        /*009a*/ 	.short	(.L_1995 - .L_1994)
.L_1994:
        /*009c*/ 	.word	0x00000000
        /*00a0*/ 	.short	0x0001
        /*00a2*/ 	.short	0x0008
        /*00a4*/ 	.byte	0x00, 0xf5, 0x21, 0x00


	//----- nvinfo : EIATTR_KPARAM_INFO
	.align		4
.L_1995:
        /*00a8*/ 	.byte	0x04, 0x17
        /*00aa*/ 	.short	(.L_1997 - .L_1996)
.L_1996:
        /*00ac*/ 	.word	0x00000000
        /*00b0*/ 	.short	0x0000
        /*00b2*/ 	.short	0x0000
        /*00b4*/ 	.byte	0x00, 0xf5, 0x21, 0x00


	//----- nvinfo : EIATTR_SPARSE_MMA_MASK
	.align		4
.L_1997:
        /*00b8*/ 	.byte	0x03, 0x50
        /*00ba*/ 	.short	0x0000


	//----- nvinfo : EIATTR_MAXREG_COUNT
	.align		4
        /*00bc*/ 	.byte	0x03, 0x1b
        /*00be*/ 	.short	0x00ff


	//----- nvinfo : EIATTR_MERCURY_ISA_VERSION
	.align		4
        /*00c0*/ 	.byte	0x03, 0x5f
        /*00c2*/ 	.short	0x0101


	//----- nvinfo : EIATTR_VRC_CTA_INIT_COUNT
	.align		4
        /*00c4*/ 	.byte	0x02, 0x4a
	.zero		1
	.zero		1


	//----- nvinfo : EIATTR_EXIT_INSTR_OFFSETS
	.align		4
        /*00c8*/ 	.byte	0x04, 0x1c
        /*00ca*/ 	.short	(.L_1999 - .L_1998)


	//   ....[0]....
.L_1998:
        /*00cc*/ 	.word	0x000001f0


	//   ....[1]....
        /*00d0*/ 	.word	0x00001ee0


	//----- nvinfo : EIATTR_CRS_STACK_SIZE
	.align		4
.L_1999:
        /*00d4*/ 	.byte	0x04, 0x1e
        /*00d6*/ 	.short	(.L_2001 - .L_2000)
.L_2000:
        /*00d8*/ 	.word	0x00000000


	//----- nvinfo : EIATTR_CBANK_PARAM_SIZE
	.align		4
.L_2001:
        /*00dc*/ 	.byte	0x03, 0x19
        /*00de*/ 	.short	0x003c


	//----- nvinfo : EIATTR_PARAM_CBANK
	.align		4
        /*00e0*/ 	.byte	0x04, 0x0a
        /*00e2*/ 	.short	(.L_2003 - .L_2002)
	.align		4
.L_2002:
        /*00e4*/ 	.word	index@(.nv.constant0._ZN2at6native49_GLOBAL__N__cfa43aba_16_ReflectionPad_cu_f800513940reflection_pad2d_backward_det_out_kernelIdEEvPT_PKS3_lliiiiiii)
        /*00e8*/ 	.short	0x0380
        /*00ea*/ 	.short	0x003c


	//----- nvinfo : EIATTR_SW_WAR
	.align		4
.L_2003:
        /*00ec*/ 	.byte	0x04, 0x36
        /*00ee*/ 	.short	(.L_2005 - .L_2004)
.L_2004:
        /*00f0*/ 	.word	0x00000008
.L_2005:


//--------------------- .nv.info._ZN2at6native49_GLOBAL__N__cfa43aba_16_ReflectionPad_cu_f800513927reflection_pad2d_out_kernelIN3c108BFloat16EEEvPKT_PS5_lliiiiiii --------------------------
	.section	.nv.info._ZN2at6native49_GLOBAL__N__cfa43aba_16_ReflectionPad_cu_f800513927reflection_pad2d_out_kernelIN3c108BFloat16EEEvPKT_PS5_lliiiiiii,"",@"SHT_CUDA_INFO"
	.sectionflags	@""
	.align	4


	//----- nvinfo : EIATTR_CUDA_API_VERSION
	.align		4
        /*0000*/ 	.byte	0x04, 0x37
        /*0002*/ 	.short	(.L_2007 - .L_2006)
.L_2006:
        /*0004*/ 	.word	0x00000082


	//----- nvinfo : EIATTR_KPARAM_INFO
	.align		4
.L_2007:
        /*0008*/ 	.byte	0x04, 0x17
        /*000a*/ 	.short	(.L_2009 - .L_2008)
.L_2008:
        /*000c*/ 	.word	0x00000000
        /*0010*/ 	.short	0x000a
        /*0012*/ 	.short	0x0038
        /*0014*/ 	.byte	0x00, 0xf0, 0x11, 0x00


	//----- nvinfo : EIATTR_KPARAM_INFO
	.align		4
.L_2009:
        /*0018*/ 	.byte	0x04, 0x17
        /*001a*/ 	.short	(.L_2011 - .L_2010)
.L_2010:
        /*001c*/ 	.word	0x00000000
        /*0020*/ 	.short	0x0009
        /*0022*/ 	.short	0x0034
        /*0024*/ 	.byte	0x00, 0xf0, 0x11, 0x00


	//----- nvinfo : EIATTR_KPARAM_INFO
	.align		4
.L_2011:
        /*0028*/ 	.byte	0x04, 0x17
        /*002a*/ 	.short	(.L_2013 - .L_2012)
.L_2012:
        /*002c*/ 	.word	0x00000000
        /*0030*/ 	.short	0x0008
        /*0032*/ 	.short	0x0030
        /*0034*/ 	.byte	0x00, 0xf0, 0x11, 0x00


	//----- nvinfo : EIATTR_KPARAM_INFO
	.align		4
.L_2013:
        /*0038*/ 	.byte	0x04, 0x17
        /*003a*/ 	.short	(.L_2015 - .L_2014)
.L_2014:
        /*003c*/ 	.word	0x00000000
        /*0040*/ 	.short	0x0007
        /*0042*/ 	.short	0x002c
        /*0044*/ 	.byte	0x00, 0xf0, 0x11, 0x00


	//----- nvinfo : EIATTR_KPARAM_INFO
	.align		4
.L_2015:
        /*0048*/ 	.byte	0x04, 0x17
        /*004a*/ 	.short	(.L_2017 - .L_2016)
.L_2016:
        /*004c*/ 	.word	0x00000000
        /*0050*/ 	.short	0x0006
        /*0052*/ 	.short	0x0028
        /*0054*/ 	.byte	0x00, 0xf0, 0x11, 0x00


	//----- nvinfo : EIATTR_KPARAM_INFO
	.align		4
.L_2017:
        /*0058*/ 	.byte	0x04, 0x17
        /*005a*/ 	.short	(.L_2019 - .L_2018)
.L_2018:
        /*005c*/ 	.word	0x00000000
        /*0060*/ 	.short	0x0005
        /*0062*/ 	.short	0x0024
        /*0064*/ 	.byte	0x00, 0xf0, 0x11, 0x00


	//----- nvinfo : EIATTR_KPARAM_INFO
	.align		4
.L_2019:
        /*0068*/ 	.byte	0x04, 0x17
        /*006a*/ 	.short	(.L_2021 - .L_2020)
.L_2020:
        /*006c*/ 	.word	0x00000000
        /*0070*/ 	.short	0x0004
        /*0072*/ 	.short	0x0020
        /*0074*/ 	.byte	0x00, 0xf0, 0x11, 0x00


	//----- nvinfo : EIATTR_KPARAM_INFO
	.align		4
.L_2021:
        /*0078*/ 	.byte	0x04, 0x17
        /*007a*/ 	.short	(.L_2023 - .L_2022)
.L_2022:
        /*007c*/ 	.word	0x00000000
        /*0080*/ 	.short	0x0003
        /*0082*/ 	.short	0x0018
        /*0084*/ 	.byte	0x00, 0xf0, 0x21, 0x00


	//----- nvinfo : EIATTR_KPARAM_INFO
	.align		4
.L_2023:
        /*0088*/ 	.byte	0x04, 0x17
        /*008a*/ 	.short	(.L_2025 - .L_2024)
.L_2024:
        /*008c*/ 	.word	0x00000000
        /*0090*/ 	.short	0x0002
        /*0092*/ 	.short	0x0010
        /*0094*/ 	.byte	0x00, 0xf0, 0x21, 0x00


	//----- nvinfo : EIATTR_KPARAM_INFO
	.align		4
.L_2025:
        /*0098*/ 	.byte	0x04, 0x17
        /*009a*/ 	.short	(.L_2027 - .L_2026)
.L_2026:
        /*009c*/ 	.word	0x00000000
        /*00a0*/ 	.short	0x0001
        /*00a2*/ 	.short	0x0008
        /*00a4*/ 	.byte	0x00, 0xf5, 0x21, 0x00


	//----- nvinfo : EIATTR_KPARAM_INFO
	.align		4
.L_2027:
        /*00a8*/ 	.byte	0x04, 0x17
        /*00aa*/ 	.short	(.L_2029 - .L_2028)
.L_2028:
        /*00ac*/ 	.word	0x00000000
        /*00b0*/ 	.short	0x0000
        /*00b2*/ 	.short	0x0000
        /*00b4*/ 	.byte	0x00, 0xf5, 0x21, 0x00


	//----- nvinfo : EIATTR_SPARSE_MMA_MASK
	.align		4
.L_2029:
        /*00b8*/ 	.byte	0x03, 0x50
        /*00ba*/ 	.short	0x0000


	//----- nvinfo : EIATTR_MAXREG_COUNT
	.align		4
        /*00bc*/ 	.byte	0x03, 0x1b
        /*00be*/ 	.short	0x00ff


	//----- nvinfo : EIATTR_MERCURY_ISA_VERSION
	.align		4
        /*00c0*/ 	.byte	0x03, 0x5f
        /*00c2*/ 	.short	0x0101


	//----- nvinfo : EIATTR_VRC_CTA_INIT_COUNT
	.align		4
        /*00c4*/ 	.byte	0x02, 0x4a
	.zero		1
	.zero		1


	//----- nvinfo : EIATTR_EXIT_INSTR_OFFSETS
	.align		4
        /*00c8*/ 	.byte	0x04, 0x1c
        /*00ca*/ 	.short	(.L_2031 - .L_2030)


	//   ....[0]....
.L_2030:
        /*00cc*/ 	.word	0x00000180


	//   ....[1]....
        /*00d0*/ 	.word	0x00000a70


	//----- nvinfo : EIATTR_CRS_STACK_SIZE
	.align		4
.L_2031:
        /*00d4*/ 	.byte	0x04, 0x1e
        /*00d6*/ 	.short	(.L_2033 - .L_2032)
.L_2032:
        /*00d8*/ 	.word	0x00000000


	//----- nvinfo : EIATTR_CBANK_PARAM_SIZE
	.align		4
.L_2033:
        /*00dc*/ 	.byte	0x03, 0x19
        /*00de*/ 	.short	0x003c


	//----- nvinfo : EIATTR_PARAM_CBANK
	.align		4
        /*00e0*/ 	.byte	0x04, 0x0a
        /*00e2*/ 	.short	(.L_2035 - .L_2034)
	.align		4
.L_2034:
        /*00e4*/ 	.word	index@(.nv.constant0._ZN2at6native49_GLOBAL__N__cfa43aba_16_ReflectionPad_cu_f800513927reflection_pad2d_out_kernelIN3c108BFloat16EEEvPKT_PS5_lliiiiiii)
        /*00e8*/ 	.short	0x0380
        /*00ea*/ 	.short	0x003c


	//----- nvinfo : EIATTR_SW_WAR
	.align		4
.L_2035:
        /*00ec*/ 	.byte	0x04, 0x36
        /*00ee*/ 	.short	(.L_2037 - .L_2036)
.L_2036:
        /*00f0*/ 	.word	0x00000008
.L_2037:


//--------------------- .nv.info._ZN2at6native49_GLOBAL__N__cfa43aba_16_ReflectionPad_cu_f800513927reflection_pad2d_out_kernelIN3c104HalfEEEvPKT_PS5_lliiiiiii --------------------------
	.section	.nv.info._ZN2at6native49_GLOBAL__N__cfa43aba_16_ReflectionPad_cu_f800513927reflection_pad2d_out_kernelIN3c104HalfEEEvPKT_PS5_lliiiiiii,"",@"SHT_CUDA_INFO"
	.sectionflags	@""
	.align	4


	//----- nvinfo : EIATTR_CUDA_API_VERSION
	.align		4
        /*0000*/ 	.byte	0x04, 0x37
        /*0002*/ 	.short	(.L_2039 - .L_2038)
.L_2038:
        /*0004*/ 	.word	0x00000082


	//----- nvinfo : EIATTR_KPARAM_INFO
	.align		4
.L_2039:
        /*0008*/ 	.byte	0x04, 0x17
        /*000a*/ 	.short	(.L_2041 - .L_2040)
.L_2040:
        /*000c*/ 	.word	0x00000000
        /*0010*/ 	.short	0x000a
        /*0012*/ 	.short	0x0038
        /*0014*/ 	.byte	0x00, 0xf0, 0x11, 0x00


	//----- nvinfo : EIATTR_KPARAM_INFO
	.align		4
.L_2041:
        /*0018*/ 	.byte	0x04, 0x17
        /*001a*/ 	.short	(.L_2043 - .L_2042)
.L_2042:
        /*001c*/ 	.word	0x00000000
        /*0020*/ 	.short	0x0009
        /*0022*/ 	.short	0x0034
        /*0024*/ 	.byte	0x00, 0xf0, 0x11, 0x00


	//----- nvinfo : EIATTR_KPARAM_INFO
	.align		4
.L_2043:
        /*0028*/ 	.byte	0x04, 0x17
        /*002a*/ 	.short	(.L_2045 - .L_2044)
.L_2044:
        /*002c*/ 	.word	0x00000000
        /*0030*/ 	.short	0x0008
        /*0032*/ 	.short	0x0030
        /*0034*/ 	.byte	0x00, 0xf0, 0x11, 0x00


	//----- nvinfo : EIATTR_KPARAM_INFO
	.align		4
.L_2045:
        /*0038*/ 	.byte	0x04, 0x17
        /*003a*/ 	.short	(.L_2047 - .L_2046)
.L_2046:
        /*003c*/ 	.word	0x00000000
        /*0040*/ 	.short	0x0007
        /*0042*/ 	.short	0x002c
        /*0044*/ 	.byte	0x00, 0xf0, 0x11, 0x00


	//----- nvinfo : EIATTR_KPARAM_INFO
	.align		4
.L_2047:
        /*0048*/ 	.byte	0x04, 0x17
        /*004a*/ 	.short	(.L_2049 - .L_2048)
.L_2048:
        /*004c*/ 	.word	0x00000000
        /*0050*/ 	.short	0x0006
        /*0052*/ 	.short	0x0028
        /*0054*/ 	.byte	0x00, 0xf0, 0x11, 0x00


	//----- nvinfo : EIATTR_KPARAM_INFO
	.align		4
.L_2049:
        /*0058*/ 	.byte	0x04, 0x17
        /*005a*/ 	.short	(.L_2051 - .L_2050)
.L_2050:
        /*005c*/ 	.word	0x00000000
        /*0060*/ 	.short	0x0005
        /*0062*/ 	.short	0x0024
        /*0064*/ 	.byte	0x00, 0xf0, 0x11, 0x00


	//----- nvinfo : EIATTR_KPARAM_INFO
	.align		4
.L_2051:
        /*0068*/ 	.byte	0x04, 0x17
        /*006a*/ 	.short	(.L_2053 - .L_2052)
.L_2052:
        /*006c*/ 	.word	0x00000000
        /*0070*/ 	.short	0x0004
        /*0072*/ 	.short	0x0020
        /*0074*/ 	.byte	0x00, 0xf0, 0x11, 0x00


	//----- nvinfo : EIATTR_KPARAM_INFO
	.align		4
.L_2053:
        /*0078*/ 	.byte	0x04, 0x17
        /*007a*/ 	.short	(.L_2055 - .L_2054)
.L_2054:
        /*007c*/ 	.word	0x00000000
        /*0080*/ 	.short	0x0003
        /*0082*/ 	.short	0x0018
        /*0084*/ 	.byte	0x00, 0xf0, 0x21, 0x00


	//----- nvinfo : EIATTR_KPARAM_INFO
	.align		4
.L_2055:
        /*0088*/ 	.byte	0x04, 0x17
        /*008a*/ 	.short	(.L_2057 - .L_2056)
.L_2056:
        /*008c*/ 	.word	0x00000000
        /*0090*/ 	.short	0x0002
        /*0092*/ 	.short	0x0010
        /*0094*/ 	.byte	0x00, 0xf0, 0x21, 0x00


	//----- nvinfo : EIATTR_KPARAM_INFO
	.align		4
.L_2057:
        /*0098*/ 	.byte	0x04, 0x17
        /*009a*/ 	.short	(.L_2059 - .L_2058)
.L_2058:
        /*009c*/ 	.word	0x00000000
        /*00a0*/ 	.short	0x0001
        /*00a2*/ 	.short	0x0008
        /*00a4*/ 	.byte	0x00, 0xf5, 0x21, 0x00


	//----- nvinfo : EIATTR_KPARAM_INFO
	.align		4
.L_2059:
        /*00a8*/ 	.byte	0x04, 0x17
        /*00aa*/ 	.short	(.L_2061 - .L_2060)
.L_2060:
        /*00ac*/ 	.word	0x00000000
        /*00b0*/ 	.short	0x0000
        /*00b2*/ 	.short	0x0000
        /*00b4*/ 	.byte	0x00, 0xf5, 0x21, 0x00


	//----- nvinfo : EIATTR_SPARSE_MMA_MASK
	.align		4
.L_2061:
        /*00b8*/ 	.byte	0x03, 0x50
        /*00ba*/ 	.short	0x0000


	//----- nvinfo : EIATTR_MAXREG_COUNT
	.align		4
        /*00bc*/ 	.byte	0x03, 0x1b
        /*00be*/ 	.short	0x00ff


	//----- nvinfo : EIATTR_MERCURY_ISA_VERSION
	.align		4
        /*00c0*/ 	.byte	0x03, 0x5f
        /*00c2*/ 	.short	0x0101


	//----- nvinfo : EIATTR_VRC_CTA_INIT_COUNT
	.align		4
        /*00c4*/ 	.byte	0x02, 0x4a
	.zero		1
	.zero		1


	//----- nvinfo : EIATTR_EXIT_INSTR_OFFSETS
	.align		4
        /*00c8*/ 	.byte	0x04, 0x1c
        /*00ca*/ 	.short	(.L_2063 - .L_2062)


	//   ....[0]....
.L_2062:
        /*00cc*/ 	.word	0x00000180


	//   ....[1]....
        /*00d0*/ 	.word	0x00000a70


	//----- nvinfo : EIATTR_CRS_STACK_SIZE
	.align		4
.L_2063:
        /*00d4*/ 	.byte	0x04, 0x1e
        /*00d6*/ 	.short	(.L_2065 - .L_2064)
.L_2064:
        /*00d8*/ 	.word	0x00000000


	//----- nvinfo : EIATTR_CBANK_PARAM_SIZE
	.align		4
.L_2065:
        /*00dc*/ 	.byte	0x03, 0x19
        /*00de*/ 	.short	0x003c


	//----- nvinfo : EIATTR_PARAM_CBANK
	.align		4
        /*00e0*/ 	.byte	0x04, 0x0a
        /*00e2*/ 	.short	(.L_2067 - .L_2066)
	.align		4
.L_2066:
        /*00e4*/ 	.word	index@(.nv.constant0._ZN2at6native49_GLOBAL__N__cfa43aba_16_ReflectionPad_cu_f800513927reflection_pad2d_out_kernelIN3c104HalfEEEvPKT_PS5_lliiiiiii)
        /*00e8*/ 	.short	0x0380
        /*00ea*/ 	.short	0x003c


	//----- nvinfo : EIATTR_SW_WAR
	.align		4
.L_2067:
        /*00ec*/ 	.byte	0x04, 0x36
        /*00ee*/ 	.short	(.L_2069 - .L_2068)
.L_2068:
        /*00f0*/ 	.word	0x00000008
.L_2069:


//--------------------- .nv.info._ZN2at6native49_GLOBAL__N__cfa43aba_16_ReflectionPad_cu_f800513927reflection_pad2d_out_kernelIN3c107complexIfEEEEvPKT_PS6_lliiiiiii --------------------------
	.section	.nv.info._ZN2at6native49_GLOBAL__N__cfa43aba_16_ReflectionPad_cu_f800513927reflection_pad2d_out_kernelIN3c107complexIfEEEEvPKT_PS6_lliiiiiii,"",@"SHT_CUDA_INFO"
	.sectionflags	@""
	.align	4


	//----- nvinfo : EIATTR_CUDA_API_VERSION
	.align		4
        /*0000*/ 	.byte	0x04, 0x37
        /*0002*/ 	.short	(.L_2071 - .L_2070)
.L_2070:
        /*0004*/ 	.word	0x00000082


	//----- nvinfo : EIATTR_KPARAM_INFO
	.align		4
.L_2071:
        /*0008*/ 	.byte	0x04, 0x17
        /*000a*/ 	.short	(.L_2073 - .L_2072)
.L_2072:
        /*000c*/ 	.word	0x00000000
        /*0010*/ 	.short	0x000a
        /*0012*/ 	.short	0x0038
        /*0014*/ 	.byte	0x00, 0xf0, 0x11, 0x00


	//----- nvinfo : EIATTR_KPARAM_INFO
	.align		4
.L_2073:
        /*0018*/ 	.byte	0x04, 0x17
        /*001a*/ 	.short	(.L_2075 - .L_2074)
.L_2074:
        /*001c*/ 	.word	0x00000000
        /*0020*/ 	.short	0x0009
        /*0022*/ 	.short	0x0034
        /*0024*/ 	.byte	0x00, 0xf0, 0x11, 0x00


	//----- nvinfo : EIATTR_KPARAM_INFO
	.align		4
.L_2075:
        /*0028*/ 	.byte	0x04, 0x17
        /*002a*/ 	.short	(.L_2077 - .L_2076)
.L_2076:
        /*002c*/ 	.word	0x00000000
        /*0030*/ 	.short	0x0008
        /*0032*/ 	.short	0x0030
        /*0034*/ 	.byte	0x00, 0xf0, 0x11, 0x00


	//----- nvinfo : EIATTR_KPARAM_INFO
	.align		4
.L_2077:
        /*0038*/ 	.byte	0x04, 0x17
        /*003a*/ 	.short	(.L_2079 - .L_2078)
.L_2078:
        /*003c*/ 	.word	0x00000000
        /*0040*/ 	.short	0x0007
        /*0042*/ 	.short	0x002c
        /*0044*/ 	.byte	0x00, 0xf0, 0x11, 0x00


	//----- nvinfo : EIATTR_KPARAM_INFO
	.align		4
.L_2079:
        /*0048*/ 	.byte	0x04, 0x17
        /*004a*/ 	.short	(.L_2081 - .L_2080)
.L_2080:
        /*004c*/ 	.word	0x00000000
        /*0050*/ 	.short	0x0006
        /*0052*/ 	.short	0x0028
        /*0054*/ 	.byte	0x00, 0xf0, 0x11, 0x00


	//----- nvinfo : EIATTR_KPARAM_INFO
	.align		4
.L_2081:
        /*0058*/ 	.byte	0x04, 0x17
        /*005a*/ 	.short	(.L_2083 - .L_2082)
.L_2082:
        /*005c*/ 	.word	0x00000000
        /*0060*/ 	.short	0x0005
        /*0062*/ 	.short	0x0024
        /*0064*/ 	.byte	0x00, 0xf0, 0x11, 0x00


	//----- nvinfo : EIATTR_KPARAM_INFO
	.align		4
.L_2083:
        /*0068*/ 	.byte	0x04, 0x17
        /*006a*/ 	.short	(.L_2085 - .L_2084)
.L_2084:
        /*006c*/ 	.word	0x00000000
        /*0070*/ 	.short	0x0004
        /*0072*/ 	.short	0x0020
        /*0074*/ 	.byte	0x00, 0xf0, 0x11, 0x00


	//----- nvinfo : EIATTR_KPARAM_INFO
	.align		4
.L_2085:
        /*0078*/ 	.byte	0x04, 0x17
        /*007a*/ 	.short	(.L_2087 - .L_2086)
.L_2086:
        /*007c*/ 	.word	0x00000000
        /*0080*/ 	.short	0x0003
        /*0082*/ 	.short	0x0018
        /*0084*/ 	.byte	0x00, 0xf0, 0x21, 0x00


	//----- nvinfo : EIATTR_KPARAM_INFO
	.align		4
.L_2087:
        /*0088*/ 	.byte	0x04, 0x17
        /*008a*/ 	.short	(.L_2089 - .L_2088)
.L_2088:
        /*008c*/ 	.word	0x00000000
        /*0090*/ 	.short	0x0002
        /*0092*/ 	.short	0x0010
        /*0094*/ 	.byte	0x00, 0xf0, 0x21, 0x00


	//----- nvinfo : EIATTR_KPARAM_INFO
	.align		4
.L_2089:
        /*0098*/ 	.byte	0x04, 0x17
        /*009a*/ 	.short	(.L_2091 - .L_2090)
.L_2090:
        /*009c*/ 	.word	0x00000000
        /*00a0*/ 	.short	0x0001
        /*00a2*/ 	.short	0x0008
        /*00a4*/ 	.byte	0x00, 0xf5, 0x21, 0x00


	//----- nvinfo : EIATTR_KPARAM_INFO
	.align		4
.L_2091:
        /*00a8*/ 	.byte	0x04, 0x17
        /*00aa*/ 	.short	(.L_2093 - .L_2092)
.L_2092:
        /*00ac*/ 	.word	0x00000000
        /*00b0*/ 	.short	0x0000
        /*00b2*/ 	.short	0x0000
        /*00b4*/ 	.byte	0x00, 0xf5, 0x21, 0x00


	//----- nvinfo : EIATTR_SPARSE_MMA_MASK
	.align		4
.L_2093:
        /*00b8*/ 	.byte	0x03, 0x50
        /*00ba*/ 	.short	0x0000


	//----- nvinfo : EIATTR_MAXREG_COUNT
	.align		4
        /*00bc*/ 	.byte	0x03, 0x1b
        /*00be*/ 	.short	0x00ff


	//----- nvinfo : EIATTR_MERCURY_ISA_VERSION
	.align		4
        /*00c0*/ 	.byte	0x03, 0x5f
        /*00c2*/ 	.short	0x0101


	//----- nvinfo : EIATTR_VRC_CTA_INIT_COUNT
	.align		4
        /*00c4*/ 	.byte	0x02, 0x4a
	.zero		1
	.zero		1


	//----- nvinfo : EIATTR_EXIT_INSTR_OFFSETS
	.align		4
        /*00c8*/ 	.byte	0x04, 0x1c
        /*00ca*/ 	.short	(.L_2095 - .L_2094)


	//   ....[0]....
.L_2094:
        /*00cc*/ 	.word	0x00000180


	//   ....[1]....
        /*00d0*/ 	.word	0x00000a70


	//----- nvinfo : EIATTR_CRS_STACK_SIZE
	.align		4
.L_2095:
        /*00d4*/ 	.byte	0x04, 0x1e
        /*00d6*/ 	.short	(.L_2097 - .L_2096)
.L_2096:
        /*00d8*/ 	.word	0x00000000


	//----- nvinfo : EIATTR_CBANK_PARAM_SIZE
	.align		4
.L_2097:
        /*00dc*/ 	.byte	0x03, 0x19
        /*00de*/ 	.short	0x003c


	//----- nvinfo : EIATTR_PARAM_CBANK
	.align		4
        /*00e0*/ 	.byte	0x04, 0x0a
        /*00e2*/ 	.short	(.L_2099 - .L_2098)
	.align		4
.L_2098:
        /*00e4*/ 	.word	index@(.nv.constant0._ZN2at6native49_GLOBAL__N__cfa43aba_16_ReflectionPad_cu_f800513927reflection_pad2d_out_kernelIN3c107complexIfEEEEvPKT_PS6_lliiiiiii)
        /*00e8*/ 	.short	0x0380
        /*00ea*/ 	.short	0x003c


	//----- nvinfo : EIATTR_SW_WAR
	.align		4
.L_2099:
        /*00ec*/ 	.byte	0x04, 0x36
        /*00ee*/ 	.short	(.L_2101 - .L_2100)
.L_2100:
        /*00f0*/ 	.word	0x00000008
.L_2101:


//--------------------- .nv.info._ZN2at6native49_GLOBAL__N__cfa43aba_16_ReflectionPad_cu_f800513927reflection_pad2d_out_kernelIN3c107complexIdEEEEvPKT_PS6_lliiiiiii --------------------------
	.section	.nv.info._ZN2at6native49_GLOBAL__N__cfa43aba_16_ReflectionPad_cu_f800513927reflection_pad2d_out_kernelIN3c107complexIdEEEEvPKT_PS6_lliiiiiii,"",@"SHT_CUDA_INFO"
	.sectionflags	@""
	.align	4


	//----- nvinfo : EIATTR_CUDA_API_VERSION
	.align		4
        /*0000*/ 	.byte	0x04, 0x37
        /*0002*/ 	.short	(.L_2103 - .L_2102)
.L_2102:
        /*0004*/ 	.word	0x00000082


	//----- nvinfo : EIATTR_KPARAM_INFO
	.align		4
.L_2103:
        /*0008*/ 	.byte	0x04, 0x17
        /*000a*/ 	.short	(.L_2105 - .L_2104)
.L_2104:
        /*000c*/ 	.word	0x00000000
        /*0010*/ 	.short	0x000a
        /*0012*/ 	.short	0x0038
        /*0014*/ 	.byte	0x00, 0xf0, 0x11, 0x00


	//----- nvinfo : EIATTR_KPARAM_INFO
	.align		4
.L_2105:
        /*0018*/ 	.byte	0x04, 0x17
        /*001a*/ 	.short	(.L_2107 - .L_2106)
.L_2106:
        /*001c*/ 	.word	0x00000000
        /*0020*/ 	.short	0x0009
        /*0022*/ 	.short	0x0034
        /*0024*/ 	.byte	0x00, 0xf0, 0x11, 0x00


	//----- nvinfo : EIATTR_KPARAM_INFO
	.align		4
.L_2107:
        /*0028*/ 	.byte	0x04, 0x17
        /*002a*/ 	.short	(.L_2109 - .L_2108)
.L_2108:
        /*002c*/ 	.word	0x00000000
        /*0030*/ 	.short	0x0008
        /*0032*/ 	.short	0x0030
        /*0034*/ 	.byte	0x00, 0xf0, 0x11, 0x00


	//----- nvinfo : EIATTR_KPARAM_INFO
	.align		4
.L_2109:
        /*0038*/ 	.byte	0x04, 0x17
        /*003a*/ 	.short	(.L_2111 - .L_2110)
.L_2110:
        /*003c*/ 	.word	0x00000000
        /*0040*/ 	.short	0x0007
        /*0042*/ 	.short	0x002c
        /*0044*/ 	.byte	0x00, 0xf0, 0x11, 0x00


	//----- nvinfo : EIATTR_KPARAM_INFO
	.align		4
.L_2111:
        /*0048*/ 	.byte	0x04, 0x17
        /*004a*/ 	.short	(.L_2113 - .L_2112)
.L_2112:
        /*004c*/ 	.word	0x00000000
        /*0050*/ 	.short	0x0006
        /*0052*/ 	.short	0x0028
        /*0054*/ 	.byte	0x00, 0xf0, 0x11, 0x00


	//----- nvinfo : EIATTR_KPARAM_INFO
	.align		4
.L_2113:
        /*0058*/ 	.byte	0x04, 0x17
        /*005a*/ 	.short	(.L_2115 - .L_2114)
.L_2114:
        /*005c*/ 	.word	0x00000000
        /*0060*/ 	.short	0x0005
        /*0062*/ 	.short	0x0024
        /*0064*/ 	.byte	0x00, 0xf0, 0x11, 0x00


	//----- nvinfo : EIATTR_KPARAM_INFO
	.align		4
.L_2115:
        /*0068*/ 	.byte	0x04, 0x17
        /*006a*/ 	.short	(.L_2117 - .L_2116)
.L_2116:
        /*006c*/ 	.word	0x00000000
        /*0070*/ 	.short	0x0004
        /*0072*/ 	.short	0x0020
        /*0074*/ 	.byte	0x00, 0xf0, 0x11, 0x00


	//----- nvinfo : EIATTR_KPARAM_INFO
	.align		4
.L_2117:
        /*0078*/ 	.byte	0x04, 0x17
        /*007a*/ 	.short	(.L_2119 - .L_2118)
.L_2118:
        /*007c*/ 	.word	0x00000000
        /*0080*/ 	.short	0x0003
        /*0082*/ 	.short	0x0018
        /*0084*/ 	.byte	0x00, 0xf0, 0x21, 0x00


	//----- nvinfo : EIATTR_KPARAM_INFO
	.align		4
.L_2119:
        /*0088*/ 	.byte	0x04, 0x17
        /*008a*/ 	.short	(.L_2121 - .L_2120)
.L_2120:
        /*008c*/ 	.word	0x00000000
        /*0090*/ 	.short	0x0002
        /*0092*/ 	.short	0x0010
        /*0094*/ 	.byte	0x00, 0xf0, 0x21, 0x00


	//----- nvinfo : EIATTR_KPARAM_INFO
	.align		4
.L_2121:
        /*0098*/ 	.byte	0x04, 0x17
        /*009a*/ 	.short	(.L_2123 - .L_2122)
.L_2122:
        /*009c*/ 	.word	0x00000000
        /*00a0*/ 	.short	0x0001
        /*00a2*/ 	.short	0x0008
        /*00a4*/ 	.byte	0x00, 0xf5, 0x21, 0x00


	//----- nvinfo : EIATTR_KPARAM_INFO
	.align		4
.L_2123:
        /*00a8*/ 	.byte	0x04, 0x17
        /*00aa*/ 	.short	(.L_2125 - .L_2124)
.L_2124:
        /*00ac*/ 	.word	0x00000000
        /*00b0*/ 	.short	0x0000
        /*00b2*/ 	.short	0x0000
        /*00b4*/ 	.byte	0x00, 0xf5, 0x21, 0x00


	//----- nvinfo : EIATTR_SPARSE_MMA_MASK
	.align		4
.L_2125:
        /*00b8*/ 	.byte	0x03, 0x50
        /*00ba*/ 	.short	0x0000


	//----- nvinfo : EIATTR_MAXREG_COUNT
	.align		4
        /*00bc*/ 	.byte	0x03, 0x1b
        /*00be*/ 	.short	0x00ff


	//----- nvinfo : EIATTR_MERCURY_ISA_VERSION
	.align		4
        /*00c0*/ 	.byte	0x03, 0x5f
        /*00c2*/ 	.short	0x0101


	//----- nvinfo : EIATTR_VRC_CTA_INIT_COUNT
	.align		4
        /*00c4*/ 	.byte	0x02, 0x4a
	.zero		1
	.zero		1


	//----- nvinfo : EIATTR_EXIT_INSTR_OFFSETS
	.align		4
        /*00c8*/ 	.byte	0x04, 0x1c
        /*00ca*/ 	.short	(.L_2127 - .L_2126)


	//   ....[0]....
.L_2126:
        /*00cc*/ 	.word	0x00000180


	//   ....[1]....
        /*00d0*/ 	.word	0x00000a70


	//----- nvinfo : EIATTR_CRS_STACK_SIZE
	.align		4
.L_2127:
        /*00d4*/ 	.byte	0x04, 0x1e
        /*00d6*/ 	.short	(.L_2129 - .L_2128)
.L_2128:
        /*00d8*/ 	.word	0x00000000


	//----- nvinfo : EIATTR_CBANK_PARAM_SIZE
	.align		4
.L_2129:
        /*00dc*/ 	.byte	0x03, 0x19
        /*00de*/ 	.short	0x003c


	//----- nvinfo : EIATTR_PARAM_CBANK
	.align		4
        /*00e0*/ 	.byte	0x04, 0x0a
        /*00e2*/ 	.short	(.L_2131 - .L_2130)
	.align		4
.L_2130:
        /*00e4*/ 	.word	index@(.nv.constant0._ZN2at6native49_GLOBAL__N__cfa43aba_16_ReflectionPad_cu_f800513927reflection_pad2d_out_kernelIN3c107complexIdEEEEvPKT_PS6_lliiiiiii)
        /*00e8*/ 	.short	0x0380
        /*00ea*/ 	.short	0x003c


	//----- nvinfo : EIATTR_SW_WAR
	.align		4
.L_2131:
        /*00ec*/ 	.byte	0x04, 0x36
        /*00ee*/ 	.short	(.L_2133 - .L_2132)
.L_2132:
        /*00f0*/ 	.word	0x00000008
.L_2133:


//--------------------- .nv.info._ZN2at6native49_GLOBAL__N__cfa43aba_16_ReflectionPad_cu_f800513927reflection_pad2d_out_kernelIfEEvPKT_PS3_lliiiiiii --------------------------
	.section	.nv.info._ZN2at6native49_GLOBAL__N__cfa43aba_16_ReflectionPad_cu_f800513927reflection_pad2d_out_kernelIfEEvPKT_PS3_lliiiiiii,"",@"SHT_CUDA_INFO"
	.sectionflags	@""
	.align	4


	//----- nvinfo : EIATTR_CUDA_API_VERSION
	.align		4
        /*0000*/ 	.byte	0x04, 0x37
        /*0002*/ 	.short	(.L_2135 - .L_2134)
.L_2134:
        /*0004*/ 	.word	0x00000082


	//----- nvinfo : EIATTR_KPARAM_INFO
	.align		4
.L_2135:
        /*0008*/ 	.byte	0x04, 0x17
        /*000a*/ 	.short	(.L_2137 - .L_2136)
.L_2136:
        /*000c*/ 	.word	0x00000000
        /*0010*/ 	.short	0x000a
        /*0012*/ 	.short	0x0038
        /*0014*/ 	.byte	0x00, 0xf0, 0x11, 0x00


	//----- nvinfo : EIATTR_KPARAM_INFO
	.align		4
.L_2137:
        /*0018*/ 	.byte	0x04, 0x17
        /*001a*/ 	.short	(.L_2139 - .L_2138)
.L_2138:
        /*001c*/ 	.word	0x00000000
        /*0020*/ 	.short	0x0009
        /*0022*/ 	.short	0x0034
        /*0024*/ 	.byte	0x00, 0xf0, 0x11, 0x00


	//----- nvinfo : EIATTR_KPARAM_INFO
	.align		4
.L_2139:
        /*0028*/ 	.byte	0x04, 0x17
        /*002a*/ 	.short	(.L_2141 - .L_2140)
.L_2140:
        /*002c*/ 	.word	0x00000000
        /*0030*/ 	.short	0x0008
        /*0032*/ 	.short	0x0030
        /*0034*/ 	.byte	0x00, 0xf0, 0x11, 0x00


	//----- nvinfo : EIATTR_KPARAM_INFO
	.align		4
.L_2141:
        /*0038*/ 	.byte	0x04, 0x17
        /*003a*/ 	.short	(.L_2143 - .L_2142)
.L_2142:
        /*003c*/ 	.word	0x00000000
        /*0040*/ 	.short	0x0007
        /*0042*/ 	.short	0x002c
        /*0044*/ 	.byte	0x00, 0xf0, 0x11, 0x00


	//----- nvinfo : EIATTR_KPARAM_INFO
	.align		4
.L_2143:
        /*0048*/ 	.byte	0x04, 0x17
        /*004a*/ 	.short	(.L_2145 - .L_2144)
.L_2144:
        /*004c*/ 	.word	0x00000000
        /*0050*/ 	.short	0x0006
        /*0052*/ 	.short	0x0028
        /*0054*/ 	.byte	0x00, 0xf0, 0x11, 0x00


	//----- nvinfo : EIATTR_KPARAM_INFO
	.align		4
.L_2145:
        /*0058*/ 	.byte	0x04, 0x17
        /*005a*/ 	.short	(.L_2147 - .L_2146)
.L_2146:
        /*005c*/ 	.word	0x00000000
        /*0060*/ 	.short	0x0005
        /*0062*/ 	.short	0x0024
        /*0064*/ 	.byte	0x00, 0xf0, 0x11, 0x00


	//----- nvinfo : EIATTR_KPARAM_INFO
	.align		4
.L_2147:
        /*0068*/ 	.byte	0x04, 0x17
        /*006a*/ 	.short	(.L_2149 - .L_2148)
.L_2148:
        /*006c*/ 	.word	0x00000000
        /*0070*/ 	.short	0x0004
        /*0072*/ 	.short	0x0020
        /*0074*/ 	.byte	0x00, 0xf0, 0x11, 0x00


	//----- nvinfo : EIATTR_KPARAM_INFO
	.align		4
.L_2149:
        /*0078*/ 	.byte	0x04, 0x17
        /*007a*/ 	.short	(.L_2151 - .L_2150)
.L_2150:
        /*007c*/ 	.word	0x00000000
        /*0080*/ 	.short	0x0003
        /*0082*/ 	.short	0x0018
        /*0084*/ 	.byte	0x00, 0xf0, 0x21, 0x00


	//----- nvinfo : EIATTR_KPARAM_INFO
	.align		4
.L_2151:
        /*0088*/ 	.byte	0x04, 0x17
        /*008a*/ 	.short	(.L_2153 - .L_2152)
.L_2152:
        /*008c*/ 	.word	0x00000000
        /*0090*/ 	.short	0x0002
        /*0092*/ 	.short	0x0010
        /*0094*/ 	.byte	0x00, 0xf0, 0x21, 0x00


	//----- nvinfo : EIATTR_KPARAM_INFO
	.align		4
.L_2153:
        /*0098*/ 	.byte	0x04, 0x17
        /*009a*/ 	.short	(.L_2155 - .L_2154)
.L_2154:
        /*009c*/ 	.word	0x00000000
        /*00a0*/ 	.short	0x0001
        /*00a2*/ 	.short	0x0008
        /*00a4*/ 	.byte	0x00, 0xf5, 0x21, 0x00


	//----- nvinfo : EIATTR_KPARAM_INFO
	.align		4
.L_2155:
        /*00a8*/ 	.byte	0x04, 0x17
        /*00aa*/ 	.short	(.L_2157 - .L_2156)
.L_2156:
        /*00ac*/ 	.word	0x00000000
        /*00b0*/ 	.short	0x0000
        /*00b2*/ 	.short	0x0000
        /*00b4*/ 	.byte	0x00, 0xf5, 0x21, 0x00


	//----- nvinfo : EIATTR_SPARSE_MMA_MASK
	.align		4
.L_2157:
        /*00b8*/ 	.byte	0x03, 0x50
        /*00ba*/ 	.short	0x0000


	//----- nvinfo : EIATTR_MAXREG_COUNT
	.align		4
        /*00bc*/ 	.byte	0x03, 0x1b
        /*00be*/ 	.short	0x00ff


	//----- nvinfo : EIATTR_MERCURY_ISA_VERSION
	.align		4
        /*00c0*/ 	.byte	0x03, 0x5f
        /*00c2*/ 	.short	0x0101


	//----- nvinfo : EIATTR_VRC_CTA_INIT_COUNT
	.align		4
        /*00c4*/ 	.byte	0x02, 0x4a
	.zero		1
	.zero		1


	//----- nvinfo : EIATTR_EXIT_INSTR_OFFSETS
	.align		4
        /*00c8*/ 	.byte	0x04, 0x1c
        /*00ca*/ 	.short	(.L_2159 - .L_2158)


	//   ....[0]....
.L_2158:
        /*00cc*/ 	.word	0x00000180


	//   ....[1]....
        /*00d0*/ 	.word	0x00000a70


	//----- nvinfo : EIATTR_CRS_STACK_SIZE
	.align		4
.L_2159:
        /*00d4*/ 	.byte	0x04, 0x1e
        /*00d6*/ 	.short	(.L_2161 - .L_2160)
.L_2160:
        /*00d8*/ 	.word	0x00000000


	//----- nvinfo : EIATTR_CBANK_PARAM_SIZE
	.align		4
.L_2161:
        /*00dc*/ 	.byte	0x03, 0x19
        /*00de*/ 	.short	0x003c


	//----- nvinfo : EIATTR_PARAM_CBANK
	.align		4
        /*00e0*/ 	.byte	0x04, 0x0a
        /*00e2*/ 	.short	(.L_2163 - .L_2162)
	.align		4
.L_2162:
        /*00e4*/ 	.word	index@(.nv.constant0._ZN2at6native49_GLOBAL__N__cfa43aba_16_ReflectionPad_cu_f800513927reflection_pad2d_out_kernelIfEEvPKT_PS3_lliiiiiii)
        /*00e8*/ 	.short	0x0380
        /*00ea*/ 	.short	0x003c


	//----- nvinfo : EIATTR_SW_WAR
	.align		4
.L_2163:
        /*00ec*/ 	.byte	0x04, 0x36
        /*00ee*/ 	.short	(.L_2165 - .L_2164)
.L_2164:
        /*00f0*/ 	.word	0x00000008
.L_2165:


//--------------------- .nv.info._ZN2at6native49_GLOBAL__N__cfa43aba_16_ReflectionPad_cu_f800513927reflection_pad2d_out_kernelIdEEvPKT_PS3_lliiiiiii --------------------------
	.section	.nv.info._ZN2at6native49_GLOBAL__N__cfa43aba_16_ReflectionPad_cu_f800513927reflection_pad2d_out_kernelIdEEvPKT_PS3_lliiiiiii,"",@"SHT_CUDA_INFO"
	.sectionflags	@""
	.align	4


	//----- nvinfo : EIATTR_CUDA_API_VERSION
	.align		4
        /*0000*/ 	.byte	0x04, 0x37
        /*0002*/ 	.short	(.L_2167 - .L_2166)
.L_2166:
        /*0004*/ 	.word	0x00000082


	//----- nvinfo : EIATTR_KPARAM_INFO
	.align		4
.L_2167:
        /*0008*/ 	.byte	0x04, 0x17
        /*000a*/ 	.short	(.L_2169 - .L_2168)
.L_2168:
        /*000c*/ 	.word	0x00000000
        /*0010*/ 	.short	0x000a
        /*0012*/ 	.short	0x0038
        /*0014*/ 	.byte	0x00, 0xf0, 0x11, 0x00


	//----- nvinfo : EIATTR_KPARAM_INFO
	.align		4
.L_2169:
        /*0018*/ 	.byte	0x04, 0x17
        /*001a*/ 	.short	(.L_2171 - .L_2170)
.L_2170:
        /*001c*/ 	.word	0x00000000
        /*0020*/ 	.short	0x0009
        /*0022*/ 	.short	0x0034
        /*0024*/ 	.byte	0x00, 0xf0, 0x11, 0x00


	//----- nvinfo : EIATTR_KPARAM_INFO
	.align		4
.L_2171:
        /*0028*/ 	.byte	0x04, 0x17
        /*002a*/ 	.short	(.L_2173 - .L_2172)
.L_2172:
        /*002c*/ 	.word	0x00000000
        /*0030*/ 	.short	0x0008
        /*0032*/ 	.short	0x0030
        /*0034*/ 	.byte	0x00, 0xf0, 0x11, 0x00


	//----- nvinfo : EIATTR_KPARAM_INFO
	.align		4
.L_2173:
        /*0038*/ 	.byte	0x04, 0x17
        /*003a*/ 	.short	(.L_2175 - .L_2174)
.L_2174:
        /*003c*/ 	.word	0x00000000
        /*0040*/ 	.short	0x0007
        /*0042*/ 	.short	0x002c
        /*0044*/ 	.byte	0x00, 0xf0, 0x11, 0x00


	//----- nvinfo : EIATTR_KPARAM_INFO
	.align		4
.L_2175:
        /*0048*/ 	.byte	0x04, 0x17
        /*004a*/ 	.short	(.L_2177 - .L_2176)
.L_2176:
        /*004c*/ 	.word	0x00000000
        /*0050*/ 	.short	0x0006
        /*0052*/ 	.short	0x0028
        /*0054*/ 	.byte	0x00, 0xf0, 0x11, 0x00


	//----- nvinfo : EIATTR_KPARAM_INFO
	.align		4
.L_2177:
        /*0058*/ 	.byte	0x04, 0x17
        /*005a*/ 	.short	(.L_2179 - .L_2178)
.L_2178:
        /*005c*/ 	.word	0x00000000
        /*0060*/ 	.short	0x0005
        /*0062*/ 	.short	0x0024
        /*0064*/ 	.byte	0x00, 0xf0, 0x11, 0x00


	//----- nvinfo : EIATTR_KPARAM_INFO
	.align		4
.L_2179:
        /*0068*/ 	.byte	0x04, 0x17
        /*006a*/ 	.short	(.L_2181 - .L_2180)
.L_2180:
        /*006c*/ 	.word	0x00000000
        /*0070*/ 	.short	0x0004
        /*0072*/ 	.short	0x0020
        /*0074*/ 	.byte	0x00, 0xf0, 0x11, 0x00


	//----- nvinfo : EIATTR_KPARAM_INFO
	.align		4
.L_2181:
        /*0078*/ 	.byte	0x04, 0x17
        /*007a*/ 	.short	(.L_2183 - .L_2182)
.L_2182:
        /*007c*/ 	.word	0x00000000
        /*0080*/ 	.short	0x0003
        /*0082*/ 	.short	0x0018
        /*0084*/ 	.byte	0x00, 0xf0, 0x21, 0x00


	//----- nvinfo : EIATTR_KPARAM_INFO
	.align		4
.L_2183:
        /*0088*/ 	.byte	0x04, 0x17
        /*008a*/ 	.short	(.L_2185 - .L_2184)
.L_2184:
        /*008c*/ 	.word	0x00000000
        /*0090*/ 	.short	0x0002
        /*0092*/ 	.short	0x0010
        /*0094*/ 	.byte	0x00, 0xf0, 0x21, 0x00


	//----- nvinfo : EIATTR_KPARAM_INFO
	.align		4
.L_2185:
        /*0098*/ 	.byte	0x04, 0x17
        /*009a*/ 	.short	(.L_2187 - .L_2186)
.L_2186:
        /*009c*/ 	.word	0x00000000
        /*00a0*/ 	.short	0x0001
        /*00a2*/ 	.short	0x0008
        /*00a4*/ 	.byte	0x00, 0xf5, 0x21, 0x00


	//----- nvinfo : EIATTR_KPARAM_INFO
	.align		4
.L_2187:
        /*00a8*/ 	.byte	0x04, 0x17
        /*00aa*/ 	.short	(.L_2189 - .L_2188)
.L_2188:
        /*00ac*/ 	.word	0x00000000
        /*00b0*/ 	.short	0x0000
        /*00b2*/ 	.short	0x0000
        /*00b4*/ 	.byte	0x00, 0xf5, 0x21, 0x00


	//----- nvinfo : EIATTR_SPARSE_MMA_MASK
	.align		4
.L_2189:
        /*00b8*/ 	.byte	0x03, 0x50
        /*00ba*/ 	.short	0x0000


	//----- nvinfo : EIATTR_MAXREG_COUNT
	.align		4
        /*00bc*/ 	.byte	0x03, 0x1b
        /*00be*/ 	.short	0x00ff


	//----- nvinfo : EIATTR_MERCURY_ISA_VERSION
	.align		4
        /*00c0*/ 	.byte	0x03, 0x5f
        /*00c2*/ 	.short	0x0101


	//----- nvinfo : EIATTR_VRC_CTA_INIT_COUNT
	.align		4
        /*00c4*/ 	.byte	0x02, 0x4a
	.zero		1
	.zero		1


	//----- nvinfo : EIATTR_EXIT_INSTR_OFFSETS
	.align		4
        /*00c8*/ 	.byte	0x04, 0x1c
        /*00ca*/ 	.short	(.L_2191 - .L_2190)


	//   ....[0]....
.L_2190:
        /*00cc*/ 	.word	0x00000180


	//   ....[1]....
        /*00d0*/ 	.word	0x00000a70


	//----- nvinfo : EIATTR_CRS_STACK_SIZE
	.align		4
.L_2191:
        /*00d4*/ 	.byte	0x04, 0x1e
        /*00d6*/ 	.short	(.L_2193 - .L_2192)
.L_2192:
        /*00d8*/ 	.word	0x00000000


	//----- nvinfo : EIATTR_CBANK_PARAM_SIZE
	.align		4
.L_2193:
        /*00dc*/ 	.byte	0x03, 0x19
        /*00de*/ 	.short	0x003c


	//----- nvinfo : EIATTR_PARAM_CBANK
	.align		4
        /*00e0*/ 	.byte	0x04, 0x0a
        /*00e2*/ 	.short	(.L_2195 - .L_2194)
	.align		4
.L_2194:
        /*00e4*/ 	.word	index@(.nv.constant0._ZN2at6native49_GLOBAL__N__cfa43aba_16_ReflectionPad_cu_f800513927reflection_pad2d_out_kernelIdEEvPKT_PS3_lliiiiiii)
        /*00e8*/ 	.short	0x0380
        /*00ea*/ 	.short	0x003c


	//----- nvinfo : EIATTR_SW_WAR
	.align		4
.L_2195:
        /*00ec*/ 	.byte	0x04, 0x36
        /*00ee*/ 	.short	(.L_2197 - .L_2196)
.L_2196:
        /*00f0*/ 	.word	0x00000008
.L_2197:


//--------------------- .nv.info._ZN2at6native49_GLOBAL__N__cfa43aba_16_ReflectionPad_cu_f800513927reflection_pad2d_out_kernelIsEEvPKT_PS3_lliiiiiii --------------------------
	.section	.nv.info._ZN2at6native49_GLOBAL__N__cfa43aba_16_ReflectionPad_cu_f800513927reflection_pad2d_out_kernelIsEEvPKT_PS3_lliiiiiii,"",@"SHT_CUDA_INFO"
	.sectionflags	@""
	.align	4


	//----- nvinfo : EIATTR_CUDA_API_VERSION
	.align		4
        /*0000*/ 	.byte	0x04, 0x37
        /*0002*/ 	.short	(.L_2199 - .L_2198)
.L_2198:
        /*0004*/ 	.word	0x00000082


	//----- nvinfo : EIATTR_KPARAM_INFO
	.align		4
.L_2199:
        /*0008*/ 	.byte	0x04, 0x17
        /*000a*/ 	.short	(.L_2201 - .L_2200)
.L_2200:
        /*000c*/ 	.word	0x00000000
        /*0010*/ 	.short	0x000a
        /*0012*/ 	.short	0x0038
        /*0014*/ 	.byte	0x00, 0xf0, 0x11, 0x00


	//----- nvinfo : EIATTR_KPARAM_INFO
	.align		4
.L_2201:
        /*0018*/ 	.byte	0x04, 0x17
        /*001a*/ 	.short	(.L_2203 - .L_2202)
.L_2202:
        /*001c*/ 	.word	0x00000000
        /*0020*/ 	.short	0x0009
        /*0022*/ 	.short	0x0034
        /*0024*/ 	.byte	0x00, 0xf0, 0x11, 0x00


	//----- nvinfo : EIATTR_KPARAM_INFO
	.align		4
.L_2203:
        /*0028*/ 	.byte	0x04, 0x17
        /*002a*/ 	.short	(.L_2205 - .L_2204)
.L_2204:
        /*002c*/ 	.word	0x00000000
        /*0030*/ 	.short	0x0008
        /*0032*/ 	.short	0x0030
        /*0034*/ 	.byte	0x00, 0xf0, 0x11, 0x00


	//----- nvinfo : EIATTR_KPARAM_INFO
	.align		4
.L_2205:
        /*0038*/ 	.byte	0x04, 0x17
        /*003a*/ 	.short	(.L_2207 - .L_2206)
.L_2206:
        /*003c*/ 	.word	0x00000000
        /*0040*/ 	.short	0x0007
        /*0042*/ 	.short	0x002c
        /*0044*/ 	.byte	0x00, 0xf0, 0x11, 0x00


	//----- nvinfo : EIATTR_KPARAM_INFO
	.align		4
.L_2207:
        /*0048*/ 	.byte	0x04, 0x17
        /*004a*/ 	.short	(.L_2209 - .L_2208)
.L_2208:
        /*004c*/ 	.word	0x00000000
        /*0050*/ 	.short	0x0006
        /*0052*/ 	.short	0x0028
        /*0054*/ 	.byte	0x00, 0xf0, 0x11, 0x00


	//----- nvinfo : EIATTR_KPARAM_INFO
	.align		4
.L_2209:
        /*0058*/ 	.byte	0x04, 0x17
        /*005a*/ 	.short	(.L_2211 - .L_2210)
.L_2210:
        /*005c*/ 	.word	0x00000000
        /*0060*/ 	.short	0x0005
        /*0062*/ 	.short	0x0024
        /*0064*/ 	.byte	0x00, 0xf0, 0x11, 0x00


	//----- nvinfo : EIATTR_KPARAM_INFO
	.align		4
.L_2211:
        /*0068*/ 	.byte	0x04, 0x17
        /*006a*/ 	.short	(.L_2213 - .L_2212)
.L_2212:
        /*006c*/ 	.word	0x00000000
        /*0070*/ 	.short	0x0004
        /*0072*/ 	.short	0x0020
        /*0074*/ 	.byte	0x00, 0xf0, 0x11, 0x00


	//----- nvinfo : EIATTR_KPARAM_INFO
	.align		4
.L_2213:
        /*0078*/ 	.byte	0x04, 0x17
        /*007a*/ 	.short	(.L_2215 - .L_2214)
.L_2214:
        /*007c*/ 	.word	0x00000000
        /*0080*/ 	.short	0x0003
        /*0082*/ 	.short	0x0018
        /*0084*/ 	.byte	0x00, 0xf0, 0x21, 0x00


	//----- nvinfo : EIATTR_KPARAM_INFO
	.align		4
.L_2215:
        /*0088*/ 	.byte	0x04, 0x17
        /*008a*/ 	.short	(.L_2217 - .L_2216)
.L_2216:
        /*008c*/ 	.word	0x00000000
        /*0090*/ 	.short	0x0002
        /*0092*/ 	.short	0x0010
        /*0094*/ 	.byte	0x00, 0xf0, 0x21, 0x00


	//----- nvinfo : EIATTR_KPARAM_INFO
	.align		4
.L_2217:
        /*0098*/ 	.byte	0x04, 0x17
        /*009a*/ 	.short	(.L_2219 - .L_2218)
.L_2218:
        /*009c*/ 	.word	0x00000000
        /*00a0*/ 	.short	0x0001
        /*00a2*/ 	.short	0x0008
        /*00a4*/ 	.byte	0x00, 0xf5, 0x21, 0x00


	//----- nvinfo : EIATTR_KPARAM_INFO
	.align		4
.L_2219:
        /*00a8*/ 	.byte	0x04, 0x17
        /*00aa*/ 	.short	(.L_2221 - .L_2220)
.L_2220:
        /*00ac*/ 	.word	0x00000000
        /*00b0*/ 	.short	0x0000
        /*00b2*/ 	.short	0x0000
        /*00b4*/ 	.byte	0x00, 0xf5, 0x21, 0x00


	//----- nvinfo : EIATTR_SPARSE_MMA_MASK
	.align		4
.L_2221:
        /*00b8*/ 	.byte	0x03, 0x50
        /*00ba*/ 	.short	0x0000


	//----- nvinfo : EIATTR_MAXREG_COUNT
	.align		4
        /*00bc*/ 	.byte	0x03, 0x1b
        /*00be*/ 	.short	0x00ff


	//----- nvinfo : EIATTR_MERCURY_ISA_VERSION
	.align		4
        /*00c0*/ 	.byte	0x03, 0x5f
        /*00c2*/ 	.short	0x0101


	//----- nvinfo : EIATTR_VRC_CTA_INIT_COUNT
	.align		4
        /*00c4*/ 	.byte	0x02, 0x4a
	.zero		1
	.zero		1


	//----- nvinfo : EIATTR_EXIT_INSTR_OFFSETS
	.align		4
        /*00c8*/ 	.byte	0x04, 0x1c
        /*00ca*/ 	.short	(.L_2223 - .L_2222)


	//   ....[0]....
.L_2222:
        /*00cc*/ 	.word	0x00000180


	//   ....[1]....
        /*00d0*/ 	.word	0x00000a70


	//----- nvinfo : EIATTR_CRS_STACK_SIZE
	.align		4
.L_2223:
        /*00d4*/ 	.byte	0x04, 0x1e
        /*00d6*/ 	.short	(.L_2225 - .L_2224)
.L_2224:
        /*00d8*/ 	.word	0x00000000


	//----- nvinfo : EIATTR_CBANK_PARAM_SIZE
	.align		4
.L_2225:
        /*00dc*/ 	.byte	0x03, 0x19
        /*00de*/ 	.short	0x003c


	//----- nvinfo : EIATTR_PARAM_CBANK
	.align		4
        /*00e0*/ 	.byte	0x04, 0x0a
        /*00e2*/ 	.short	(.L_2227 - .L_2226)
	.align		4
.L_2226:
        /*00e4*/ 	.word	index@(.nv.constant0._ZN2at6native49_GLOBAL__N__cfa43aba_16_ReflectionPad_cu_f800513927reflection_pad2d_out_kernelIsEEvPKT_PS3_lliiiiiii)
        /*00e8*/ 	.short	0x0380
        /*00ea*/ 	.short	0x003c


	//----- nvinfo : EIATTR_SW_WAR
	.align		4
.L_2227:
        /*00ec*/ 	.byte	0x04, 0x36
        /*00ee*/ 	.short	(.L_2229 - .L_2228)
.L_2228:
        /*00f0*/ 	.word	0x00000008
.L_2229:


//--------------------- .nv.info._ZN2at6native49_GLOBAL__N__cfa43aba_16_ReflectionPad_cu_f800513927reflection_pad2d_out_kernelIlEEvPKT_PS3_lliiiiiii --------------------------
	.section	.nv.info._ZN2at6native49_GLOBAL__N__cfa43aba_16_ReflectionPad_cu_f800513927reflection_pad2d_out_kernelIlEEvPKT_PS3_lliiiiiii,"",@"SHT_CUDA_INFO"
	.sectionflags	@""
	.align	4


	//----- nvinfo : EIATTR_CUDA_API_VERSION
	.align		4
        /*0000*/ 	.byte	0x04, 0x37
        /*0002*/ 	.short	(.L_2231 - .L_2230)
.L_2230:
        /*0004*/ 	.word	0x00000082


	//----- nvinfo : EIATTR_KPARAM_INFO
	.align		4
.L_2231:
        /*0008*/ 	.byte	0x04, 0x17
        /*000a*/ 	.short	(.L_2233 - .L_2232)
.L_2232:
        /*000c*/ 	.word	0x00000000
        /*0010*/ 	.short	0x000a
        /*0012*/ 	.short	0x0038
        /*0014*/ 	.byte	0x00, 0xf0, 0x11, 0x00


	//----- nvinfo : EIATTR_KPARAM_INFO
	.align		4
.L_2233:
        /*0018*/ 	.byte	0x04, 0x17
        /*001a*/ 	.short	(.L_2235 - .L_2234)
.L_2234:
        /*001c*/ 	.word	0x00000000
        /*0020*/ 	.short	0x0009
        /*0022*/ 	.short	0x0034
        /*0024*/ 	.byte	0x00, 0xf0, 0x11, 0x00


	//----- nvinfo : EIATTR_KPARAM_INFO
	.align		4
.L_2235:
        /*0028*/ 	.byte	0x04, 0x17
        /*002a*/ 	.short	(.L_2237 - .L_2236)
.L_2236:
        /*002c*/ 	.word	0x00000000
        /*0030*/ 	.short	0x0008
        /*0032*/ 	.short	0x0030
        /*0034*/ 	.byte	0x00, 0xf0, 0x11, 0x00


	//----- nvinfo : EIATTR_KPARAM_INFO
	.align		4
.L_2237:
        /*0038*/ 	.byte	0x04, 0x17
        /*003a*/ 	.short	(.L_2239 - .L_2238)
.L_2238:
        /*003c*/ 	.word	0x00000000
        /*0040*/ 	.short	0x0007
        /*0042*/ 	.short	0x002c
        /*0044*/ 	.byte	0x00, 0xf0, 0x11, 0x00


	//----- nvinfo : EIATTR_KPARAM_INFO
	.align		4
.L_2239:
        /*0048*/ 	.byte	0x04, 0x17
        /*004a*/ 	.short	(.L_2241 - .L_2240)
.L_2240:
        /*004c*/ 	.word	0x00000000
        /*0050*/ 	.short	0x0006
        /*0052*/ 	.short	0x0028
        /*0054*/ 	.byte	0x00, 0xf0, 0x11, 0x00


	//----- nvinfo : EIATTR_KPARAM_INFO
	.align		4
.L_2241:
        /*0058*/ 	.byte	0x04, 0x17
        /*005a*/ 	.short	(.L_2243 - .L_2242)
.L_2242:
        /*005c*/ 	.word	0x00000000
        /*0060*/ 	.short	0x0005
        /*0062*/ 	.short	0x0024
        /*0064*/ 	.byte	0x00, 0xf0, 0x11, 0x00


	//----- nvinfo : EIATTR_KPARAM_INFO
	.align		4
.L_2243:
        /*0068*/ 	.byte	0x04, 0x17
        /*006a*/ 	.short	(.L_2245 - .L_2244)
.L_2244:
        /*006c*/ 	.word	0x00000000
        /*0070*/ 	.short	0x0004
        /*0072*/ 	.short	0x0020
        /*0074*/ 	.byte	0x00, 0xf0, 0x11, 0x00


	//----- nvinfo : EIATTR_KPARAM_INFO
	.align		4
.L_2245:
        /*0078*/ 	.byte	0x04, 0x17
        /*007a*/ 	.short	(.L_2247 - .L_2246)
.L_2246:
        /*007c*/ 	.word	0x00000000
        /*0080*/ 	.short	0x0003
        /*0082*/ 	.short	0x0018
        /*0084*/ 	.byte	0x00, 0xf0, 0x21, 0x00


	//----- nvinfo : EIATTR_KPARAM_INFO
	.align		4
.L_2247:
        /*0088*/ 	.byte	0x04, 0x17
        /*008a*/ 	.short	(.L_2249 - .L_2248)
.L_2248:
        /*008c*/ 	.word	0x00000000
        /*0090*/ 	.short	0x0002
        /*0092*/ 	.short	0x0010
        /*0094*/ 	.byte	0x00, 0xf0, 0x21, 0x00


	//----- nvinfo : EIATTR_KPARAM_INFO
	.align		4
.L_2249:
        /*0098*/ 	.byte	0x04, 0x17
        /*009a*/ 	.short	(.L_2251 - .L_2250)
.L_2250:
        /*009c*/ 	.word	0x00000000
        /*00a0*/ 	.short	0x0001
        /*00a2*/ 	.short	0x0008
        /*00a4*/ 	.byte	0x00, 0xf5, 0x21, 0x00


	//----- nvinfo : EIATTR_KPARAM_INFO
	.align		4
.L_2251:
        /*00a8*/ 	.byte	0x04, 0x17
        /*00aa*/ 	.short	(.L_2253 - .L_2252)
.L_2252:
        /*00ac*/ 	.word	0x00000000
        /*00b0*/ 	.short	0x0000
        /*00b2*/ 	.short	0x0000
        /*00b4*/ 	.byte	0x00, 0xf5, 0x21, 0x00


	//----- nvinfo : EIATTR_SPARSE_MMA_MASK
	.align		4
.L_2253:
        /*00b8*/ 	.byte	0x03, 0x50
        /*00ba*/ 	.short	0x0000


	//----- nvinfo : EIATTR_MAXREG_COUNT
	.align		4
        /*00bc*/ 	.byte	0x03, 0x1b
        /*00be*/ 	.short	0x00ff


	//----- nvinfo : EIATTR_MERCURY_ISA_VERSION
	.align		4
        /*00c0*/ 	.byte	0x03, 0x5f
        /*00c2*/ 	.short	0x0101


	//----- nvinfo : EIATTR_VRC_CTA_INIT_COUNT
	.align		4
        /*00c4*/ 	.byte	0x02, 0x4a
	.zero		1
	.zero		1


	//----- nvinfo : EIATTR_EXIT_INSTR_OFFSETS
	.align		4
        /*00c8*/ 	.byte	0x04, 0x1c
        /*00ca*/ 	.short	(.L_2255 - .L_2254)


	//   ....[0]....
.L_2254:
        /*00cc*/ 	.word	0x00000180


	//   ....[1]....
        /*00d0*/ 	.word	0x00000a70


	//----- nvinfo : EIATTR_CRS_STACK_SIZE
	.align		4
.L_2255:
        /*00d4*/ 	.byte	0x04, 0x1e
        /*00d6*/ 	.short	(.L_2257 - .L_2256)
.L_2256:
        /*00d8*/ 	.word	0x00000000


	//----- nvinfo : EIATTR_CBANK_PARAM_SIZE
	.align		4
.L_2257:
        /*00dc*/ 	.byte	0x03, 0x19
        /*00de*/ 	.short	0x003c


	//----- nvinfo : EIATTR_PARAM_CBANK
	.align		4
        /*00e0*/ 	.byte	0x04, 0x0a
        /*00e2*/ 	.short	(.L_2259 - .L_2258)
	.align		4
.L_2258:
        /*00e4*/ 	.word	index@(.nv.constant0._ZN2at6native49_GLOBAL__N__cfa43aba_16_ReflectionPad_cu_f800513927reflection_pad2d_out_kernelIlEEvPKT_PS3_lliiiiiii)
        /*00e8*/ 	.short	0x0380
        /*00ea*/ 	.short	0x003c


	//----- nvinfo : EIATTR_SW_WAR
	.align		4
.L_2259:
        /*00ec*/ 	.byte	0x04, 0x36
        /*00ee*/ 	.short	(.L_2261 - .L_2260)
.L_2260:
        /*00f0*/ 	.word	0x00000008
.L_2261:


//--------------------- .nv.info._ZN2at6native49_GLOBAL__N__cfa43aba_16_ReflectionPad_cu_f800513927reflection_pad2d_out_kernelIiEEvPKT_PS3_lliiiiiii --------------------------
	.section	.nv.info._ZN2at6native49_GLOBAL__N__cfa43aba_16_ReflectionPad_cu_f800513927reflection_pad2d_out_kernelIiEEvPKT_PS3_lliiiiiii,"",@"SHT_CUDA_INFO"
	.sectionflags	@""
	.align	4


	//----- nvinfo : EIATTR_CUDA_API_VERSION
	.align		4
        /*0000*/ 	.byte	0x04, 0x37
        /*0002*/ 	.short	(.L_2263 - .L_2262)
.L_2262:
        /*0004*/ 	.word	0x00000082


	//----- nvinfo : EIATTR_KPARAM_INFO
	.align		4
.L_2263:
        /*0008*/ 	.byte	0x04, 0x17
        /*000a*/ 	.short	(.L_2265 - .L_2264)
.L_2264:
        /*000c*/ 	.word	0x00000000
        /*0010*/ 	.short	0x000a
        /*0012*/ 	.short	0x0038
        /*0014*/ 	.byte	0x00, 0xf0, 0x11, 0x00


	//----- nvinfo : EIATTR_KPARAM_INFO
	.align		4
.L_2265:
        /*0018*/ 	.byte	0x04, 0x17
        /*001a*/ 	.short	(.L_2267 - .L_2266)
.L_2266:
        /*001c*/ 	.word	0x00000000
        /*0020*/ 	.short	0x0009
        /*0022*/ 	.short	0x0034
        /*0024*/ 	.byte	0x00, 0xf0, 0x11, 0x00


	//----- nvinfo : EIATTR_KPARAM_INFO
	.align		4
.L_2267:
        /*0028*/ 	.byte	0x04, 0x17
        /*002a*/ 	.short	(.L_2269 - .L_2268)
.L_2268:
        /*002c*/ 	.word	0x00000000
        /*0030*/ 	.short	0x0008
        /*0032*/ 	.short	0x0030
        /*0034*/ 	.byte	0x00, 0xf0, 0x11, 0x00


	//----- nvinfo : EIATTR_KPARAM_INFO
	.align		4
.L_2269:
        /*0038*/ 	.byte	0x04, 0x17
        /*003a*/ 	.short	(.L_2271 - .L_2270)
.L_2270:
        /*003c*/ 	.word	0x00000000
        /*0040*/ 	.short	0x0007
        /*0042*/ 	.short	0x002c
        /*0044*/ 	.byte	0x00, 0xf0, 0x11, 0x00


	//----- nvinfo : EIATTR_KPARAM_INFO
	.align		4
.L_2271:
        /*0048*/ 	.byte	0x04, 0x17
        /*004a*/ 	.short	(.L_2273 - .L_2272)
.L_2272:
        /*004c*/ 	.word	0x00000000
        /*0050*/ 	.short	0x0006
        /*0052*/ 	.short	0x0028
        /*0054*/ 	.byte	0x00, 0xf0, 0x11, 0x00


	//----- nvinfo : EIATTR_KPARAM_INFO
	.align		4
.L_2273:
        /*0058*/ 	.byte	0x04, 0x17
        /*005a*/ 	.short	(.L_2275 - .L_2274)
.L_2274:
        /*005c*/ 	.word	0x00000000
        /*0060*/ 	.short	0x0005
        /*0062*/ 	.short	0x0024
        /*0064*/ 	.byte	0x00, 0xf0, 0x11, 0x00


	//----- nvinfo : EIATTR_KPARAM_INFO
	.align		4
.L_2275:
        /*0068*/ 	.byte	0x04, 0x17
        /*006a*/ 	.short	(.L_2277 - .L_2276)
.L_2276:
        /*006c*/ 	.word	0x00000000
        /*0070*/ 	.short	0x0004
        /*0072*/ 	.short	0x0020
        /*0074*/ 	.byte	0x00, 0xf0, 0x11, 0x00


	//----- nvinfo : EIATTR_KPARAM_INFO
	.align		4
.L_2277:
        /*0078*/ 	.byte	0x04, 0x17
        /*007a*/ 	.short	(.L_2279 - .L_2278)
.L_2278:
        /*007c*/ 	.word	0x00000000
        /*0080*/ 	.short	0x0003
        /*0082*/ 	.short	0x0018
        /*0084*/ 	.byte	0x00, 0xf0, 0x21, 0x00


	//----- nvinfo : EIATTR_KPARAM_INFO
	.align		4
.L_2279:
        /*0088*/ 	.byte	0x04, 0x17
        /*008a*/ 	.short	(.L_2281 - .L_2280)
.L_2280:
        /*008c*/ 	.word	0x00000000
        /*0090*/ 	.short	0x0002
        /*0092*/ 	.short	0x0010
        /*0094*/ 	.byte	0x00, 0xf0, 0x21, 0x00


	//----- nvinfo : EIATTR_KPARAM_INFO
	.align		4
.L_2281:
        /*0098*/ 	.byte	0x04, 0x17
        /*009a*/ 	.short	(.L_2283 - .L_2282)
.L_2282:
        /*009c*/ 	.word	0x00000000
        /*00a0*/ 	.short	0x0001
        /*00a2*/ 	.short	0x0008
        /*00a4*/ 	.byte	0x00, 0xf5, 0x21, 0x00


	//----- nvinfo : EIATTR_KPARAM_INFO
	.align		4
.L_2283:
        /*00a8*/ 	.byte	0x04, 0x17
        /*00aa*/ 	.short	(.L_2285 - .L_2284)
.L_2284:
        /*00ac*/ 	.word	0x00000000
        /*00b0*/ 	.short	0x0000
        /*00b2*/ 	.short	0x0000
        /*00b4*/ 	.byte	0x00, 0xf5, 0x21, 0x00


	//----- nvinfo : EIATTR_SPARSE_MMA_MASK
	.align		4
.L_2285:
        /*00b8*/ 	.byte	0x03, 0x50
        /*00ba*/ 	.short	0x0000


	//----- nvinfo : EIATTR_MAXREG_COUNT
	.align		4
        /*00bc*/ 	.byte	0x03, 0x1b
        /*00be*/ 	.short	0x00ff


	//----- nvinfo : EIATTR_MERCURY_ISA_VERSION
	.align		4
        /*00c0*/ 	.byte	0x03, 0x5f
        /*00c2*/ 	.short	0x0101


	//----- nvinfo : EIATTR_VRC_CTA_INIT_COUNT
	.align		4
        /*00c4*/ 	.byte	0x02, 0x4a
	.zero		1
	.zero		1


	//----- nvinfo : EIATTR_EXIT_INSTR_OFFSETS
	.align		4
        /*00c8*/ 	.byte	0x04, 0x1c
        /*00ca*/ 	.short	(.L_2287 - .L_2286)


	//   ....[0]....
.L_2286:
        /*00cc*/ 	.word	0x00000180


	//   ....[1]....
        /*00d0*/ 	.word	0x00000a70


	//----- nvinfo : EIATTR_CRS_STACK_SIZE
	.align		4
.L_2287:
        /*00d4*/ 	.byte	0x04, 0x1e
        /*00d6*/ 	.short	(.L_2289 - .L_2288)
.L_2288:
        /*00d8*/ 	.word	0x00000000


	//----- nvinfo : EIATTR_CBANK_PARAM_SIZE
	.align		4
.L_2289:
        /*00dc*/ 	.byte	0x03, 0x19
        /*00de*/ 	.short	0x003c


	//----- nvinfo : EIATTR_PARAM_CBANK
	.align		4
        /*00e0*/ 	.byte	0x04, 0x0a
        /*00e2*/ 	.short	(.L_2291 - .L_2290)
	.align		4
.L_2290:
        /*00e4*/ 	.word	index@(.nv.constant0._ZN2at6native49_GLOBAL__N__cfa43aba_16_ReflectionPad_cu_f800513927reflection_pad2d_out_kernelIiEEvPKT_PS3_lliiiiiii)
        /*00e8*/ 	.short	0x0380
        /*00ea*/ 	.short	0x003c


	//----- nvinfo : EIATTR_SW_WAR
	.align		4
.L_2291:
        /*00ec*/ 	.byte	0x04, 0x36
        /*00ee*/ 	.short	(.L_2293 - .L_2292)
.L_2292:
        /*00f0*/ 	.word	0x00000008
.L_2293:


//--------------------- .nv.info._ZN2at6native49_GLOBAL__N__cfa43aba_16_ReflectionPad_cu_f800513927reflection_pad2d_out_kernelIaEEvPKT_PS3_lliiiiiii --------------------------
	.section	.nv.info._ZN2at6native49_GLOBAL__N__cfa43aba_16_ReflectionPad_cu_f800513927reflection_pad2d_out_kernelIaEEvPKT_PS3_lliiiiiii,"",@"SHT_CUDA_INFO"
	.sectionflags	@""
	.align	4


	//----- nvinfo : EIATTR_CUDA_API_VERSION
	.align		4
        /*0000*/ 	.byte	0x04, 0x37
        /*0002*/ 	.short	(.L_2295 - .L_2294)
.L_2294:
        /*0004*/ 	.word	0x00000082


	//----- nvinfo : EIATTR_KPARAM_INFO
	.align		4
.L_2295:
        /*0008*/ 	.byte	0x04, 0x17
        /*000a*/ 	.short	(.L_2297 - .L_2296)
.L_2296:
        /*000c*/ 	.word	0x00000000
        /*0010*/ 	.short	0x000a
        /*0012*/ 	.short	0x0038
        /*0014*/ 	.byte	0x00, 0xf0, 0x11, 0x00


	//----- nvinfo : EIATTR_KPARAM_INFO
	.align		4
.L_2297:
        /*0018*/ 	.byte	0x04, 0x17
        /*001a*/ 	.short	(.L_2299 - .L_2298)
.L_2298:
        /*001c*/ 	.word	0x00000000
        /*0020*/ 	.short	0x0009
        /*0022*/ 	.short	0x0034
        /*0024*/ 	.byte	0x00, 0xf0, 0x11, 0x00


	//----- nvinfo : EIATTR_KPARAM_INFO
	.align		4
.L_2299:
        /*0028*/ 	.byte	0x04, 0x17
        /*002a*/ 	.short	(.L_2301 - .L_2300)
.L_2300:
        /*002c*/ 	.word	0x00000000
        /*0030*/ 	.short	0x0008
        /*0032*/ 	.short	0x0030
        /*0034*/ 	.byte	0x00, 0xf0, 0x11, 0x00


	//----- nvinfo : EIATTR_KPARAM_INFO
	.align		4
.L_2301:
        /*0038*/ 	.byte	0x04, 0x17
        /*003a*/ 	.short	(.L_2303 - .L_2302)
.L_2302:
        /*003c*/ 	.word	0x00000000
        /*0040*/ 	.short	0x0007
        /*0042*/ 	.short	0x002c
        /*0044*/ 	.byte	0x00, 0xf0, 0x11, 0x00


	//----- nvinfo : EIATTR_KPARAM_INFO
	.align		4
.L_2303:
        /*0048*/ 	.byte	0x04, 0x17
        /*004a*/ 	.short	(.L_2305 - .L_2304)
.L_2304:
        /*004c*/ 	.word	0x00000000
        /*0050*/ 	.short	0x0006
        /*0052*/ 	.short	0x0028
        /*0054*/ 	.byte	0x00, 0xf0, 0x11, 0x00


	//----- nvinfo : EIATTR_KPARAM_INFO
	.align		4
.L_2305:
        /*0058*/ 	.byte	0x04, 0x17
        /*005a*/ 	.short	(.L_2307 - .L_2306)
.L_2306:
        /*005c*/ 	.word	0x00000000
        /*0060*/ 	.short	0x0005
        /*0062*/ 	.short	0x0024
        /*0064*/ 	.byte	0x00, 0xf0, 0x11, 0x00


	//----- nvinfo : EIATTR_KPARAM_INFO
	.align		4
.L_2307:
        /*0068*/ 	.byte	0x04, 0x17
        /*006a*/ 	.short	(.L_2309 - .L_2308)
.L_2308:
        /*006c*/ 	.word	0x00000000
        /*0070*/ 	.short	0x0004
        /*0072*/ 	.short	0x0020
        /*0074*/ 	.byte	0x00, 0xf0, 0x11, 0x00


	//----- nvinfo : EIATTR_KPARAM_INFO
	.align		4
.L_2309:
        /*0078*/ 	.byte	0x04, 0x17
        /*007a*/ 	.short	(.L_2311 - .L_2310)
.L_2310:
        /*007c*/ 	.word	0x00000000
        /*0080*/ 	.short	0x0003
        /*0082*/ 	.short	0x0018
        /*0084*/ 	.byte	0x00, 0xf0, 0x21, 0x00


	//----- nvinfo : EIATTR_KPARAM_INFO
	.align		4
.L_2311:
        /*0088*/ 	.byte	0x04, 0x17
        /*008a*/ 	.short	(.L_2313 - .L_2312)
.L_2312:
        /*008c*/ 	.word	0x00000000
        /*0090*/ 	.short	0x0002
        /*0092*/ 	.short	0x0010
        /*0094*/ 	.byte	0x00, 0xf0, 0x21, 0x00


	//----- nvinfo : EIATTR_KPARAM_INFO
	.align		4
.L_2313:
        /*0098*/ 	.byte	0x04, 0x17
        /*009a*/ 	.short	(.L_2315 - .L_2314)
.L_2314:
        /*009c*/ 	.word	0x00000000
        /*00a0*/ 	.short	0x0001
        /*00a2*/ 	.short	0x0008
        /*00a4*/ 	.byte	0x00, 0xf5, 0x21, 0x00


	//----- nvinfo : EIATTR_KPARAM_INFO
	.align		4
.L_2315:
        /*00a8*/ 	.byte	0x04, 0x17
        /*00aa*/ 	.short	(.L_2317 - .L_2316)
.L_2316:
        /*00ac*/ 	.word	0x00000000
        /*00b0*/ 	.short	0x0000
        /*00b2*/ 	.short	0x0000
        /*00b4*/ 	.byte	0x00, 0xf5, 0x21, 0x00


	//----- nvinfo : EIATTR_SPARSE_MMA_MASK
	.align		4
.L_2317:
        /*00b8*/ 	.byte	0x03, 0x50
        /*00ba*/ 	.short	0x0000


	//----- nvinfo : EIATTR_MAXREG_COUNT
	.align		4
        /*00bc*/ 	.byte	0x03, 0x1b
        /*00be*/ 	.short	0x00ff


	//----- nvinfo : EIATTR_MERCURY_ISA_VERSION
	.align		4
        /*00c0*/ 	.byte	0x03, 0x5f
        /*00c2*/ 	.short	0x0101


	//----- nvinfo : EIATTR_VRC_CTA_INIT_COUNT
	.align		4
        /*00c4*/ 	.byte	0x02, 0x4a
	.zero		1
	.zero		1


	//----- nvinfo : EIATTR_EXIT_INSTR_OFFSETS
	.align		4
        /*00c8*/ 	.byte	0x04, 0x1c
        /*00ca*/ 	.short	(.L_2319 - .L_2318)


	//   ....[0]....
.L_2318:
        /*00cc*/ 	.word	0x00000180


	//   ....[1]....
        /*00d0*/ 	.word	0x00000a50


	//----- nvinfo : EIATTR_CRS_STACK_SIZE
	.align		4
.L_2319:
        /*00d4*/ 	.byte	0x04, 0x1e
        /*00d6*/ 	.short	(.L_2321 - .L_2320)
.L_2320:
        /*00d8*/ 	.word	0x00000000


	//----- nvinfo : EIATTR_CBANK_PARAM_SIZE
	.align		4
.L_2321:
        /*00dc*/ 	.byte	0x03, 0x19
        /*00de*/ 	.short	0x003c


	//----- nvinfo : EIATTR_PARAM_CBANK
	.align		4
        /*00e0*/ 	.byte	0x04, 0x0a
        /*00e2*/ 	.short	(.L_2323 - .L_2322)
	.align		4
.L_2322:
        /*00e4*/ 	.word	index@(.nv.constant0._ZN2at6native49_GLOBAL__N__cfa43aba_16_ReflectionPad_cu_f800513927reflection_pad2d_out_kernelIaEEvPKT_PS3_lliiiiiii)
        /*00e8*/ 	.short	0x0380
        /*00ea*/ 	.short	0x003c


	//----- nvinfo : EIATTR_SW_WAR
	.align		4
.L_2323:
        /*00ec*/ 	.byte	0x04, 0x36
        /*00ee*/ 	.short	(.L_2325 - .L_2324)
.L_2324:
        /*00f0*/ 	.word	0x00000008
.L_2325:


//--------------------- .nv.info._ZN2at6native49_GLOBAL__N__cfa43aba_16_ReflectionPad_cu_f800513927reflection_pad2d_out_kernelIhEEvPKT_PS3_lliiiiiii --------------------------
	.section	.nv.info._ZN2at6native49_GLOBAL__N__cfa43aba_16_ReflectionPad_cu_f800513927reflection_pad2d_out_kernelIhEEvPKT_PS3_lliiiiiii,"",@"SHT_CUDA_INFO"
	.sectionflags	@""
	.align	4


	//----- nvinfo : EIATTR_CUDA_API_VERSION
	.align		4
        /*0000*/ 	.byte	0x04, 0x37
        /*0002*/ 	.short	(.L_2327 - .L_2326)
.L_2326:
        /*0004*/ 	.word	0x00000082


	//----- nvinfo : EIATTR_KPARAM_INFO
	.align		4
.L_2327:
        /*0008*/ 	.byte	0x04, 0x17
        /*000a*/ 	.short	(.L_2329 - .L_2328)
.L_2328:
        /*000c*/ 	.word	0x00000000
        /*0010*/ 	.short	0x000a
        /*0012*/ 	.short	0x0038
        /*0014*/ 	.byte	0x00, 0xf0, 0x11, 0x00


	//----- nvinfo : EIATTR_KPARAM_INFO
	.align		4
.L_2329:
        /*0018*/ 	.byte	0x04, 0x17
        /*001a*/ 	.short	(.L_2331 - .L_2330)
.L_2330:
        /*001c*/ 	.word	0x00000000
        /*0020*/ 	.short	0x0009
        /*0022*/ 	.short	0x0034
        /*0024*/ 	.byte	0x00, 0xf0, 0x11, 0x00


	//----- nvinfo : EIATTR_KPARAM_INFO
	.align		4
.L_2331:
        /*0028*/ 	.byte	0x04, 0x17
        /*002a*/ 	.short	(.L_2333 - .L_2332)
.L_2332:
        /*002c*/ 	.word	0x00000000
        /*0030*/ 	.short	0x0008
        /*0032*/ 	.short	0x0030
        /*0034*/ 	.byte	0x00, 0xf0, 0x11, 0x00


	//----- nvinfo : EIATTR_KPARAM_INFO
	.align		4
.L_2333:
        /*0038*/ 	.byte	0x04, 0x17
        /*003a*/ 	.short	(.L_2335 - .L_2334)
.L_2334:
        /*003c*/ 	.word	0x00000000
        /*0040*/ 	.short	0x0007
        /*0042*/ 	.short	0x002c
        /*0044*/ 	.byte	0x00, 0xf0, 0x11, 0x00


	//----- nvinfo : EIATTR_KPARAM_INFO
	.align		4
.L_2335:
        /*0048*/ 	.byte	0x04, 0x17
        /*004a*/ 	.short	(.L_2337 - .L_2336)
.L_2336:
        /*004c*/ 	.word	0x00000000
        /*0050*/ 	.short	0x0006
        /*0052*/ 	.short	0x0028
        /*0054*/ 	.byte	0x00, 0xf0, 0x11, 0x00


	//----- nvinfo : EIATTR_KPARAM_INFO
	.align		4
.L_2337:
        /*0058*/ 	.byte	0x04, 0x17
        /*005a*/ 	.short	(.L_2339 - .L_2338)
.L_2338:
        /*005c*/ 	.word	0x00000000
        /*0060*/ 	.short	0x0005
        /*0062*/ 	.short	0x0024
        /*0064*/ 	.byte	0x00, 0xf0, 0x11, 0x00


	//----- nvinfo : EIATTR_KPARAM_INFO
	.align		4
.L_2339:
        /*0068*/ 	.byte	0x04, 0x17
        /*006a*/ 	.short	(.L_2341 - .L_2340)
.L_2340:
        /*006c*/ 	.word	0x00000000
        /*0070*/ 	.short	0x0004
        /*0072*/ 	.short	0x0020
        /*0074*/ 	.byte	0x00, 0xf0, 0x11, 0x00


	//----- nvinfo : EIATTR_KPARAM_INFO
	.align		4
.L_2341:
        /*0078*/ 	.byte	0x04, 0x17
        /*007a*/ 	.short	(.L_2343 - .L_2342)
.L_2342:
        /*007c*/ 	.word	0x00000000
        /*0080*/ 	.short	0x0003
        /*0082*/ 	.short	0x0018
        /*0084*/ 	.byte	0x00, 0xf0, 0x21, 0x00


	//----- nvinfo : EIATTR_KPARAM_INFO
	.align		4
.L_2343:
        /*0088*/ 	.byte	0x04, 0x17
        /*008a*/ 	.short	(.L_2345 - .L_2344)
.L_2344:
        /*008c*/ 	.word	0x00000000
        /*0090*/ 	.short	0x0002
        /*0092*/ 	.short	0x0010
        /*0094*/ 	.byte	0x00, 0xf0, 0x21, 0x00


	//----- nvinfo : EIATTR_KPARAM_INFO
	.align		4
.L_2345:
        /*0098*/ 	.byte	0x04, 0x17
        /*009a*/ 	.short	(.L_2347 - .L_2346)
.L_2346:
        /*009c*/ 	.word	0x00000000
        /*00a0*/ 	.short	0x0001
        /*00a2*/ 	.short	0x0008
        /*00a4*/ 	.byte	0x00, 0xf5, 0x21, 0x00


	//----- nvinfo : EIATTR_KPARAM_INFO
	.align		4
.L_2347:
        /*00a8*/ 	.byte	0x04, 0x17
        /*00aa*/ 	.short	(.L_2349 - .L_2348)
.L_2348:
        /*00ac*/ 	.word	0x00000000
        /*00b0*/ 	.short	0x0000
        /*00b2*/ 	.short	0x0000
        /*00b4*/ 	.byte	0x00, 0xf5, 0x21, 0x00


	//----- nvinfo : EIATTR_SPARSE_MMA_MASK
	.align		4
.L_2349:
        /*00b8*/ 	.byte	0x03, 0x50
        /*00ba*/ 	.short	0x0000


	//----- nvinfo : EIATTR_MAXREG_COUNT
	.align		4
        /*00bc*/ 	.byte	0x03, 0x1b
        /*00be*/ 	.short	0x00ff


	//----- nvinfo : EIATTR_MERCURY_ISA_VERSION
	.align		4
        /*00c0*/ 	.byte	0x03, 0x5f
        /*00c2*/ 	.short	0x0101


	//----- nvinfo : EIATTR_VRC_CTA_INIT_COUNT
	.align		4
        /*00c4*/ 	.byte	0x02, 0x4a
	.zero		1
	.zero		1


	//----- nvinfo : EIATTR_EXIT_INSTR_OFFSETS
	.align		4
        /*00c8*/ 	.byte	0x04, 0x1c
        /*00ca*/ 	.short	(.L_2351 - .L_2350)


	//   ....[0]....
.L_2350:
        /*00cc*/ 	.word	0x00000180


	//   ....[1]....
        /*00d0*/ 	.word	0x00000a50


	//----- nvinfo : EIATTR_CRS_STACK_SIZE
	.align		4
.L_2351:
        /*00d4*/ 	.byte	0x04, 0x1e
        /*00d6*/ 	.short	(.L_2353 - .L_2352)
.L_2352:
        /*00d8*/ 	.word	0x00000000


	//----- nvinfo : EIATTR_CBANK_PARAM_SIZE
	.align		4
.L_2353:
        /*00dc*/ 	.byte	0x03, 0x19
        /*00de*/ 	.short	0x003c


	//----- nvinfo : EIATTR_PARAM_CBANK
	.align		4
        /*00e0*/ 	.byte	0x04, 0x0a
        /*00e2*/ 	.short	(.L_2355 - .L_2354)
	.align		4
.L_2354:
        /*00e4*/ 	.word	index@(.nv.constant0._ZN2at6native49_GLOBAL__N__cfa43aba_16_ReflectionPad_cu_f800513927reflection_pad2d_out_kernelIhEEvPKT_PS3_lliiiiiii)
        /*00e8*/ 	.short	0x0380
        /*00ea*/ 	.short	0x003c


	//----- nvinfo : EIATTR_SW_WAR
	.align		4
.L_2355:
        /*00ec*/ 	.byte	0x04, 0x36
        /*00ee*/ 	.short	(.L_2357 - .L_2356)
.L_2356:
        /*00f0*/ 	.word	0x00000008
.L_2357:


//--------------------- .nv.callgraph             --------------------------
	.section	.nv.callgraph,"",@"SHT_CUDA_CALLGRAPH"
	.align	4
	.sectionentsize	8
	.align		4
        /*0000*/ 	.word	0x00000000
	.align		4
        /*0004*/ 	.word	0xffffffff
	.align		4
        /*0008*/ 	.word	0x00000000
	.align		4
        /*000c*/ 	.word	0xfffffffe
	.align		4
        /*0010*/ 	.word	0x00000000
	.align		4
        /*0014*/ 	.word	0xfffffffd
	.align		4
        /*0018*/ 	.word	0x00000000
	.align		4
        /*001c*/ 	.word	0xfffffffc


//--------------------- .nv.constant4             --------------------------
	.section	.nv.constant4,"a",@progbits
	.align	8
	.align		8
.nv.constant4:
        /*0000*/ 	.dword	_ZN47_INTERNAL_cfa43aba_16_ReflectionPad_cu_f80051394cuda3std3__45__cpo5beginE
	.align		8
        /*0008*/ 	.dword	_ZN47_INTERNAL_cfa43aba_16_ReflectionPad_cu_f80051394cuda3std3__45__cpo3endE
	.align		8
        /*0010*/ 	.dword	_ZN47_INTERNAL_cfa43aba_16_ReflectionPad_cu_f80051394cuda3std3__45__cpo6cbeginE
	.align		8
        /*0018*/ 	.dword	_ZN47_INTERNAL_cfa43aba_16_ReflectionPad_cu_f80051394cuda3std3__45__cpo4cendE
	.align		8
        /*0020*/ 	.dword	_ZN47_INTERNAL_cfa43aba_16_ReflectionPad_cu_f80051394cuda3std3__45__cpo6rbeginE
	.align		8
        /*0028*/ 	.dword	_ZN47_INTERNAL_cfa43aba_16_ReflectionPad_cu_f80051394cuda3std3__45__cpo4rendE
	.align		8
        /*0030*/ 	.dword	_ZN47_INTERNAL_cfa43aba_16_ReflectionPad_cu_f80051394cuda3std3__45__cpo7crbeginE
	.align		8
        /*0038*/ 	.dword	_ZN47_INTERNAL_cfa43aba_16_ReflectionPad_cu_f80051394cuda3std3__45__cpo5crendE
	.align		8
        /*0040*/ 	.dword	_ZN47_INTERNAL_cfa43aba_16_ReflectionPad_cu_f80051394cuda3std3__449_GLOBAL__N__cfa43aba_16_ReflectionPad_cu_f80051396ignoreE
	.align		8
        /*0048*/ 	.dword	_ZN47_INTERNAL_cfa43aba_16_ReflectionPad_cu_f80051394cuda3std3__419piecewise_constructE
	.align		8
        /*0050*/ 	.dword	_ZN47_INTERNAL_cfa43aba_16_ReflectionPad_cu_f80051394cuda3std3__48in_placeE
	.align		8
        /*0058*/ 	.dword	_ZN47_INTERNAL_cfa43aba_16_ReflectionPad_cu_f80051394cuda3std3__420unreachable_sentinelE
	.align		8
        /*0060*/ 	.dword	_ZN47_INTERNAL_cfa43aba_16_ReflectionPad_cu_f80051394cuda3std6ranges3__45__cpo4swapE
	.align		8
        /*0068*/ 	.dword	_ZN47_INTERNAL_cfa43aba_16_ReflectionPad_cu_f80051394cuda3std6ranges3__45__cpo9iter_moveE
	.align		8
        /*0070*/ 	.dword	_ZN47_INTERNAL_cfa43aba_16_ReflectionPad_cu_f80051394cuda3std6ranges3__45__cpo5beginE
	.align		8
        /*0078*/ 	.dword	_ZN47_INTERNAL_cfa43aba_16_ReflectionPad_cu_f80051394cuda3std6ranges3__45__cpo3endE
	.align		8
        /*0080*/ 	.dword	_ZN47_INTERNAL_cfa43aba_16_ReflectionPad_cu_f80051394cuda3std6ranges3__45__cpo6cbeginE
	.align		8
        /*0088*/ 	.dword	_ZN47_INTERNAL_cfa43aba_16_ReflectionPad_cu_f80051394cuda3std6ranges3__45__cpo4cendE
	.align		8
        /*0090*/ 	.dword	_ZN47_INTERNAL_cfa43aba_16_ReflectionPad_cu_f80051394cuda3std6ranges3__45__cpo7advanceE
	.align		8
        /*0098*/ 	.dword	_ZN47_INTERNAL_cfa43aba_16_ReflectionPad_cu_f80051394cuda3std6ranges3__45__cpo9iter_swapE
	.align		8
        /*00a0*/ 	.dword	_ZN47_INTERNAL_cfa43aba_16_ReflectionPad_cu_f80051394cuda3std6ranges3__45__cpo4nextE
	.align		8
        /*00a8*/ 	.dword	_ZN47_INTERNAL_cfa43aba_16_ReflectionPad_cu_f80051394cuda3std6ranges3__45__cpo4prevE
	.align		8
        /*00b0*/ 	.dword	_ZN47_INTERNAL_cfa43aba_16_ReflectionPad_cu_f80051394cuda3std6ranges3__45__cpo4dataE
	.align		8
        /*00b8*/ 	.dword	_ZN47_INTERNAL_cfa43aba_16_ReflectionPad_cu_f80051394cuda3std6ranges3__45__cpo5cdataE
	.align		8
        /*00c0*/ 	.dword	_ZN47_INTERNAL_cfa43aba_16_ReflectionPad_cu_f80051394cuda3std6ranges3__45__cpo4sizeE
	.align		8
        /*00c8*/ 	.dword	_ZN47_INTERNAL_cfa43aba_16_ReflectionPad_cu_f80051394cuda3std6ranges3__45__cpo5ssizeE
	.align		8
        /*00d0*/ 	.dword	_ZN47_INTERNAL_cfa43aba_16_ReflectionPad_cu_f80051394cuda3std6ranges3__45__cpo8distanceE
	.align		8
        /*00d8*/ 	.dword	_ZN47_INTERNAL_cfa43aba_16_ReflectionPad_cu_f80051396thrust24THRUST_300001_SM_1000_NS6system6detail10sequential3seqE


//--------------------- .text._ZN2at6native49_GLOBAL__N__cfa43aba_16_ReflectionPad_cu_f800513936reflection_pad3d_backward_out_kernelIN3c108BFloat16EEEvNS_27GenericPackedTensorAccessorIT_Lm5ENS_16DefaultPtrTraitsElEENS5_IKS6_Lm5ES7_lEElllll --------------------------
	.section	.text._ZN2at6native49_GLOBAL__N__cfa43aba_16_ReflectionPad_cu_f800513936reflection_pad3d_backward_out_kernelIN3c108BFloat16EEEvNS_27GenericPackedTensorAccessorIT_Lm5ENS_16DefaultPtrTraitsElEENS5_IKS6_Lm5ES7_lEElllll,"ax",@progbits
	.align	128
.text._ZN2at6native49_GLOBAL__N__cfa43aba_16_ReflectionPad_cu_f800513936reflection_pad3d_backward_out_kernelIN3c108BFloat16EEEvNS_27GenericPackedTensorAccessorIT_Lm5ENS_16DefaultPtrTraitsElEENS5_IKS6_Lm5ES7_lEElllll:
        .type           _ZN2at6native49_GLOBAL__N__cfa43aba_16_ReflectionPad_cu_f800513936reflection_pad3d_backward_out_kernelIN3c108BFloat16EEEvNS_27GenericPackedTensorAccessorIT_Lm5ENS_16DefaultPtrTraitsElEENS5_IKS6_Lm5ES7_lEElllll,@function
        .size           _ZN2at6native49_GLOBAL__N__cfa43aba_16_ReflectionPad_cu_f800513936reflection_pad3d_backward_out_kernelIN3c108BFloat16EEEvNS_27GenericPackedTensorAccessorIT_Lm5ENS_16DefaultPtrTraitsElEENS5_IKS6_Lm5ES7_lEElllll,(.L_x_1167 - _ZN2at6native49_GLOBAL__N__cfa43aba_16_ReflectionPad_cu_f800513936reflection_pad3d_backward_out_kernelIN3c108BFloat16EEEvNS_27GenericPackedTensorAccessorIT_Lm5ENS_16DefaultPtrTraitsElEENS5_IKS6_Lm5ES7_lEElllll)
        .other          _ZN2at6native49_GLOBAL__N__cfa43aba_16_ReflectionPad_cu_f800513936reflection_pad3d_backward_out_kernelIN3c108BFloat16EEEvNS_27GenericPackedTensorAccessorIT_Lm5ENS_16DefaultPtrTraitsElEENS5_IKS6_Lm5ES7_lEElllll,@"STO_CUDA_ENTRY STV_DEFAULT"
_ZN2at6native49_GLOBAL__N__cfa43aba_16_ReflectionPad_cu_f800513936reflection_pad3d_backward_out_kernelIN3c108BFloat16EEEvNS_27GenericPackedTensorAccessorIT_Lm5ENS_16DefaultPtrTraitsElEENS5_IKS6_Lm5ES7_lEElllll:
[----:B------:R-:W-:Y:S01]  /*0000*/  LDC R1, c[0x0][0x37c] ;  /* 0x0000df00ff017b82 */ /* 0x000fe20000000800 */
[----:B------:R-:W0:Y:S01]  /*0010*/  LDCU.128 UR8, c[0x0][0x3f0] ;  /* 0x00007e00ff0877ac */ /* 0x000e220008000c00 */
[----:B------:R-:W1:Y:S06]  /*0020*/  S2R R6, SR_TID.X ;  /* 0x0000000000067919 */ /* 0x000e6c0000002100 */
[----:B------:R-:W1:Y:S01]  /*0030*/  S2UR UR7, SR_CTAID.X ;  /* 0x00000000000779c3 */ /* 0x000e620000002500 */
[----:B------:R-:W-:Y:S01]  /*0040*/  IMAD.MOV.U32 R7, RZ, RZ, RZ ;  /* 0x000000ffff077224 */ /* 0x000fe200078e00ff */
[----:B------:R-:W2:Y:S06]  /*0050*/  LDCU.64 UR12, c[0x0][0x400] ;  /* 0x00008000ff0c77ac */ /* 0x000eac0008000a00 */
[----:B------:R-:W1:Y:S01]  /*0060*/  LDC R3, c[0x0][0x360] ;  /* 0x0000d800ff037b82 */ /* 0x000e620000000800 */
[----:B0-----:R-:W-:-:S02]  /*0070*/  UIMAD UR6, UR9, UR10, URZ ;  /* 0x0000000a090672a4 */ /* 0x001fc4000f8e02ff */
[----:B------:R-:W-:Y:S02]  /*0080*/  UIMAD.WIDE.U32 UR4, UR8, UR10, URZ ;  /* 0x0000000a080472a5 */ /* 0x000fe4000f8e00ff */
[----:B------:R-:W-:Y:S02]  /*0090*/  UIMAD UR6, UR8, UR11, UR6 ;  /* 0x0000000b080672a4 */ /* 0x000fe4000f8e0206 */
[----:B--2---:R-:W-:Y:S02]  /*00a0*/  UIMAD.WIDE.U32 UR8, UR4, UR12, URZ ;  /* 0x0000000c040872a5 */ /* 0x004fe4000f8e00ff */
[----:B------:R-:W-:-:S04]  /*00b0*/  UIADD3 UR5, UPT, UPT, UR5, UR6, URZ ;  /* 0x0000000605057290 */ /* 0x000fc8000fffe0ff */
[----:B------:R-:W-:-:S04]  /*00c0*/  UIMAD UR5, UR5, UR12, URZ ;  /* 0x0000000c050572a4 */ /* 0x000fc8000f8e02ff */
[----:B------:R-:W-:Y:S01]  /*00d0*/  UIMAD UR4, UR4, UR13, UR5 ;  /* 0x0000000d040472a4 */ /* 0x000fe2000f8e0205 */
[----:B-1----:R-:W-:-:S03]  /*00e0*/  IMAD.WIDE.U32 R6, R3, UR7, R6 ;  /* 0x0000000703067c25 */ /* 0x002fc6000f8e0006 */
[----:B------:R-:W-:Y:S01]  /*00f0*/  UIADD3 UR4, UPT, UPT, UR9, UR4, URZ ;  /* 0x0000000409047290 */ /* 0x000fe2000fffe0ff */
[----:B------:R-:W-:-:S05]  /*0100*/  ISETP.GE.U32.AND P0, PT, R6, UR8, PT ;  /* 0x0000000806007c0c */ /* 0x000fca000bf06070 */
[----:B------:R-:W-:-:S13]  /*0110*/  ISETP.GE.AND.EX P0, PT, R7, UR4, PT, P0 ;  /* 0x0000000407007c0c */ /* 0x000fda000bf06300 */
[----:B------:R-:W-:Y:S05]  /*0120*/  @P0 EXIT ;  /* 0x000000000000094d */ /* 0x000fea0003800000 */
[----:B------:R-:W-:Y:S01]  /*0130*/  LOP3.LUT R0, R7, UR13, RZ, 0xfc, !PT ;  /* 0x0000000d07007c12 */ /* 0x000fe2000f8efcff */
[----:B------:R-:W-:Y:S03]  /*0140*/  BSSY.RECONVERGENT B0, `(.L_x_0) ;  /* 0x000002b000007945 */ /* 0x000fe60003800200 */
[----:B------:R-:W-:-:S13]  /*0150*/  ISETP.NE.U32.AND P0, PT, R0, RZ, PT ;  /* 0x000000ff0000720c */ /* 0x000fda0003f05070 */
[----:B------:R-:W-:Y:S05]  /*0160*/  @P0 BRA `(.L_x_1) ;  /* 0x00000000005c0947 */ /* 0x000fea0003800000 */
[----:B------:R-:W0:Y:S01]  /*0170*/  I2F.U32.RP R0, UR12 ;  /* 0x0000000c00007d06 */ /* 0x000e220008209000 */
[----:B------:R-:W-:-:S07]  /*0180*/  ISETP.NE.U32.AND P2, PT, RZ, UR12, PT ;  /* 0x0000000cff007c0c */ /* 0x000fce000bf45070 */
[----:B0-----:R-:W0:Y:S02]  /*0190*/  MUFU.RCP R0, R0 ;  /* 0x0000000000007308 */ /* 0x001e240000001000 */
[----:B0-----:R-:W-:-:S06]  /*01a0*/  VIADD R2, R0, 0xffffffe ;  /* 0x0ffffffe00027836 */ /* 0x001fcc0000000000 */
[----:B------:R0:W1:Y:S02]  /*01b0*/  F2I.FTZ.U32.TRUNC.NTZ R3, R2 ;  /* 0x0000000200037305 */ /* 0x000064000021f000 */
[----:B0-----:R-:W-:Y:S02]  /*01c0*/  IMAD.MOV.U32 R2, RZ, RZ, RZ ;  /* 0x000000ffff027224 */ /* 0x001fe400078e00ff */
[----:B-1----:R-:W-:-:S04]  /*01d0*/  IMAD.MOV R5, RZ, RZ, -R3 ;  /* 0x000000ffff057224 */ /* 0x002fc800078e0a03 */
[----:B------:R-:W-:-:S04]  /*01e0*/  IMAD R5, R5, UR12, RZ ;  /* 0x0000000c05057c24 */ /* 0x000fc8000f8e02ff */
[----:B------:R-:W-:-:S04]  /*01f0*/  IMAD.HI.U32 R3, R3, R5, R2 ;  /* 0x0000000503037227 */ /* 0x000fc800078e0002 */
[----:B------:R-:W-:Y:S02]  /*0200*/  IMAD.MOV.U32 R5, RZ, RZ, RZ ;  /* 0x000000ffff057224 */ /* 0x000fe400078e00ff */
[----:B------:R-:W-:-:S04]  /*0210*/  IMAD.HI.U32 R2, R3, R6, RZ ;  /* 0x0000000603027227 */ /* 0x000fc800078e00ff */
[----:B------:R-:W-:-:S04]  /*0220*/  IMAD.MOV R3, RZ, RZ, -R2 ;  /* 0x000000ffff037224 */ /* 0x000fc800078e0a02 */
[----:B------:R-:W-:-:S05]  /*0230*/  IMAD R3, R3, UR12, R6 ;  /* 0x0000000c03037c24 */ /* 0x000fca000f8e0206 */
[----:B------:R-:W-:-:S13]  /*0240*/  ISETP.GE.U32.AND P0, PT, R3, UR12, PT ;  /* 0x0000000c03007c0c */ /* 0x000fda000bf06070 */
[----:B------:R-:W-:Y:S02]  /*0250*/  @P0 VIADD R3, R3, -UR12 ;  /* 0x8000000c03030c36 */ /* 0x000fe40008000000 */
[----:B------:R-:W-:-:S03]  /*0260*/  @P0 VIADD R2, R2, 0x1 ;  /* 0x0000000102020836 */ /* 0x000fc60000000000 */
[----:B------:R-:W-:-:S13]  /*0270*/  ISETP.GE.U32.AND P1, PT, R3, UR12, PT ;  /* 0x0000000c03007c0c */ /* 0x000fda000bf26070 */
[----:B------:R-:W-:Y:S01]  /*0280*/  @P1 VIADD R2, R2, 0x1 ;  /* 0x0000000102021836 */ /* 0x000fe20000000000 */
[----:B------:R-:W-:-:S05]  /*0290*/  @!P2 LOP3.LUT R2, RZ, UR12, RZ, 0x33, !PT ;  /* 0x0000000cff02ac12 */ /* 0x000fca000f8e33ff */
[----:B------:R-:W-:-:S04]  /*02a0*/  IMAD.MOV R3, RZ, RZ, -R2 ;  /* 0x000000ffff037224 */ /* 0x000fc800078e0a02 */
[----:B------:R-:W-:Y:S02]  /*02b0*/  IMAD R0, R3, UR12, R6 ;  /* 0x0000000c03007c24 */ /* 0x000fe4000f8e0206 */
[----:B------:R-:W-:Y:S01]  /*02c0*/  IMAD.MOV.U32 R3, RZ, RZ, RZ ;  /* 0x000000ffff037224 */ /* 0x000fe200078e00ff */
[----:B------:R-:W-:Y:S06]  /*02d0*/  BRA `(.L_x_2) ;  /* 0x0000000000447947 */ /* 0x000fec0003800000 */
.L_x_1:
[----:B------:R-:W0:Y:S01]  /*02e0*/  LDCU.64 UR4, c[0x0][0x400] ;  /* 0x00008000ff0477ac */ /* 0x000e220008000a00 */
[----:B------:R-:W-:Y:S01]  /*02f0*/  MOV R13, R6 ;  /* 0x00000006000d7202 */ /* 0x000fe20000000f00 */
[----:B------:R-:W-:Y:S01]  /*0300*/  IMAD.MOV.U32 R11, RZ, RZ, R7 ;  /* 0x000000ffff0b7224 */ /* 0x000fe200078e0007 */
[----:B------:R-:W-:Y:S01]  /*0310*/  MOV R4, 0x350 ;  /* 0x0000035000047802 */ /* 0x000fe20000000f00 */
[----:B0-----:R-:W-:Y:S02]  /*0320*/  IMAD.U32 R12, RZ, RZ, UR4 ;  /* 0x00000004ff0c7e24 */ /* 0x001fe4000f8e00ff */
[----:B------:R-:W-:-:S07]  /*0330*/  IMAD.U32 R10, RZ, RZ, UR5 ;  /* 0x00000005ff0a7e24 */ /* 0x000fce000f8e00ff */
[----:B------:R-:W-:Y:S05]  /*0340*/  CALL.REL.NOINC `($__internal_0_$__cuda_sm20_div_s64) ;  /* 0x0000001000547944 */ /* 0x000fea0003c00000 */
[----:B------:R-:W0:Y:S01]  /*0350*/  LDCU.64 UR4, c[0x0][0x400] ;  /* 0x00008000ff0477ac */ /* 0x000e220008000a00 */
[----:B------:R-:W-:-:S05]  /*0360*/  IADD3 R5, P0, PT, RZ, -R10, RZ ;  /* 0x8000000aff057210 */ /* 0x000fca0007f1e0ff */
[----:B------:R-:W-:-:S04]  /*0370*/  IMAD.X R0, RZ, RZ, ~R11, P0 ;  /* 0x000000ffff007224 */ /* 0x000fc800000e0e0b */
[----:B0-----:R-:W-:Y:S02]  /*0380*/  IMAD R0, R0, UR4, RZ ;  /* 0x0000000400007c24 */ /* 0x001fe4000f8e02ff */
[----:B------:R-:W-:-:S04]  /*0390*/  IMAD.WIDE.U32 R2, R5, UR4, R6 ;  /* 0x0000000405027c25 */ /* 0x000fc8000f8e0006 */
[----:B------:R-:W-:Y:S02]  /*03a0*/  IMAD R5, R5, UR5, R0 ;  /* 0x0000000505057c24 */ /* 0x000fe4000f8e0200 */
[----:B------:R-:W-:Y:S02]  /*03b0*/  IMAD.MOV.U32 R0, RZ, RZ, R2 ;  /* 0x000000ffff007224 */ /* 0x000fe400078e0002 */
[----:B------:R-:W-:Y:S02]  /*03c0*/  IMAD.IADD R5, R3, 0x1, R5 ;  /* 0x0000000103057824 */ /* 0x000fe400078e0205 */
[----:B------:R-:W-:Y:S02]  /*03d0*/  IMAD.MOV.U32 R2, RZ, RZ, R10 ;  /* 0x000000ffff027224 */ /* 0x000fe400078e000a */
[----:B------:R-:W-:-:S07]  /*03e0*/  IMAD.MOV.U32 R3, RZ, RZ, R11 ;  /* 0x000000ffff037224 */ /* 0x000fce00078e000b */
.L_x_2:
[----:B------:R-:W-:Y:S05]  /*03f0*/  BSYNC.RECONVERGENT B0 ;  /* 0x0000000000007941 */ /* 0x000fea0003800200 */
.L_x_0:
[----:B------:R-:W0:Y:S01]  /*0400*/  LDCU UR4, c[0x0][0x3fc] ;  /* 0x00007f80ff0477ac */ /* 0x000e220008000800 */
[----:B------:R-:W-:Y:S01]  /*0410*/  BSSY.RECONVERGENT B0, `(.L_x_3) ;  /* 0x000001d000007945 */ /* 0x000fe20003800200 */
[----:B0-----:R-:W-:-:S04]  /*0420*/  LOP3.LUT R4, R3, UR4, RZ, 0xfc, !PT ;  /* 0x0000000403047c12 */ /* 0x001fc8000f8efcff */
[----:B------:R-:W-:-:S13]  /*0430*/  ISETP.NE.U32.AND P0, PT, R4, RZ, PT ;  /* 0x000000ff0400720c */ /* 0x000fda0003f05070 */
[----:B------:R-:W-:Y:S05]  /*0440*/  @P0 BRA `(.L_x_4) ;  /* 0x0000000000500947 */ /* 0x000fea0003800000 */
[----:B------:R-:W0:Y:S02]  /*0450*/  LDCU UR4, c[0x0][0x3f8] ;  /* 0x00007f00ff0477ac */ /* 0x000e240008000800 */
[----:B0-----:R-:W0:Y:S01]  /*0460*/  I2F.U32.RP R3, UR4 ;  /* 0x0000000400037d06 */ /* 0x001e220008209000 */
[----:B------:R-:W-:-:S07]  /*0470*/  ISETP.NE.U32.AND P1, PT, RZ, UR4, PT ;  /* 0x00000004ff007c0c */ /* 0x000fce000bf25070 */
[----:B0-----:R-:W0:Y:S02]  /*0480*/  MUFU.RCP R3, R3 ;  /* 0x0000000300037308 */ /* 0x001e240000001000 */
[----:B0-----:R-:W-:Y:S02]  /*0490*/  VIADD R8, R3, 0xffffffe ;  /* 0x0ffffffe03087836 */ /* 0x001fe40000000000 */
[----:B------:R-:W-:-:S04]  /*04a0*/  IMAD.MOV.U32 R3, RZ, RZ, RZ ;  /* 0x000000ffff037224 */ /* 0x000fc800078e00ff */
[----:B------:R0:W1:Y:S02]  /*04b0*/  F2I.FTZ.U32.TRUNC.NTZ R9, R8 ;  /* 0x0000000800097305 */ /* 0x000064000021f000 */
[----:B0-----:R-:W-:Y:S02]  /*04c0*/  HFMA2 R8, -RZ, RZ, 0, 0 ;  /* 0x00000000ff087431 */ /* 0x001fe400000001ff */
[----:B-1----:R-:W-:-:S04]  /*04d0*/  IMAD.MOV R11, RZ, RZ, -R9 ;  /* 0x000000ffff0b7224 */ /* 0x002fc800078e0a09 */
[----:B------:R-:W-:-:S04]  /*04e0*/  IMAD R11, R11, UR4, RZ ;  /* 0x000000040b0b7c24 */ /* 0x000fc8000f8e02ff */
[----:B------:R-:W-:-:S06]  /*04f0*/  IMAD.HI.U32 R9, R9, R11, R8 ;  /* 0x0000000b09097227 */ /* 0x000fcc00078e0008 */
[----:B------:R-:W-:-:S04]  /*0500*/  IMAD.HI.U32 R9, R9, R2, RZ ;  /* 0x0000000209097227 */ /* 0x000fc800078e00ff */
[----:B------:R-:W-:-:S04]  /*0510*/  IMAD.MOV R9, RZ, RZ, -R9 ;  /* 0x000000ffff097224 */ /* 0x000fc800078e0a09 */
[----:B------:R-:W-:-:S05]  /*0520*/  IMAD R2, R9, UR4, R2 ;  /* 0x0000000409027c24 */ /* 0x000fca000f8e0202 */
[----:B------:R-:W-:-:S13]  /*0530*/  ISETP.GE.U32.AND P0, PT, R2, UR4, PT ;  /* 0x0000000402007c0c */ /* 0x000fda000bf06070 */
[----:B------:R-:W-:-:S05]  /*0540*/  @P0 VIADD R2, R2, -UR4 ;  /* 0x8000000402020c36 */ /* 0x000fca0008000000 */
[----:B------:R-:W-:-:S13]  /*0550*/  ISETP.GE.U32.AND P0, PT, R2, UR4, PT ;  /* 0x0000000402007c0c */ /* 0x000fda000bf06070 */
[----:B------:R-:W-:Y:S01]  /*0560*/  @P0 VIADD R2, R2, -UR4 ;  /* 0x8000000402020c36 */ /* 0x000fe20008000000 */
[----:B------:R-:W-:Y:S01]  /*0570*/  @!P1 LOP3.LUT R2, RZ, UR4, RZ, 0x33, !PT ;  /* 0x00000004ff029c12 */ /* 0x000fe2000f8e33ff */
[----:B------:R-:W-:Y:S06]  /*0580*/  BRA `(.L_x_5) ;  /* 0x0000000000147947 */ /* 0x000fec0003800000 */
.L_x_4:
[----:B------:R-:W-:Y:S01]  /*0590*/  IMAD.MOV.U32 R4, RZ, RZ, R2 ;  /* 0x000000ffff047224 */ /* 0x000fe200078e0002 */
[----:B------:R-:W-:-:S07]  /*05a0*/  MOV R2, 0x5c0 ;  /* 0x000005c000027802 */ /* 0x000fce0000000f00 */
[----:B------:R-:W-:Y:S05]  /*05b0*/  CALL.REL.NOINC `($__internal_1_$__cuda_sm20_rem_s64) ;  /* 0x0000001400087944 */ /* 0x000fea0003c00000 */
[----:B------:R-:W-:Y:S02]  /*05c0*/  IMAD.MOV.U32 R2, RZ, RZ, R4 ;  /* 0x000000ffff027224 */ /* 0x000fe400078e0004 */
[----:B------:R-:W-:-:S07]  /*05d0*/  IMAD.MOV.U32 R3, RZ, RZ, R9 ;  /* 0x000000ffff037224 */ /* 0x000fce00078e0009 */
.L_x_5:
[----:B------:R-:W-:Y:S05]  /*05e0*/  BSYNC.RECONVERGENT B0 ;  /* 0x0000000000007941 */ /* 0x000fea0003800200 */
.L_x_3:
[----:B------:R-:W0:Y:S01]  /*05f0*/  LDCU.64 UR8, c[0x0][0x3f8] ;  /* 0x00007f00ff0877ac */ /* 0x000e220008000a00 */
[----:B------:R-:W-:Y:S01]  /*0600*/  BSSY.RECONVERGENT B0, `(.L_x_6) ;  /* 0x0000028000007945 */ /* 0x000fe20003800200 */
[----:B------:R-:W0:Y:S01]  /*0610*/  LDCU.64 UR10, c[0x0][0x400] ;  /* 0x00008000ff0a77ac */ /* 0x000e220008000a00 */
[----:B------:R-:W1:Y:S01]  /*0620*/  LDCU.64 UR28, c[0x0][0x358] ;  /* 0x00006b00ff1c77ac */ /* 0x000e620008000a00 */
[----:B0-----:R-:W-:Y:S02]  /*0630*/  UIMAD UR6, UR9, UR10, URZ ;  /* 0x0000000a090672a4 */ /* 0x001fe4000f8e02ff */
[----:B------:R-:W-:Y:S02]  /*0640*/  UIMAD.WIDE.U32 UR4, UR8, UR10, URZ ;  /* 0x0000000a080472a5 */ /* 0x000fe4000f8e00ff */
[----:B------:R-:W-:-:S04]  /*0650*/  UIMAD UR6, UR8, UR11, UR6 ;  /* 0x0000000b080672a4 */ /* 0x000fc8000f8e0206 */
[----:B------:R-:W-:-:S06]  /*0660*/  UIADD3 UR6, UPT, UPT, UR5, UR6, URZ ;  /* 0x0000000605067290 */ /* 0x000fcc000fffe0ff */
[----:B------:R-:W-:-:S04]  /*0670*/  LOP3.LUT R4, R7, UR6, RZ, 0xfc, !PT ;  /* 0x0000000607047c12 */ /* 0x000fc8000f8efcff */
[----:B------:R-:W-:-:S13]  /*0680*/  ISETP.NE.U32.AND P0, PT, R4, RZ, PT ;  /* 0x000000ff0400720c */ /* 0x000fda0003f05070 */
[----:B-1----:R-:W-:Y:S05]  /*0690*/  @P0 BRA `(.L_x_7) ;  /* 0x0000000000540947 */ /* 0x002fea0003800000 */
[----:B------:R-:W0:Y:S01]  /*06a0*/  I2F.U32.RP R4, UR4 ;  /* 0x0000000400047d06 */ /* 0x000e220008209000 */
[----:B------:R-:W-:-:S07]  /*06b0*/  ISETP.NE.U32.AND P2, PT, RZ, UR4, PT ;  /* 0x00000004ff007c0c */ /* 0x000fce000bf45070 */
[----:B0-----:R-:W0:Y:S02]  /*06c0*/  MUFU.RCP R4, R4 ;  /* 0x0000000400047308 */ /* 0x001e240000001000 */
[----:B0-----:R-:W-:-:S06]  /*06d0*/  VIADD R8, R4, 0xffffffe ;  /* 0x0ffffffe04087836 */ /* 0x001fcc0000000000 */
[----:B------:R0:W1:Y:S02]  /*06e0*/  F2I.FTZ.U32.TRUNC.NTZ R9, R8 ;  /* 0x0000000800097305 */ /* 0x000064000021f000 */
[----:B0-----:R-:W-:Y:S01]  /*06f0*/  MOV R8, RZ ;  /* 0x000000ff00087202 */ /* 0x001fe20000000f00 */
[----:B-1----:R-:W-:-:S04]  /*0700*/  IMAD.MOV R7, RZ, RZ, -R9 ;  /* 0x000000ffff077224 */ /* 0x002fc800078e0a09 */
[----:B------:R-:W-:-:S04]  /*0710*/  IMAD R7, R7, UR4, RZ ;  /* 0x0000000407077c24 */ /* 0x000fc8000f8e02ff */
[----:B------:R-:W-:-:S06]  /*0720*/  IMAD.HI.U32 R9, R9, R7, R8 ;  /* 0x0000000709097227 */ /* 0x000fcc00078e0008 */
[----:B------:R-:W-:-:S04]  /*0730*/  IMAD.HI.U32 R9, R9, R6, RZ ;  /* 0x0000000609097227 */ /* 0x000fc800078e00ff */
[----:B------:R-:W-:-:S04]  /*0740*/  IMAD.MOV R7, RZ, RZ, -R9 ;  /* 0x000000ffff077224 */ /* 0x000fc800078e0a09 */
[----:B------:R-:W-:Y:S02]  /*0750*/  IMAD R6, R7, UR4, R6 ;  /* 0x0000000407067c24 */ /* 0x000fe4000f8e0206 */
[----:B------:R-:W-:-:S03]  /*0760*/  IMAD.MOV.U32 R7, RZ, RZ, RZ ;  /* 0x000000ffff077224 */ /* 0x000fc600078e00ff */
[----:B------:R-:W-:-:S13]  /*0770*/  ISETP.GE.U32.AND P0, PT, R6, UR4, PT ;  /* 0x0000000406007c0c */ /* 0x000fda000bf06070 */
[----:B------:R-:W-:Y:S02]  /*0780*/  @P0 VIADD R6, R6, -UR4 ;  /* 0x8000000406060c36 */ /* 0x000fe40008000000 */
[----:B------:R-:W-:-:S03]  /*0790*/  @P0 VIADD R9, R9, 0x1 ;  /* 0x0000000109090836 */ /* 0x000fc60000000000 */
[----:B------:R-:W-:-:S13]  /*07a0*/  ISETP.GE.U32.AND P1, PT, R6, UR4, PT ;  /* 0x0000000406007c0c */ /* 0x000fda000bf26070 */
[----:B------:R-:W-:Y:S01]  /*07b0*/  @P1 VIADD R9, R9, 0x1 ;  /* 0x0000000109091836 */ /* 0x000fe20000000000 */
[----:B------:R-:W-:-:S05]  /*07c0*/  @!P2 LOP3.LUT R9, RZ, UR4, RZ, 0x33, !PT ;  /* 0x00000004ff09ac12 */ /* 0x000fca000f8e33ff */
[----:B------:R-:W-:Y:S01]  /*07d0*/  IMAD.MOV.U32 R6, RZ, RZ, R9 ;  /* 0x000000ffff067224 */ /* 0x000fe200078e0009 */
[----:B------:R-:W-:Y:S06]  /*07e0*/  BRA `(.L_x_8) ;  /* 0x0000000000247947 */ /* 0x000fec0003800000 */
.L_x_7:
[----:B------:R-:W-:Y:S01]  /*07f0*/  IMAD.U32 R13, RZ, RZ, UR5 ;  /* 0x00000005ff0d7e24 */ /* 0x000fe2000f8e00ff */
[----:B------:R-:W-:Y:S01]  /*0800*/  MOV R11, R7 ;  /* 0x00000007000b7202 */ /* 0x000fe20000000f00 */
[----:B------:R-:W-:Y:S01]  /*0810*/  IMAD.U32 R12, RZ, RZ, UR4 ;  /* 0x00000004ff0c7e24 */ /* 0x000fe2000f8e00ff */
[----:B------:R-:W-:Y:S01]  /*0820*/  MOV R4, 0x860 ;  /* 0x0000086000047802 */ /* 0x000fe20000000f00 */
[----:B------:R-:W-:Y:S02]  /*0830*/  IMAD.MOV.U32 R13, RZ, RZ, R6 ;  /* 0x000000ffff0d7224 */ /* 0x000fe400078e0006 */
[----:B------:R-:W-:-:S07]  /*0840*/  IMAD.U32 R10, RZ, RZ, UR6 ;  /* 0x00000006ff0a7e24 */ /* 0x000fce000f8e00ff */
[----:B------:R-:W-:Y:S05]  /*0850*/  CALL.REL.NOINC `($__internal_0_$__cuda_sm20_div_s64) ;  /* 0x0000000c00107944 */ /* 0x000fea0003c00000 */
[----:B------:R-:W-:Y:S02]  /*0860*/  IMAD.MOV.U32 R6, RZ, RZ, R10 ;  /* 0x000000ffff067224 */ /* 0x000fe400078e000a */
[----:B------:R-:W-:-:S07]  /*0870*/  IMAD.MOV.U32 R7, RZ, RZ, R11 ;  /* 0x000000ffff077224 */ /* 0x000fce00078e000b */
.L_x_8:
[----:B------:R-:W-:Y:S05]  /*0880*/  BSYNC.RECONVERGENT B0 ;  /* 0x0000000000007941 */ /* 0x000fea0003800200 */
.L_x_6:
[----:B------:R-:W0:Y:S01]  /*0890*/  S2UR UR4, SR_CTAID.Z ;  /* 0x00000000000479c3 */ /* 0x000e220000002700 */
[----:B------:R-:W1:Y:S01]  /*08a0*/  LDCU.128 UR24, c[0x0][0x430] ;  /* 0x00008600ff1877ac */ /* 0x000e620008000c00 */
[----:B------:R-:W0:Y:S06]  /*08b0*/  LDCU.64 UR10, c[0x0][0x450] ;  /* 0x00008a00ff0a77ac */ /* 0x000e2c0008000a00 */
[----:B------:R-:W2:Y:S01]  /*08c0*/  S2UR UR8, SR_CTAID.Y ;  /* 0x00000000000879c3 */ /* 0x000ea20000002600 */
[----:B------:R-:W2:Y:S01]  /*08d0*/  LDCU.128 UR16, c[0x0][0x440] ;  /* 0x00008800ff1077ac */ /* 0x000ea20008000c00 */
[----:B------:R-:W3:Y:S06]  /*08e0*/  LDCU.128 UR20, c[0x0][0x3d0] ;  /* 0x00007a00ff1477ac */ /* 0x000eec0008000c00 */
[----:B------:R-:W4:Y:S01]  /*08f0*/  LDC.64 R8, c[0x0][0x3a8] ;  /* 0x0000ea00ff087b82 */ /* 0x000f220000000a00 */
[----:B-1----:R-:W-:Y:S01]  /*0900*/  IADD3 R12, P0, PT, R0, -UR24, RZ ;  /* 0x80000018000c7c10 */ /* 0x002fe2000ff1e0ff */
[----:B------:R-:W-:Y:S01]  /*0910*/  UISETP.GT.U32.AND UP1, UPT, UR24, URZ, UPT ;  /* 0x000000ff1800728c */ /* 0x000fe2000bf24070 */
[----:B------:R-:W-:-:S02]  /*0920*/  IADD3 R10, P2, PT, R2, -UR26, RZ ;  /* 0x8000001a020a7c10 */ /* 0x000fc4000ff5e0ff */
[----:B------:R-:W-:Y:S01]  /*0930*/  IADD3.X R4, PT, PT, R5, ~UR25, RZ, P0, !PT ;  /* 0x8000001905047c10 */ /* 0x000fe200087fe4ff */
[----:B0-----:R-:W-:Y:S01]  /*0940*/  UIADD3 UR10, UP0, UPT, UR4, UR10, URZ ;  /* 0x0000000a040a7290 */ /* 0x001fe2000ff1e0ff */
[----:B------:R-:W-:Y:S01]  /*0950*/  IADD3 R11, P1, PT, RZ, -R12, RZ ;  /* 0x8000000cff0b7210 */ /* 0x000fe20007f3e0ff */
[----:B------:R-:W0:Y:S01]  /*0960*/  LDCU.128 UR4, c[0x0][0x3b0] ;  /* 0x00007600ff0477ac */ /* 0x000e220008000c00 */
[----:B------:R-:W-:-:S03]  /*0970*/  ISETP.LT.AND P0, PT, R4, RZ, PT ;  /* 0x000000ff0400720c */ /* 0x000fc60003f01270 */
[----:B------:R-:W-:Y:S01]  /*0980*/  IMAD.X R13, RZ, RZ, ~R4, P1 ;  /* 0x000000ffff0d7224 */ /* 0x000fe200008e0e04 */
[----:B------:R-:W-:Y:S01]  /*0990*/  SEL R12, R11, R12, P0 ;  /* 0x0000000c0b0c7207 */ /* 0x000fe20000000000 */
[----:B------:R-:W-:Y:S01]  /*09a0*/  UISETP.GT.AND.EX UP1, UPT, UR25, URZ, UPT, UP1 ;  /* 0x000000ff1900728c */ /* 0x000fe2000bf24310 */
[----:B------:R-:W-:Y:S01]  /*09b0*/  IADD3.X R11, PT, PT, R3, ~UR27, RZ, P2, !PT ;  /* 0x8000001b030b7c10 */ /* 0x000fe200097fe4ff */
[----:B--2---:R-:W-:Y:S01]  /*09c0*/  UIADD3 UR12, UP2, UPT, UR8, UR18, URZ ;  /* 0x00000012080c7290 */ /* 0x004fe2000ff5e0ff */
[----:B------:R-:W-:Y:S01]  /*09d0*/  SEL R4, R13, R4, P0 ;  /* 0x000000040d047207 */ /* 0x000fe20000000000 */
[----:B------:R-:W-:Y:S01]  /*09e0*/  USEL UR18, UR24, URZ, UP1 ;  /* 0x000000ff18127287 */ /* 0x000fe20008800000 */
[-C--:B------:R-:W-:Y:S01]  /*09f0*/  IADD3 R15, P0, PT, RZ, -R10.reuse, RZ ;  /* 0x8000000aff0f7210 */ /* 0x080fe20007f1e0ff */
[----:B------:R-:W-:Y:S01]  /*0a00*/  UIADD3.X UR13, UPT, UPT, URZ, UR19, URZ, UP2, !UPT ;  /* 0x00000013ff0d7290 */ /* 0x000fe200097fe4ff */
[----:B------:R-:W-:Y:S01]  /*0a10*/  ISETP.LT.AND P1, PT, R11, RZ, PT ;  /* 0x000000ff0b00720c */ /* 0x000fe20003f21270 */
[----:B------:R-:W-:Y:S01]  /*0a20*/  UIADD3.X UR11, UPT, UPT, URZ, UR11, URZ, UP0, !UPT ;  /* 0x0000000bff0b7290 */ /* 0x000fe200087fe4ff */
[----:B----4-:R-:W-:Y:S01]  /*0a30*/  IADD3 R13, P2, PT, R8, UR24, RZ ;  /* 0x00000018080d7c10 */ /* 0x010fe2000ff5e0ff */
[----:B------:R-:W-:Y:S01]  /*0a40*/  UIADD3 UR14, UP0, UPT, URZ, -UR24, URZ ;  /* 0x80000018ff0e7290 */ /* 0x000fe2000ff1e0ff */
[----:B------:R-:W-:Y:S01]  /*0a50*/  SEL R10, R15, R10, P1 ;  /* 0x0000000a0f0a7207 */ /* 0x000fe20000800000 */
[----:B0-----:R-:W-:Y:S01]  /*0a60*/  UIMAD.WIDE.U32 UR8, UR12, UR6, URZ ;  /* 0x000000060c0872a5 */ /* 0x001fe2000f8e00ff */
[----:B------:R-:W-:Y:S01]  /*0a70*/  IADD3.X R15, PT, PT, R9, UR25, RZ, P2, !PT ;  /* 0x00000019090f7c10 */ /* 0x000fe200097fe4ff */
[----:B------:R-:W-:Y:S01]  /*0a80*/  UIMAD UR6, UR13, UR6, URZ ;  /* 0x000000060d0672a4 */ /* 0x000fe2000f8e02ff */
[----:B------:R-:W-:Y:S01]  /*0a90*/  LOP3.LUT R14, RZ, UR18, RZ, 0x33, !PT ;  /* 0x00000012ff0e7c12 */ /* 0x000fe2000f8e33ff */
[----:B------:R-:W-:Y:S01]  /*0aa0*/  UIADD3.X UR15, UPT, UPT, URZ, ~UR25, URZ, UP0, !UPT ;  /* 0x80000019ff0f7290 */ /* 0x000fe200087fe4ff */
[--C-:B------:R-:W-:Y:S01]  /*0ab0*/  IADD3 R8, P4, P5, R0, 0x1, -R13.reuse ;  /* 0x0000000100087810 */ /* 0x100fe20007d9e80d */
[----:B------:R-:W-:Y:S01]  /*0ac0*/  UIMAD UR6, UR12, UR7, UR6 ;  /* 0x000000070c0672a4 */ /* 0x000fe2000f8e0206 */
[----:B------:R-:W-:Y:S01]  /*0ad0*/  IADD3 R14, P2, P3, R14, UR24, R13 ;  /* 0x000000180e0e7c10 */ /* 0x000fe2000fb5e00d */
[----:B------:R-:W-:Y:S01]  /*0ae0*/  UISETP.GT.U32.AND UP0, UPT, UR14, URZ, UPT ;  /* 0x000000ff0e00728c */ /* 0x000fe2000bf04070 */
[----:B------:R-:W-:Y:S01]  /*0af0*/  IADD3.X R9, PT, PT, R5, RZ, ~R15, P4, P5 ;  /* 0x000000ff05097210 */ /* 0x000fe200027eac0f */
[----:B------:R-:W-:Y:S01]  /*0b00*/  UIADD3 UR9, UPT, UPT, UR9, UR6, URZ ;  /* 0x0000000609097290 */ /* 0x000fe2000fffe0ff */
[-C--:B------:R-:W-:Y:S01]  /*0b10*/  IADD3 R13, P5, PT, RZ, -R8.reuse, RZ ;  /* 0x80000008ff0d7210 */ /* 0x080fe20007fbe0ff */
[----:B------:R-:W-:Y:S01]  /*0b20*/  USEL UR6, UR25, URZ, UP1 ;  /* 0x000000ff19067287 */ /* 0x000fe20008800000 */
[----:B------:R-:W-:Y:S01]  /*0b30*/  ISETP.LT.AND P4, PT, R9, RZ, PT ;  /* 0x000000ff0900720c */ /* 0x000fe20003f81270 */
[----:B------:R-:W-:Y:S01]  /*0b40*/  UISETP.GT.AND.EX UP0, UPT, UR15, URZ, UPT, UP0 ;  /* 0x000000ff0f00728c */ /* 0x000fe2000bf04300 */
[----:B------:R-:W-:Y:S01]  /*0b50*/  IMAD.X R20, RZ, RZ, ~R11, P0 ;  /* 0x000000ffff147224 */ /* 0x000fe200000e0e0b */
[----:B------:R-:W-:Y:S01]  /*0b60*/  UIMAD UR7, UR11, UR4, URZ ;  /* 0x000000040b0772a4 */ /* 0x000fe2000f8e02ff */
[----:B------:R-:W-:Y:S01]  /*0b70*/  IMAD.X R18, RZ, RZ, ~R9, P5 ;  /* 0x000000ffff127224 */ /* 0x000fe200028e0e09 */
[----:B------:R-:W-:Y:S01]  /*0b80*/  LOP3.LUT R16, RZ, UR6, RZ, 0x33, !PT ;  /* 0x00000006ff107c12 */ /* 0x000fe2000f8e33ff */
[----:B------:R-:W-:Y:S01]  /*0b90*/  USEL UR6, UR14, URZ, UP0 ;  /* 0x000000ff0e067287 */ /* 0x000fe20008000000 */
[----:B------:R-:W-:Y:S01]  /*0ba0*/  SEL R13, R13, R8, P4 ;  /* 0x000000080d0d7207 */ /* 0x000fe20002000000 */
[----:B------:R-:W-:Y:S01]  /*0bb0*/  UIMAD UR18, UR10, UR5, UR7 ;  /* 0x000000050a1272a4 */ /* 0x000fe2000f8e0207 */
[----:B------:R-:W-:Y:S01]  /*0bc0*/  SEL R18, R18, R9, P4 ;  /* 0x0000000912127207 */ /* 0x000fe20002000000 */
[----:B------:R-:W-:Y:S01]  /*0bd0*/  USEL UR7, UR15, URZ, UP0 ;  /* 0x000000ff0f077287 */ /* 0x000fe20008000000 */
[----:B------:R-:W0:Y:S01]  /*0be0*/  LDC.64 R8, c[0x0][0x3a0] ;  /* 0x0000e800ff087b82 */ /* 0x000e220000000a00 */
[----:B------:R-:W-:Y:S01]  /*0bf0*/  IADD3.X R16, PT, PT, R16, UR25, R15, P2, P3 ;  /* 0x0000001910107c10 */ /* 0x000fe200097e640f */
[----:B------:R-:W-:Y:S01]  /*0c00*/  UIMAD.WIDE.U32 UR4, UR10, UR4, UR8 ;  /* 0x000000040a0472a5 */ /* 0x000fe2000f8e0008 */
[----:B------:R-:W-:Y:S01]  /*0c10*/  IADD3 R15, P2, PT, R0, R13, RZ ;  /* 0x0000000d000f7210 */ /* 0x000fe20007f5e0ff */
[----:B------:R-:W-:Y:S01]  /*0c20*/  UIADD3 UR8, UP2, UPT, URZ, -UR26, URZ ;  /* 0x8000001aff087290 */ /* 0x000fe2000ff5e0ff */
[----:B------:R-:W-:Y:S01]  /*0c30*/  IADD3 R13, P4, PT, R6, -UR16, RZ ;  /* 0x80000010060d7c10 */ /* 0x000fe2000ff9e0ff */
[----:B------:R-:W-:Y:S01]  /*0c40*/  UISETP.GT.U32.AND UP1, UPT, UR26, URZ, UPT ;  /* 0x000000ff1a00728c */ /* 0x000fe2000bf24070 */
[----:B------:R-:W-:Y:S01]  /*0c50*/  IADD3 R15, P0, P3, -R15, UR6, R14 ;  /* 0x000000060f0f7c10 */ /* 0x000fe2000fb1e10e */
[----:B------:R-:W-:Y:S01]  /*0c60*/  IMAD.X R19, R5, 0x1, R18, P2 ;  /* 0x0000000105137824 */ /* 0x000fe200010e0612 */
[----:B------:R-:W-:Y:S01]  /*0c70*/  UIADD3 UR6, UPT, UPT, UR5, UR18, URZ ;  /* 0x0000001205067290 */ /* 0x000fe2000fffe0ff */
[----:B------:R-:W-:Y:S01]  /*0c80*/  IADD3.X R14, PT, PT, R7, ~UR17, RZ, P4, !PT ;  /* 0x80000011070e7c10 */ /* 0x000fe2000a7fe4ff */
[----:B------:R-:W-:Y:S01]  /*0c90*/  IMAD.U32 R17, RZ, RZ, UR5 ;  /* 0x00000005ff117e24 */ /* 0x000fe2000f8e00ff */
[----:B------:R-:W-:Y:S01]  /*0ca0*/  SEL R11, R20, R11, P1 ;  /* 0x0000000b140b7207 */ /* 0x000fe20000800000 */
[----:B------:R-:W-:Y:S01]  /*0cb0*/  UIADD3.X UR9, UPT, UPT, URZ, ~UR27, URZ, UP2, !UPT ;  /* 0x8000001bff097290 */ /* 0x000fe200097fe4ff */
[----:B------:R-:W-:Y:S01]  /*0cc0*/  IADD3.X R19, PT, PT, ~R19, UR7, R16, P0, P3 ;  /* 0x0000000713137c10 */ /* 0x000fe200087e6510 */
[----:B------:R-:W-:Y:S01]  /*0cd0*/  IMAD.U32 R16, RZ, RZ, UR4 ;  /* 0x00000004ff107e24 */ /* 0x000fe2000f8e00ff */
[----:B------:R-:W-:Y:S01]  /*0ce0*/  IADD3 R15, P0, PT, R15, R12, RZ ;  /* 0x0000000c0f0f7210 */ /* 0x000fe20007f1e0ff */
[----:B------:R-:W-:Y:S01]  /*0cf0*/  UISETP.GT.AND.EX UP2, UPT, UR27, URZ, UPT, UP1 ;  /* 0x000000ff1b00728c */ /* 0x000fe2000bf44310 */
[----:B------:R-:W-:Y:S01]  /*0d00*/  MOV R17, UR6 ;  /* 0x0000000600117c02 */ /* 0x000fe20008000f00 */
[----:B------:R-:W-:Y:S01]  /*0d10*/  UISETP.GT.U32.AND UP0, UPT, UR26, URZ, UPT ;  /* 0x000000ff1a00728c */ /* 0x000fe2000bf04070 */
[-C--:B------:R-:W-:Y:S01]  /*0d20*/  IADD3 R18, P1, PT, RZ, -R13.reuse, RZ ;  /* 0x8000000dff127210 */ /* 0x080fe20007f3e0ff */
[----:B------:R-:W-:Y:S01]  /*0d30*/  IMAD.X R12, R19, 0x1, R4, P0 ;  /* 0x00000001130c7824 */ /* 0x000fe200000e0604 */
[----:B------:R-:W-:Y:S01]  /*0d40*/  ISETP.LT.AND P2, PT, R14, RZ, PT ;  /* 0x000000ff0e00720c */ /* 0x000fe20003f41270 */
[C---:B---3--:R-:W-:Y:S01]  /*0d50*/  IMAD.WIDE.U32 R16, R15.reuse, UR20, R16 ;  /* 0x000000140f107c25 */ /* 0x048fe2000f8e0010 */
[----:B0-----:R-:W-:Y:S01]  /*0d60*/  IADD3 R19, P0, PT, R8, UR26, RZ ;  /* 0x0000001a08137c10 */ /* 0x001fe2000ff1e0ff */
[----:B------:R-:W-:Y:S01]  /*0d70*/  USEL UR4, UR26, URZ, UP2 ;  /* 0x000000ff1a047287 */ /* 0x000fe20009000000 */
[----:B------:R-:W-:Y:S01]  /*0d80*/  SEL R4, R18, R13, P2 ;  /* 0x0000000d12047207 */ /* 0x000fe20001000000 */
[----:B------:R-:W-:Y:S01]  /*0d90*/  IMAD R12, R12, UR20, RZ ;  /* 0x000000140c0c7c24 */ /* 0x000fe2000f8e02ff */
[----:B------:R-:W-:Y:S01]  /*0da0*/  UISETP.GT.AND.EX UP0, UPT, UR27, URZ, UPT, UP0 ;  /* 0x000000ff1b00728c */ /* 0x000fe2000bf04300 */
[----:B------:R-:W-:Y:S01]  /*0db0*/  IMAD.MOV.U32 R8, RZ, RZ, R16 ;  /* 0x000000ffff087224 */ /* 0x000fe200078e0010 */
[----:B------:R-:W-:Y:S01]  /*0dc0*/  UISETP.GT.U32.AND UP1, UPT, UR8, URZ, UPT ;  /* 0x000000ff0800728c */ /* 0x000fe2000bf24070 */
[----:B------:R-:W-:Y:S01]  /*0dd0*/  IMAD R23, R15, UR21, R12 ;  /* 0x000000150f177c24 */ /* 0x000fe2000f8e020c */
[----:B------:R-:W-:Y:S01]  /*0de0*/  IADD3.X R15, PT, PT, R9, UR27, RZ, P0, !PT ;  /* 0x0000001b090f7c10 */ /* 0x000fe200087fe4ff */
[----:B------:R-:W-:Y:S01]  /*0df0*/  IMAD.X R9, RZ, RZ, ~R14, P1 ;  /* 0x000000ffff097224 */ /* 0x000fe200008e0e0e */
[----:B------:R-:W0:Y:S01]  /*0e00*/  LDC.64 R12, c[0x0][0x398] ;  /* 0x0000e600ff0c7b82 */ /* 0x000e220000000a00 */
[----:B------:R-:W-:Y:S01]  /*0e10*/  IADD3 R20, P0, P1, R2, 0x1, -R19 ;  /* 0x0000000102147810 */ /* 0x000fe2000791e813 */
[----:B------:R-:W-:Y:S01]  /*0e20*/  USEL UR14, UR27, URZ, UP0 ;  /* 0x000000ff1b0e7287 */ /* 0x000fe20008000000 */
[----:B------:R-:W-:Y:S01]  /*0e30*/  LOP3.LUT R18, RZ, UR4, RZ, 0x33, !PT ;  /* 0x00000004ff127c12 */ /* 0x000fe2000f8e33ff */
[----:B------:R-:W-:Y:S01]  /*0e40*/  UISETP.GT.AND.EX UP0, UPT, UR9, URZ, UPT, UP1 ;  /* 0x000000ff0900728c */ /* 0x000fe2000bf04310 */
[----:B------:R-:W-:Y:S01]  /*0e50*/  IADD3.X R21, PT, PT, R3, RZ, ~R15, P0, P1 ;  /* 0x000000ff03157210 */ /* 0x000fe200007e2c0f */
[----:B------:R-:W1:Y:S01]  /*0e60*/  LDCU.128 UR4, c[0x0][0x410] ;  /* 0x00008200ff0477ac */ /* 0x000e620008000c00 */
[----:B------:R-:W-:Y:S01]  /*0e70*/  SEL R14, R9, R14, P2 ;  /* 0x0000000e090e7207 */ /* 0x000fe20001000000 */
[----:B------:R-:W-:Y:S01]  /*0e80*/  IMAD.IADD R9, R17, 0x1, R23 ;  /* 0x0000000111097824 */ /* 0x000fe200078e0217 */
[----:B------:R-:W-:Y:S01]  /*0e90*/  IADD3 R17, P2, PT, RZ, -R20, RZ ;  /* 0x80000014ff117210 */ /* 0x000fe20007f5e0ff */
[----:B------:R-:W-:Y:S01]  /*0ea0*/  USEL UR8, UR8, URZ, UP0 ;  /* 0x000000ff08087287 */ /* 0x000fe20008000000 */
[----:B------:R-:W-:Y:S01]  /*0eb0*/  ISETP.LT.AND P3, PT, R21, RZ, PT ;  /* 0x000000ff1500720c */ /* 0x000fe20003f61270 */
[----:B------:R-:W2:Y:S01]  /*0ec0*/  LDCU.64 UR18, c[0x0][0x408] ;  /* 0x00008100ff1277ac */ /* 0x000ea20008000a00 */
[----:B------:R-:W-:-:S02]  /*0ed0*/  IADD3 R19, P0, P1, R18, UR26, R19 ;  /* 0x0000001a12137c10 */ /* 0x000fc4000f91e013 */
[----:B------:R-:W-:Y:S01]  /*0ee0*/  SEL R17, R17, R20, P3 ;  /* 0x0000001411117207 */ /* 0x000fe20001800000 */
[----:B------:R-:W-:Y:S01]  /*0ef0*/  IMAD.X R20, RZ, RZ, ~R21, P2 ;  /* 0x000000ffff147224 */ /* 0x000fe200010e0e15 */
[----:B------:R-:W-:Y:S01]  /*0f00*/  LOP3.LUT R18, RZ, UR14, RZ, 0x33, !PT ;  /* 0x0000000eff127c12 */ /* 0x000fe2000f8e33ff */
[----:B------:R-:W-:Y:S01]  /*0f10*/  USEL UR9, UR9, URZ, UP0 ;  /* 0x000000ff09097287 */ /* 0x000fe20008000000 */
[----:B------:R-:W-:Y:S01]  /*0f20*/  IADD3 R16, P2, PT, R2, R17, RZ ;  /* 0x0000001102107210 */ /* 0x000fe20007f5e0ff */
[----:B------:R-:W-:Y:S01]  /*0f30*/  UISETP.GT.U32.AND UP1, UPT, UR16, URZ, UPT ;  /* 0x000000ff1000728c */ /* 0x000fe2000bf24070 */
[----:B------:R-:W-:Y:S01]  /*0f40*/  SEL R17, R20, R21, P3 ;  /* 0x0000001514117207 */ /* 0x000fe20001800000 */
[----:B------:R-:W-:Y:S01]  /*0f50*/  UIADD3 UR14, UP0, UPT, URZ, -UR16, URZ ;  /* 0x80000010ff0e7290 */ /* 0x000fe2000ff1e0ff */
[----:B------:R-:W-:Y:S01]  /*0f60*/  IADD3.X R21, PT, PT, R18, UR27, R15, P0, P1 ;  /* 0x0000001b12157c10 */ /* 0x000fe200087e240f */
[----:B------:R-:W-:Y:S01]  /*0f70*/  UISETP.GT.AND.EX UP1, UPT, UR17, URZ, UPT, UP1 ;  /* 0x000000ff1100728c */ /* 0x000fe2000bf24310 */
[----:B------:R-:W-:Y:S01]  /*0f80*/  IADD3 R15, P0, P1, -R16, UR8, R19 ;  /* 0x00000008100f7c10 */ /* 0x000fe2000f91e113 */
[----:B------:R-:W-:Y:S01]  /*0f90*/  IMAD.X R16, R3, 0x1, R17, P2 ;  /* 0x0000000103107824 */ /* 0x000fe200010e0611 */
[----:B0-----:R-:W-:Y:S01]  /*0fa0*/  IADD3 R17, P2, PT, R12, UR16, RZ ;  /* 0x000000100c117c10 */ /* 0x001fe2000ff5e0ff */
[----:B------:R-:W-:-:S02]  /*0fb0*/  UIADD3.X UR15, UPT, UPT, URZ, ~UR17, URZ, UP0, !UPT ;  /* 0x80000011ff0f7290 */ /* 0x000fc400087fe4ff */
[----:B--2---:R-:W-:Y:S01]  /*0fc0*/  UIMAD UR11, UR11, UR18, URZ ;  /* 0x000000120b0b72a4 */ /* 0x004fe2000f8e02ff */
[----:B------:R-:W-:Y:S01]  /*0fd0*/  IADD3.X R19, PT, PT, R13, UR17, RZ, P2, !PT ;  /* 0x000000110d137c10 */ /* 0x000fe200097fe4ff */
[----:B------:R-:W0:Y:S01]  /*0fe0*/  LDCU.128 UR24, c[0x0][0x3c0] ;  /* 0x00007800ff1877ac */ /* 0x000e220008000c00 */
[----:B------:R-:W2:Y:S01]  /*0ff0*/  LDC.64 R12, c[0x0][0x428] ;  /* 0x00010a00ff0c7b82 */ /* 0x000ea20000000a00 */
[----:B------:R-:W-:Y:S01]  /*1000*/  IADD3.X R16, PT, PT, ~R16, UR9, R21, P0, P1 ;  /* 0x0000000910107c10 */ /* 0x000fe200087e2515 */
[----:B-1----:R-:W-:Y:S01]  /*1010*/  UIMAD.WIDE.U32 UR8, UR12, UR4, URZ ;  /* 0x000000040c0872a5 */ /* 0x002fe2000f8e00ff */
[----:B------:R-:W-:Y:S01]  /*1020*/  IADD3 R18, P1, P2, R6, 0x1, -R17 ;  /* 0x0000000106127810 */ /* 0x000fe20007a3e811 */
[----:B------:R-:W-:Y:S01]  /*1030*/  UIMAD UR4, UR13, UR4, URZ ;  /* 0x000000040d0472a4 */ /* 0x000fe2000f8e02ff */
[----:B------:R-:W-:Y:S01]  /*1040*/  IADD3 R15, P0, PT, R15, R10, RZ ;  /* 0x0000000a0f0f7210 */ /* 0x000fe20007f1e0ff */
[----:B------:R-:W-:Y:S01]  /*1050*/  UIMAD UR11, UR10, UR19, UR11 ;  /* 0x000000130a0b72a4 */ /* 0x000fe2000f8e020b */
[----:B------:R-:W-:Y:S01]  /*1060*/  IADD3.X R20, PT, PT, R7, RZ, ~R19, P1, P2 ;  /* 0x000000ff07147210 */ /* 0x000fe20000fe4c13 */
[----:B------:R-:W-:Y:S01]  /*1070*/  UIMAD UR4, UR12, UR5, UR4 ;  /* 0x000000050c0472a4 */ /* 0x000fe2000f8e0204 */
[-C--:B------:R-:W-:Y:S01]  /*1080*/  IADD3 R21, P3, PT, RZ, -R18.reuse, RZ ;  /* 0x80000012ff157210 */ /* 0x080fe20007f7e0ff */
[----:B------:R-:W-:Y:S01]  /*1090*/  USEL UR12, UR16, URZ, UP1 ;  /* 0x000000ff100c7287 */ /* 0x000fe20008800000 */
[----:B------:R-:W-:Y:S01]  /*10a0*/  ISETP.LT.AND P2, PT, R20, RZ, PT ;  /* 0x000000ff1400720c */ /* 0x000fe20003f41270 */
[----:B------:R-:W-:Y:S01]  /*10b0*/  UIADD3 UR5, UPT, UPT, UR9, UR4, URZ ;  /* 0x0000000409057290 */ /* 0x000fe2000fffe0ff */
[----:B------:R-:W-:Y:S01]  /*10c0*/  IMAD.X R16, R16, 0x1, R11, P0 ;  /* 0x0000000110107824 */ /* 0x000fe200000e060b */
[----:B------:R-:W-:Y:S01]  /*10d0*/  USEL UR9, UR17, URZ, UP1 ;  /* 0x000000ff11097287 */ /* 0x000fe20008800000 */
[----:B------:R-:W1:Y:S01]  /*10e0*/  LDC.64 R10, c[0x0][0x420] ;  /* 0x00010800ff0a7b82 */ /* 0x000e620000000a00 */
[----:B------:R-:W-:Y:S01]  /*10f0*/  UMOV UR4, UR8 ;  /* 0x0000000800047c82 */ /* 0x000fe20008000000 */
[----:B------:R-:W-:Y:S01]  /*1100*/  SEL R21, R21, R18, P2 ;  /* 0x0000001215157207 */ /* 0x000fe20001000000 */
[----:B------:R-:W-:Y:S01]  /*1110*/  UIMAD.WIDE.U32 UR4, UR10, UR18, UR4 ;  /* 0x000000120a0472a5 */ /* 0x000fe2000f8e0004 */
[----:B------:R-:W-:Y:S01]  /*1120*/  LOP3.LUT R18, RZ, UR12, RZ, 0x33, !PT ;  /* 0x0000000cff127c12 */ /* 0x000fe2000f8e33ff */
[----:B------:R-:W-:Y:S01]  /*1130*/  UISETP.GT.U32.AND UP0, UPT, UR14, URZ, UPT ;  /* 0x000000ff0e00728c */ /* 0x000fe2000bf04070 */
[----:B------:R-:W-:Y:S01]  /*1140*/  IMAD.X R23, RZ, RZ, ~R20, P3 ;  /* 0x000000ffff177224 */ /* 0x000fe200018e0e14 */
[----:B------:R-:W-:Y:S01]  /*1150*/  UIADD3 UR5, UPT, UPT, UR5, UR11, URZ ;  /* 0x0000000b05057290 */ /* 0x000fe2000fffe0ff */
[----:B------:R-:W-:Y:S01]  /*1160*/  IADD3 R17, P0, P1, R18, UR16, R17 ;  /* 0x0000001012117c10 */ /* 0x000fe2000f91e011 */
[----:B--2---:R-:W-:Y:S01]  /*1170*/  IMAD R22, R5, R12, RZ ;  /* 0x0000000c05167224 */ /* 0x004fe200078e02ff */
[----:B------:R-:W-:Y:S01]  /*1180*/  LOP3.LUT R18, RZ, UR9, RZ, 0x33, !PT ;  /* 0x00000009ff127c12 */ /* 0x000fe2000f8e33ff */
[----:B------:R-:W-:Y:S01]  /*1190*/  UISETP.GT.AND.EX UP0, UPT, UR15, URZ, UPT, UP0 ;  /* 0x000000ff0f00728c */ /* 0x000fe2000bf04300 */
[----:B------:R-:W-:Y:S01]  /*11a0*/  SEL R5, R23, R20, P2 ;  /* 0x0000001417057207 */ /* 0x000fe20001000000 */
[----:B------:R-:W-:Y:S01]  /*11b0*/  IMAD R23, R0, R13, R22 ;  /* 0x0000000d00177224 */ /* 0x000fe200078e0216 */
[----:B------:R-:W-:Y:S01]  /*11c0*/  IADD3.X R19, PT, PT, R18, UR17, R19, P0, P1 ;  /* 0x0000001112137c10 */ /* 0x000fe200087e2413 */
[----:B------:R-:W-:Y:S01]  /*11d0*/  IMAD.WIDE.U32 R12, R0, R12, UR4 ;  /* 0x00000004000c7e25 */ /* 0x000fe2000f8e000c */
[----:B------:R-:W-:Y:S01]  /*11e0*/  USEL UR8, UR14, URZ, UP0 ;  /* 0x000000ff0e087287 */ /* 0x000fe20008000000 */
[----:B------:R-:W-:Y:S01]  /*11f0*/  IADD3 R18, P0, PT, R6, R21, RZ ;  /* 0x0000001506127210 */ /* 0x000fe20007f1e0ff */
[----:B------:R-:W-:Y:S01]  /*1200*/  USEL UR4, UR15, URZ, UP0 ;  /* 0x000000ff0f047287 */ /* 0x000fe20008000000 */
[----:B0-----:R-:W-:Y:S01]  /*1210*/  IMAD R16, R16, UR26, RZ ;  /* 0x0000001a10107c24 */ /* 0x001fe2000f8e02ff */
[----:B------:R-:W-:Y:S01]  /*1220*/  IADD3 R13, PT, PT, R13, R23, RZ ;  /* 0x000000170d0d7210 */ /* 0x000fe20007ffe0ff */
[----:B------:R-:W-:Y:S01]  /*1230*/  IMAD.WIDE.U32 R8, R15, UR26, R8 ;  /* 0x0000001a0f087c25 */ /* 0x000fe2000f8e0008 */
[----:B------:R-:W-:-:S03]  /*1240*/  IADD3 R17, P1, P2, -R18, UR8, R17 ;  /* 0x0000000812117c10 */ /* 0x000fc6000fa3e111 */
[----:B------:R-:W-:Y:S01]  /*1250*/  IMAD.X R0, R7, 0x1, R5, P0 ;  /* 0x0000000107007824 */ /* 0x000fe200000e0605 */
[----:B------:R-:W-:Y:S01]  /*1260*/  IADD3 R4, P0, PT, R17, R4, RZ ;  /* 0x0000000411047210 */ /* 0x000fe20007f1e0ff */
[-C--:B-1----:R-:W-:Y:S02]  /*1270*/  IMAD R3, R3, R10.reuse, RZ ;  /* 0x0000000a03037224 */ /* 0x082fe400078e02ff */
[----:B------:R-:W-:Y:S01]  /*1280*/  IMAD R5, R15, UR27, R16 ;  /* 0x0000001b0f057c24 */ /* 0x000fe2000f8e0210 */
[----:B------:R-:W-:Y:S01]  /*1290*/  IADD3.X R19, PT, PT, ~R0, UR4, R19, P1, P2 ;  /* 0x0000000400137c10 */ /* 0x000fe20008fe4513 */
[----:B------:R-:W0:Y:S01]  /*12a0*/  LDCU.64 UR4, c[0x0][0x380] ;  /* 0x00007000ff0477ac */ /* 0x000e220008000a00 */
[C---:B------:R-:W-:Y:S02]  /*12b0*/  IMAD R11, R2.reuse, R11, R3 ;  /* 0x0000000b020b7224 */ /* 0x040fe400078e0203 */
[----:B------:R-:W-:-:S04]  /*12c0*/  IMAD.WIDE.U32 R2, R2, R10, R12 ;  /* 0x0000000a02027225 */ /* 0x000fc800078e000c */
[----:B------:R-:W-:Y:S02]  /*12d0*/  IMAD.X R14, R19, 0x1, R14, P0 ;  /* 0x00000001130e7824 */ /* 0x000fe400000e060e */
[----:B------:R-:W-:Y:S02]  /*12e0*/  IMAD.IADD R9, R9, 0x1, R5 ;  /* 0x0000000109097824 */ /* 0x000fe400078e0205 */
[----:B------:R-:W-:Y:S02]  /*12f0*/  IMAD R5, R7, UR6, RZ ;  /* 0x0000000607057c24 */ /* 0x000fe4000f8e02ff */
[----:B------:R-:W-:Y:S02]  /*1300*/  IMAD R13, R14, UR24, RZ ;  /* 0x000000180e0d7c24 */ /* 0x000fe4000f8e02ff */
[----:B------:R-:W-:Y:S02]  /*1310*/  IMAD.IADD R3, R3, 0x1, R11 ;  /* 0x0000000103037824 */ /* 0x000fe400078e020b */
[----:B------:R-:W-:-:S02]  /*1320*/  IMAD R11, R6, UR7, R5 ;  /* 0x00000007060b7c24 */ /* 0x000fc4000f8e0205 */
[----:B------:R-:W-:Y:S02]  /*1330*/  IMAD R13, R4, UR25, R13 ;  /* 0x00000019040d7c24 */ /* 0x000fe4000f8e020d */
[----:B------:R-:W-:-:S04]  /*1340*/  IMAD.WIDE.U32 R6, R6, UR6, R2 ;  /* 0x0000000606067c25 */ /* 0x000fc8000f8e0002 */
[----:B------:R-:W-:Y:S01]  /*1350*/  IMAD.WIDE.U32 R4, R4, UR24, R8 ;  /* 0x0000001804047c25 */ /* 0x000fe2000f8e0008 */
[----:B------:R-:W-:-:S03]  /*1360*/  LEA R2, P0, R6, UR22, 0x1 ;  /* 0x0000001606027c11 */ /* 0x000fc6000f8008ff */
[----:B------:R-:W-:Y:S01]  /*1370*/  IMAD.IADD R3, R7, 0x1, R11 ;  /* 0x0000000107037824 */ /* 0x000fe200078e020b */
[----:B0-----:R-:W-:Y:S01]  /*1380*/  LEA R9, P1, R4, UR4, 0x1 ;  /* 0x0000000404097c11 */ /* 0x001fe2000f8208ff */
[----:B------:R-:W-:-:S03]  /*1390*/  IMAD.IADD R5, R5, 0x1, R13 ;  /* 0x0000000105057824 */ /* 0x000fc600078e020d */
[----:B------:R-:W-:Y:S02]  /*13a0*/  LEA.HI.X R3, R6, UR23, R3, 0x1, P0 ;  /* 0x0000001706037c11 */ /* 0x000fe400080f0c03 */
[----:B------:R-:W-:Y:S02]  /*13b0*/  LEA.HI.X R5, R4, UR5, R5, 0x1, P1 ;  /* 0x0000000504057c11 */ /* 0x000fe400088f0c05 */
[C---:B------:R-:W-:Y:S01]  /*13c0*/  LOP3.LUT R4, R9.reuse, 0xfffffffd, RZ, 0xc0, !PT ;  /* 0xfffffffd09047812 */ /* 0x040fe200078ec0ff */
[----:B------:R0:W5:Y:S01]  /*13d0*/  LDG.E.U16 R2, desc[UR28][R2.64] ;  /* 0x0000001c02027981 */ /* 0x000162000c1e1500 */
[----:B------:R-:W-:-:S03]  /*13e0*/  LOP3.LUT R0, R9, 0x2, RZ, 0xc0, !PT ;  /* 0x0000000209007812 */ /* 0x000fc600078ec0ff */
[----:B------:R0:W5:Y:S01]  /*13f0*/  LD.E R7, desc[UR28][R4.64] ;  /* 0x0000001c04077980 */ /* 0x000162000c101900 */
[----:B------:R-:W-:Y:S01]  /*1400*/  ISETP.EQ.U32.AND P0, PT, R0, RZ, PT ;  /* 0x000000ff0000720c */ /* 0x000fe20003f02070 */
[----:B------:R-:W-:-:S05]  /*1410*/  IMAD.MOV.U32 R0, RZ, RZ, 0x3254 ;  /* 0x00003254ff007424 */ /* 0x000fca00078e00ff */
[----:B------:R-:W-:-:S07]  /*1420*/  SEL R6, R0, 0x7610, P0 ;  /* 0x0000761000067807 */ /* 0x000fce0000000000 */
.L_x_9:
[----:B-----5:R-:W-:-:S05]  /*1430*/  HADD2.BF16_V2 R0, R7, R2.H0_H0 ;  /* 0x2000000207007230 */ /* 0x020fca0000200000 */
[----:B------:R-:W-:-:S06]  /*1440*/  PRMT R0, R7, R6, R0 ;  /* 0x0000000607007216 */ /* 0x000fcc0000000000 */
[----:B------:R-:W2:Y:S02]  /*1450*/  ATOM.E.CAS.STRONG.GPU PT, R0, [R4], R7, R0 ;  /* 0x000000070400738b */ /* 0x000ea400001ee100 */
[----:B--2---:R-:W-:Y:S01]  /*1460*/  ISETP.NE.U32.AND P0, PT, R0, R7, PT ;  /* 0x000000070000720c */ /* 0x004fe20003f05070 */
[----:B------:R-:W-:-:S12]  /*1470*/  IMAD.MOV.U32 R7, RZ, RZ, R0 ;  /* 0x000000ffff077224 */ /* 0x000fd800078e0000 */
[----:B------:R-:W-:Y:S05]  /*1480*/  @P0 BRA `(.L_x_9) ;  /* 0xfffffffc00e80947 */ /* 0x000fea000383ffff */
[----:B------:R-:W-:Y:S05]  /*1490*/  EXIT ;  /* 0x000000000000794d */ /* 0x000fea0003800000 */
        .weak           $__internal_0_$__cuda_sm20_div_s64
        .type           $__internal_0_$__cuda_sm20_div_s64,@function
        .size           $__internal_0_$__cuda_sm20_div_s64,($__internal_1_$__cuda_sm20_rem_s64 - $__internal_0_$__cuda_sm20_div_s64)
$__internal_0_$__cuda_sm20_div_s64:
[-C--:B------:R-:W-:Y:S02]  /*14a0*/  IADD3 R9, P1, PT, RZ, -R12.reuse, RZ ;  /* 0x8000000cff097210 */ /* 0x080fe40007f3e0ff */
[----:B------:R-:W-:Y:S02]  /*14b0*/  ISETP.GE.AND P0, PT, R10, RZ, PT ;  /* 0x000000ff0a00720c */ /* 0x000fe40003f06270 */
[----:B------:R-:W-:Y:S01]  /*14c0*/  ISETP.GE.AND P3, PT, R11, RZ, PT ;  /* 0x000000ff0b00720c */ /* 0x000fe20003f66270 */
[----:B------:R-:W-:Y:S01]  /*14d0*/  IMAD.X R15, RZ, RZ, ~R10, P1 ;  /* 0x000000ffff0f7224 */ /* 0x000fe200008e0e0a */
[----:B------:R-:W-:-:S04]  /*14e0*/  SEL R8, R9, R12, !P0 ;  /* 0x0000000c09087207 */ /* 0x000fc80004000000 */
[----:B------:R-:W-:-:S04]  /*14f0*/  SEL R9, R15, R10, !P0 ;  /* 0x0000000a0f097207 */ /* 0x000fc80004000000 */
[----:B------:R-:W0:Y:S08]  /*1500*/  I2F.U64.RP R18, R8 ;  /* 0x0000000800127312 */ /* 0x000e300000309000 */
[----:B0-----:R-:W0:Y:S02]  /*1510*/  MUFU.RCP R18, R18 ;  /* 0x0000001200127308 */ /* 0x001e240000001000 */
[----:B0-----:R-:W-:-:S06]  /*1520*/  VIADD R14, R18, 0x1ffffffe ;  /* 0x1ffffffe120e7836 */ /* 0x001fcc0000000000 */
[----:B------:R-:W0:Y:S02]  /*1530*/  F2I.U64.TRUNC R14, R14 ;  /* 0x0000000e000e7311 */ /* 0x000e24000020d800 */
[----:B0-----:R-:W-:-:S04]  /*1540*/  IMAD.WIDE.U32 R16, R14, R8, RZ ;  /* 0x000000080e107225 */ /* 0x001fc800078e00ff */
[----:B------:R-:W-:Y:S01]  /*1550*/  IMAD R17, R14, R9, R17 ;  /* 0x000000090e117224 */ /* 0x000fe200078e0211 */
[----:B------:R-:W-:-:S03]  /*1560*/  IADD3 R19, P0, PT, RZ, -R16, RZ ;  /* 0x80000010ff137210 */ /* 0x000fc60007f1e0ff */
[----:B------:R-:W-:Y:S02]  /*1570*/  IMAD R17, R15, R8, R17 ;  /* 0x000000080f117224 */ /* 0x000fe400078e0211 */
[----:B------:R-:W-:-:S03]  /*1580*/  IMAD.HI.U32 R16, R14, R19, RZ ;  /* 0x000000130e107227 */ /* 0x000fc600078e00ff */
[----:B------:R-:W-:Y:S01]  /*1590*/  IADD3.X R21, PT, PT, RZ, ~R17, RZ, P0, !PT ;  /* 0x80000011ff157210 */ /* 0x000fe200007fe4ff */
[----:B------:R-:W-:-:S04]  /*15a0*/  IMAD.MOV.U32 R17, RZ, RZ, R14 ;  /* 0x000000ffff117224 */ /* 0x000fc800078e000e */
[----:B------:R-:W-:-:S04]  /*15b0*/  IMAD.WIDE.U32 R16, P0, R14, R21, R16 ;  /* 0x000000150e107225 */ /* 0x000fc80007800010 */
[C---:B------:R-:W-:Y:S02]  /*15c0*/  IMAD R23, R15.reuse, R21, RZ ;  /* 0x000000150f177224 */ /* 0x040fe400078e02ff */
[----:B------:R-:W-:-:S04]  /*15d0*/  IMAD.HI.U32 R16, P1, R15, R19, R16 ;  /* 0x000000130f107227 */ /* 0x000fc80007820010 */
[----:B------:R-:W-:Y:S01]  /*15e0*/  IMAD.HI.U32 R19, R15, R21, RZ ;  /* 0x000000150f137227 */ /* 0x000fe200078e00ff */
[----:B------:R-:W-:-:S03]  /*15f0*/  IADD3 R17, P2, PT, R23, R16, RZ ;  /* 0x0000001017117210 */ /* 0x000fc60007f5e0ff */
[----:B------:R-:W-:Y:S02]  /*1600*/  IMAD.X R19, R19, 0x1, R15, P0 ;  /* 0x0000000113137824 */ /* 0x000fe400000e060f */
[----:B------:R-:W-:-:S03]  /*1610*/  IMAD.WIDE.U32 R14, R17, R8, RZ ;  /* 0x00000008110e7225 */ /* 0x000fc600078e00ff */
[----:B------:R-:W-:Y:S01]  /*1620*/  IADD3.X R19, PT, PT, RZ, RZ, R19, P2, P1 ;  /* 0x000000ffff137210 */ /* 0x000fe200017e2413 */
[----:B------:R-:W-:Y:S01]  /*1630*/  IMAD R15, R17, R9, R15 ;  /* 0x00000009110f7224 */ /* 0x000fe200078e020f */
[----:B------:R-:W-:Y:S02]  /*1640*/  IADD3 R21, P0, PT, RZ, -R14, RZ ;  /* 0x8000000eff157210 */ /* 0x000fe40007f1e0ff */
[----:B------:R-:W-:Y:S01]  /*1650*/  IADD3 R14, P4, PT, RZ, -R13, RZ ;  /* 0x8000000dff0e7210 */ /* 0x000fe20007f9e0ff */
[----:B------:R-:W-:Y:S02]  /*1660*/  IMAD R15, R19, R8, R15 ;  /* 0x00000008130f7224 */ /* 0x000fe400078e020f */
[----:B------:R-:W-:Y:S01]  /*1670*/  IMAD.HI.U32 R16, R17, R21, RZ ;  /* 0x0000001511107227 */ /* 0x000fe200078e00ff */
[----:B------:R-:W-:-:S03]  /*1680*/  SEL R13, R14, R13, !P3 ;  /* 0x0000000d0e0d7207 */ /* 0x000fc60005800000 */
[----:B------:R-:W-:-:S04]  /*1690*/  IMAD.X R18, RZ, RZ, ~R15, P0 ;  /* 0x000000ffff127224 */ /* 0x000fc800000e0e0f */
[----:B------:R-:W-:-:S04]  /*16a0*/  IMAD.WIDE.U32 R16, P0, R17, R18, R16 ;  /* 0x0000001211107225 */ /* 0x000fc80007800010 */
[C---:B------:R-:W-:Y:S02]  /*16b0*/  IMAD R15, R19.reuse, R18, RZ ;  /* 0x00000012130f7224 */ /* 0x040fe400078e02ff */
[----:B------:R-:W-:-:S04]  /*16c0*/  IMAD.HI.U32 R16, P1, R19, R21, R16 ;  /* 0x0000001513107227 */ /* 0x000fc80007820010 */
[----:B------:R-:W-:Y:S01]  /*16d0*/  IMAD.HI.U32 R14, R19, R18, RZ ;  /* 0x00000012130e7227 */ /* 0x000fe200078e00ff */
[----:B------:R-:W-:-:S03]  /*16e0*/  IADD3 R16, P2, PT, R15, R16, RZ ;  /* 0x000000100f107210 */ /* 0x000fc60007f5e0ff */
[----:B------:R-:W-:Y:S02]  /*16f0*/  IMAD.X R18, RZ, RZ, ~R11, P4 ;  /* 0x000000ffff127224 */ /* 0x000fe400020e0e0b */
[----:B------:R-:W-:Y:S02]  /*1700*/  IMAD.X R19, R14, 0x1, R19, P0 ;  /* 0x000000010e137824 */ /* 0x000fe400000e0613 */
[----:B------:R-:W-:Y:S01]  /*1710*/  IMAD.HI.U32 R14, R16, R13, RZ ;  /* 0x0000000d100e7227 */ /* 0x000fe200078e00ff */
[----:B------:R-:W-:Y:S02]  /*1720*/  SEL R17, R18, R11, !P3 ;  /* 0x0000000b12117207 */ /* 0x000fe40005800000 */
[----:B------:R-:W-:Y:S01]  /*1730*/  IADD3.X R18, PT, PT, RZ, RZ, R19, P2, P1 ;  /* 0x000000ffff127210 */ /* 0x000fe200017e2413 */
[----:B------:R-:W-:Y:S02]  /*1740*/  IMAD.MOV.U32 R15, RZ, RZ, RZ ;  /* 0x000000ffff0f7224 */ /* 0x000fe400078e00ff */
[----:B------:R-:W-:-:S04]  /*1750*/  IMAD.WIDE.U32 R14, R16, R17, R14 ;  /* 0x00000011100e7225 */ /* 0x000fc800078e000e */
[C---:B------:R-:W-:Y:S02]  /*1760*/  IMAD R19, R18.reuse, R17, RZ ;  /* 0x0000001112137224 */ /* 0x040fe400078e02ff */
[----:B------:R-:W-:-:S04]  /*1770*/  IMAD.HI.U32 R14, P0, R18, R13, R14 ;  /* 0x0000000d120e7227 */ /* 0x000fc8000780000e */
[----:B------:R-:W-:Y:S01]  /*1780*/  IMAD.HI.U32 R16, R18, R17, RZ ;  /* 0x0000001112107227 */ /* 0x000fe200078e00ff */
[----:B------:R-:W-:-:S03]  /*1790*/  IADD3 R19, P1, PT, R19, R14, RZ ;  /* 0x0000000e13137210 */ /* 0x000fc60007f3e0ff */
[----:B------:R-:W-:Y:S02]  /*17a0*/  IMAD.X R16, RZ, RZ, R16, P0 ;  /* 0x000000ffff107224 */ /* 0x000fe400000e0610 */
[----:B------:R-:W-:-:S04]  /*17b0*/  IMAD.WIDE.U32 R14, R19, R8, RZ ;  /* 0x00000008130e7225 */ /* 0x000fc800078e00ff */
[----:B------:R-:W-:Y:S01]  /*17c0*/  IMAD.X R21, RZ, RZ, R16, P1 ;  /* 0x000000ffff157224 */ /* 0x000fe200008e0610 */
[----:B------:R-:W-:Y:S01]  /*17d0*/  IADD3 R23, P1, PT, -R14, R13, RZ ;  /* 0x0000000d0e177210 */ /* 0x000fe20007f3e1ff */
[----:B------:R-:W-:-:S03]  /*17e0*/  IMAD R15, R19, R9, R15 ;  /* 0x00000009130f7224 */ /* 0x000fc600078e020f */
[-C--:B------:R-:W-:Y:S01]  /*17f0*/  ISETP.GE.U32.AND P0, PT, R23, R8.reuse, PT ;  /* 0x000000081700720c */ /* 0x080fe20003f06070 */
[----:B------:R-:W-:-:S04]  /*1800*/  IMAD R14, R21, R8, R15 ;  /* 0x00000008150e7224 */ /* 0x000fc800078e020f */
[----:B------:R-:W-:Y:S01]  /*1810*/  IMAD.X R17, R17, 0x1, ~R14, P1 ;  /* 0x0000000111117824 */ /* 0x000fe200008e0e0e */
[----:B------:R-:W-:Y:S02]  /*1820*/  IADD3 R14, P2, PT, R19, 0x1, RZ ;  /* 0x00000001130e7810 */ /* 0x000fe40007f5e0ff */
[----:B------:R-:W-:Y:S02]  /*1830*/  IADD3 R13, P1, PT, R23, -R8, RZ ;  /* 0x80000008170d7210 */ /* 0x000fe40007f3e0ff */
[CC--:B------:R-:W-:Y:S01]  /*1840*/  ISETP.GE.U32.AND.EX P0, PT, R17.reuse, R9.reuse, PT, P0 ;  /* 0x000000091100720c */ /* 0x0c0fe20003f06100 */
[----:B------:R-:W-:Y:S01]  /*1850*/  IMAD.X R16, RZ, RZ, R21, P2 ;  /* 0x000000ffff107224 */ /* 0x000fe200010e0615 */
[----:B------:R-:W-:Y:S02]  /*1860*/  IADD3.X R15, PT, PT, R17, ~R9, RZ, P1, !PT ;  /* 0x80000009110f7210 */ /* 0x000fe40000ffe4ff */
[----:B------:R-:W-:Y:S02]  /*1870*/  SEL R13, R13, R23, P0 ;  /* 0x000000170d0d7207 */ /* 0x000fe40000000000 */
[----:B------:R-:W-:-:S02]  /*1880*/  SEL R19, R14, R19, P0 ;  /* 0x000000130e137207 */ /* 0x000fc40000000000 */
[----:B------:R-:W-:Y:S02]  /*1890*/  SEL R15, R15, R17, P0 ;  /* 0x000000110f0f7207 */ /* 0x000fe40000000000 */
[----:B------:R-:W-:Y:S02]  /*18a0*/  ISETP.GE.U32.AND P1, PT, R13, R8, PT ;  /* 0x000000080d00720c */ /* 0x000fe40003f26070 */
[----:B------:R-:W-:Y:S02]  /*18b0*/  SEL R14, R16, R21, P0 ;  /* 0x00000015100e7207 */ /* 0x000fe40000000000 */
[----:B------:R-:W-:Y:S02]  /*18c0*/  IADD3 R8, P2, PT, R19, 0x1, RZ ;  /* 0x0000000113087810 */ /* 0x000fe40007f5e0ff */
[----:B------:R-:W-:Y:S02]  /*18d0*/  ISETP.GE.U32.AND.EX P0, PT, R15, R9, PT, P1 ;  /* 0x000000090f00720c */ /* 0x000fe40003f06110 */
[----:B------:R-:W-:Y:S01]  /*18e0*/  LOP3.LUT R13, R10, R11, RZ, 0x3c, !PT ;  /* 0x0000000b0a0d7212 */ /* 0x000fe200078e3cff */
[----:B------:R-:W-:Y:S01]  /*18f0*/  IMAD.X R9, RZ, RZ, R14, P2 ;  /* 0x000000ffff097224 */ /* 0x000fe200010e060e */
[----:B------:R-:W-:-:S02]  /*1900*/  SEL R8, R8, R19, P0 ;  /* 0x0000001308087207 */ /* 0x000fc40000000000 */
[----:B------:R-:W-:Y:S02]  /*1910*/  ISETP.GE.AND P1, PT, R13, RZ, PT ;  /* 0x000000ff0d00720c */ /* 0x000fe40003f26270 */
[----:B------:R-:W-:Y:S02]  /*1920*/  SEL R11, R9, R14, P0 ;  /* 0x0000000e090b7207 */ /* 0x000fe40000000000 */
[----:B------:R-:W-:Y:S02]  /*1930*/  IADD3 R9, P2, PT, RZ, -R8, RZ ;  /* 0x80000008ff097210 */ /* 0x000fe40007f5e0ff */
[----:B------:R-:W-:-:S03]  /*1940*/  ISETP.NE.U32.AND P0, PT, R12, RZ, PT ;  /* 0x000000ff0c00720c */ /* 0x000fc60003f05070 */
[----:B------:R-:W-:Y:S01]  /*1950*/  IMAD.X R12, RZ, RZ, ~R11, P2 ;  /* 0x000000ffff0c7224 */ /* 0x000fe200010e0e0b */
[----:B------:R-:W-:Y:S02]  /*1960*/  ISETP.NE.AND.EX P0, PT, R10, RZ, PT, P0 ;  /* 0x000000ff0a00720c */ /* 0x000fe40003f05300 */
[----:B------:R-:W-:Y:S01]  /*1970*/  SEL R10, R9, R8, !P1 ;  /* 0x00000008090a7207 */ /* 0x000fe20004800000 */
[----:B------:R-:W-:Y:S01]  /*1980*/  IMAD.MOV.U32 R8, RZ, RZ, R4 ;  /* 0x000000ffff087224 */ /* 0x000fe200078e0004 */
[----:B------:R-:W-:Y:S01]  /*1990*/  SEL R11, R12, R11, !P1 ;  /* 0x0000000b0c0b7207 */ /* 0x000fe20004800000 */
[----:B------:R-:W-:Y:S01]  /*19a0*/  IMAD.MOV.U32 R9, RZ, RZ, 0x0 ;  /* 0x00000000ff097424 */ /* 0x000fe200078e00ff */
[----:B------:R-:W-:Y:S02]  /*19b0*/  SEL R10, R10, 0xffffffff, P0 ;  /* 0xffffffff0a0a7807 */ /* 0x000fe40000000000 */
[----:B------:R-:W-:Y:S01]  /*19c0*/  SEL R11, R11, 0xffffffff, P0 ;  /* 0xffffffff0b0b7807 */ /* 0x000fe20000000000 */
[----:B------:R-:W-:Y:S06]  /*19d0*/  RET.REL.NODEC R8 `(_ZN2at6native49_GLOBAL__N__cfa43aba_16_ReflectionPad_cu_f800513936reflection_pad3d_backward_out_kernelIN3c108BFloat16EEEvNS_27GenericPackedTensorAccessorIT_Lm5ENS_16DefaultPtrTraitsElEENS5_IKS6_Lm5ES7_lEElllll) ;  /* 0xffffffe408887950 */ /* 0x000fec0003c3ffff */
        .weak           $__internal_1_$__cuda_sm20_rem_s64
        .type           $__internal_1_$__cuda_sm20_rem_s64,@function
        .size           $__internal_1_$__cuda_sm20_rem_s64,(.L_x_1167 - $__internal_1_$__cuda_sm20_rem_s64)
$__internal_1_$__cuda_sm20_rem_s64:
[----:B------:R-:W0:Y:S02]  /*19e0*/  LDCU.64 UR6, c[0x0][0x3f8] ;  /* 0x00007f00ff0677ac */ /* 0x000e240008000a00 */
[----:B0-----:R-:W-:Y:S02]  /*19f0*/  UIADD3 UR4, UP1, UPT, URZ, -UR6, URZ ;  /* 0x80000006ff047290 */ /* 0x001fe4000ff3e0ff */
[----:B------:R-:W-:Y:S02]  /*1a00*/  UISETP.GE.AND UP0, UPT, UR7, URZ, UPT ;  /* 0x000000ff0700728c */ /* 0x000fe4000bf06270 */
[----:B------:R-:W-:Y:S02]  /*1a10*/  UIADD3.X UR5, UPT, UPT, URZ, ~UR7, URZ, UP1, !UPT ;  /* 0x80000007ff057290 */ /* 0x000fe40008ffe4ff */
[----:B------:R-:W-:Y:S02]  /*1a20*/  USEL UR4, UR4, UR6, !UP0 ;  /* 0x0000000604047287 */ /* 0x000fe4000c000000 */
[----:B------:R-:W-:-:S09]  /*1a30*/  USEL UR5, UR5, UR7, !UP0 ;  /* 0x0000000705057287 */ /* 0x000fd2000c000000 */
[----:B------:R-:W0:Y:S08]  /*1a40*/  I2F.U64.RP R12, UR4 ;  /* 0x00000004000c7d12 */ /* 0x000e300008309000 */
[----:B0-----:R-:W0:Y:S02]  /*1a50*/  MUFU.RCP R12, R12 ;  /* 0x0000000c000c7308 */ /* 0x001e240000001000 */
[----:B0-----:R-:W-:-:S06]  /*1a60*/  VIADD R8, R12, 0x1ffffffe ;  /* 0x1ffffffe0c087836 */ /* 0x001fcc0000000000 */
[----:B------:R-:W0:Y:S02]  /*1a70*/  F2I.U64.TRUNC R8, R8 ;  /* 0x0000000800087311 */ /* 0x000e24000020d800 */
[----:B0-----:R-:W-:-:S04]  /*1a80*/  IMAD.WIDE.U32 R10, R8, UR4, RZ ;  /* 0x00000004080a7c25 */ /* 0x001fc8000f8e00ff */
[----:B------:R-:W-:Y:S01]  /*1a90*/  IMAD R11, R8, UR5, R11 ;  /* 0x00000005080b7c24 */ /* 0x000fe2000f8e020b */
[----:B------:R-:W-:-:S03]  /*1aa0*/  IADD3 R13, P0, PT, RZ, -R10, RZ ;  /* 0x8000000aff0d7210 */ /* 0x000fc60007f1e0ff */
[----:B------:R-:W-:Y:S02]  /*1ab0*/  IMAD R11, R9, UR4, R11 ;  /* 0x00000004090b7c24 */ /* 0x000fe4000f8e020b */
[----:B------:R-:W-:-:S04]  /*1ac0*/  IMAD.HI.U32 R10, R8, R13, RZ ;  /* 0x0000000d080a7227 */ /* 0x000fc800078e00ff */
[----:B------:R-:W-:Y:S02]  /*1ad0*/  IMAD.X R15, RZ, RZ, ~R11, P0 ;  /* 0x000000ffff0f7224 */ /* 0x000fe400000e0e0b */
[----:B------:R-:W-:Y:S02]  /*1ae0*/  IMAD.MOV.U32 R11, RZ, RZ, R8 ;  /* 0x000000ffff0b7224 */ /* 0x000fe400078e0008 */
[-C--:B------:R-:W-:Y:S02]  /*1af0*/  IMAD R17, R9, R15.reuse, RZ ;  /* 0x0000000f09117224 */ /* 0x080fe400078e02ff */
[----:B------:R-:W-:-:S04]  /*1b00*/  IMAD.WIDE.U32 R10, P0, R8, R15, R10 ;  /* 0x0000000f080a7225 */ /* 0x000fc8000780000a */
[----:B------:R-:W-:-:S04]  /*1b10*/  IMAD.HI.U32 R15, R9, R15, RZ ;  /* 0x0000000f090f7227 */ /* 0x000fc800078e00ff */
[----:B------:R-:W-:-:S05]  /*1b20*/  IMAD.HI.U32 R10, P1, R9, R13, R10 ;  /* 0x0000000d090a7227 */ /* 0x000fca000782000a */
[----:B------:R-:W-:Y:S01]  /*1b30*/  IADD3 R11, P2, PT, R17, R10, RZ ;  /* 0x0000000a110b7210 */ /* 0x000fe20007f5e0ff */
[----:B------:R-:W-:-:S04]  /*1b40*/  IMAD.X R10, R15, 0x1, R9, P0 ;  /* 0x000000010f0a7824 */ /* 0x000fc800000e0609 */
[----:B------:R-:W-:Y:S01]  /*1b50*/  IMAD.WIDE.U32 R8, R11, UR4, RZ ;  /* 0x000000040b087c25 */ /* 0x000fe2000f8e00ff */
[----:B------:R-:W-:Y:S02]  /*1b60*/  IADD3.X R13, PT, PT, RZ, RZ, R10, P2, P1 ;  /* 0x000000ffff0d7210 */ /* 0x000fe400017e240a */
[----:B------:R-:W-:Y:S01]  /*1b70*/  ISETP.GE.AND P1, PT, R3, RZ, PT ;  /* 0x000000ff0300720c */ /* 0x000fe20003f26270 */
[----:B------:R-:W-:Y:S01]  /*1b80*/  IMAD R10, R11, UR5, R9 ;  /* 0x000000050b0a7c24 */ /* 0x000fe2000f8e0209 */
[----:B------:R-:W-:Y:S02]  /*1b90*/  IADD3 R15, P0, PT, RZ, -R8, RZ ;  /* 0x80000008ff0f7210 */ /* 0x000fe40007f1e0ff */
[-C--:B------:R-:W-:Y:S01]  /*1ba0*/  IADD3 R9, P4, PT, RZ, -R4.reuse, RZ ;  /* 0x80000004ff097210 */ /* 0x080fe20007f9e0ff */
[----:B------:R-:W-:Y:S02]  /*1bb0*/  IMAD R8, R13, UR4, R10 ;  /* 0x000000040d087c24 */ /* 0x000fe4000f8e020a */
[----:B------:R-:W-:Y:S01]  /*1bc0*/  IMAD.HI.U32 R10, R11, R15, RZ ;  /* 0x0000000f0b0a7227 */ /* 0x000fe200078e00ff */
[----:B------:R-:W-:-:S02]  /*1bd0*/  SEL R4, R9, R4, !P1 ;  /* 0x0000000409047207 */ /* 0x000fc40004800000 */
[----:B------:R-:W-:Y:S01]  /*1be0*/  IADD3.X R8, PT, PT, RZ, ~R8, RZ, P0, !PT ;  /* 0x80000008ff087210 */ /* 0x000fe200007fe4ff */
[----:B------:R-:W-:Y:S02]  /*1bf0*/  IMAD.X R12, RZ, RZ, ~R3, P4 ;  /* 0x000000ffff0c7224 */ /* 0x000fe400020e0e03 */
[----:B------:R-:W-:Y:S02]  /*1c00*/  IMAD.MOV.U32 R9, RZ, RZ, RZ ;  /* 0x000000ffff097224 */ /* 0x000fe400078e00ff */
[----:B------:R-:W-:Y:S01]  /*1c10*/  IMAD.WIDE.U32 R10, P0, R11, R8, R10 ;  /* 0x000000080b0a7225 */ /* 0x000fe2000780000a */
[----:B------:R-:W-:-:S03]  /*1c20*/  SEL R12, R12, R3, !P1 ;  /* 0x000000030c0c7207 */ /* 0x000fc60004800000 */
[----:B------:R-:W-:-:S04]  /*1c30*/  IMAD.HI.U32 R11, P2, R13, R15, R10 ;  /* 0x0000000f0d0b7227 */ /* 0x000fc8000784000a */
[CC--:B------:R-:W-:Y:S02]  /*1c40*/  IMAD R10, R13.reuse, R8.reuse, RZ ;  /* 0x000000080d0a7224 */ /* 0x0c0fe400078e02ff */
[----:B------:R-:W-:-:S03]  /*1c50*/  IMAD.HI.U32 R8, R13, R8, RZ ;  /* 0x000000080d087227 */ /* 0x000fc600078e00ff */
[----:B------:R-:W-:Y:S01]  /*1c60*/  IADD3 R11, P3, PT, R10, R11, RZ ;  /* 0x0000000b0a0b7210 */ /* 0x000fe20007f7e0ff */
[----:B------:R-:W-:-:S04]  /*1c70*/  IMAD.X R13, R8, 0x1, R13, P0 ;  /* 0x00000001080d7824 */ /* 0x000fc800000e060d */
[----:B------:R-:W-:Y:S01]  /*1c80*/  IMAD.HI.U32 R8, R11, R4, RZ ;  /* 0x000000040b087227 */ /* 0x000fe200078e00ff */
[----:B------:R-:W-:-:S03]  /*1c90*/  IADD3.X R13, PT, PT, RZ, RZ, R13, P3, P2 ;  /* 0x000000ffff0d7210 */ /* 0x000fc60001fe440d */
[----:B------:R-:W-:-:S04]  /*1ca0*/  IMAD.WIDE.U32 R8, R11, R12, R8 ;  /* 0x0000000c0b087225 */ /* 0x000fc800078e0008 */
[C---:B------:R-:W-:Y:S02]  /*1cb0*/  IMAD R11, R13.reuse, R12, RZ ;  /* 0x0000000c0d0b7224 */ /* 0x040fe400078e02ff */
[----:B------:R-:W-:-:S04]  /*1cc0*/  IMAD.HI.U32 R8, P0, R13, R4, R8 ;  /* 0x000000040d087227 */ /* 0x000fc80007800008 */
[----:B------:R-:W-:Y:S01]  /*1cd0*/  IMAD.HI.U32 R3, R13, R12, RZ ;  /* 0x0000000c0d037227 */ /* 0x000fe200078e00ff */
[----:B------:R-:W-:-:S03]  /*1ce0*/  IADD3 R11, P2, PT, R11, R8, RZ ;  /* 0x000000080b0b7210 */ /* 0x000fc60007f5e0ff */
[----:B------:R-:W-:Y:S02]  /*1cf0*/  IMAD.X R3, RZ, RZ, R3, P0 ;  /* 0x000000ffff037224 */ /* 0x000fe400000e0603 */
[----:B------:R-:W-:-:S04]  /*1d00*/  IMAD.WIDE.U32 R8, R11, UR4, RZ ;  /* 0x000000040b087c25 */ /* 0x000fc8000f8e00ff */
[----:B------:R-:W-:Y:S01]  /*1d10*/  IMAD.X R3, RZ, RZ, R3, P2 ;  /* 0x000000ffff037224 */ /* 0x000fe200010e0603 */
[----:B------:R-:W-:Y:S01]  /*1d20*/  IADD3 R4, P2, PT, -R8, R4, RZ ;  /* 0x0000000408047210 */ /* 0x000fe20007f5e1ff */
[----:B------:R-:W-:-:S03]  /*1d30*/  IMAD R10, R11, UR5, R9 ;  /* 0x000000050b0a7c24 */ /* 0x000fc6000f8e0209 */
[----:B------:R-:W-:Y:S01]  /*1d40*/  ISETP.GE.U32.AND P0, PT, R4, UR4, PT ;  /* 0x0000000404007c0c */ /* 0x000fe2000bf06070 */
[----:B------:R-:W-:-:S04]  /*1d50*/  IMAD R3, R3, UR4, R10 ;  /* 0x0000000403037c24 */ /* 0x000fc8000f8e020a */
[----:B------:R-:W-:Y:S01]  /*1d60*/  IMAD.X R9, R12, 0x1, ~R3, P2 ;  /* 0x000000010c097824 */ /* 0x000fe200010e0e03 */
[----:B------:R-:W-:-:S04]  /*1d70*/  IADD3 R3, P2, PT, R4, -UR4, RZ ;  /* 0x8000000404037c10 */ /* 0x000fc8000ff5e0ff */
[C---:B------:R-:W-:Y:S02]  /*1d80*/  ISETP.GE.U32.AND.EX P0, PT, R9.reuse, UR5, PT, P0 ;  /* 0x0000000509007c0c */ /* 0x040fe4000bf06100 */
[----:B------:R-:W-:Y:S02]  /*1d90*/  IADD3.X R8, PT, PT, R9, ~UR5, RZ, P2, !PT ;  /* 0x8000000509087c10 */ /* 0x000fe400097fe4ff */
[----:B------:R-:W-:Y:S02]  /*1da0*/  SEL R3, R3, R4, P0 ;  /* 0x0000000403037207 */ /* 0x000fe40000000000 */
[----:B------:R-:W-:Y:S02]  /*1db0*/  SEL R8, R8, R9, P0 ;  /* 0x0000000908087207 */ /* 0x000fe40000000000 */
[C---:B------:R-:W-:Y:S02]  /*1dc0*/  ISETP.GE.U32.AND P0, PT, R3.reuse, UR4, PT ;  /* 0x0000000403007c0c */ /* 0x040fe4000bf06070 */
[----:B------:R-:W-:-:S02]  /*1dd0*/  IADD3 R4, P2, PT, R3, -UR4, RZ ;  /* 0x8000000403047c10 */ /* 0x000fc4000ff5e0ff */
[C---:B------:R-:W-:Y:S02]  /*1de0*/  ISETP.GE.U32.AND.EX P0, PT, R8.reuse, UR5, PT, P0 ;  /* 0x0000000508007c0c */ /* 0x040fe4000bf06100 */
[----:B------:R-:W-:Y:S02]  /*1df0*/  IADD3.X R9, PT, PT, R8, ~UR5, RZ, P2, !PT ;  /* 0x8000000508097c10 */ /* 0x000fe400097fe4ff */
[----:B------:R-:W-:Y:S02]  /*1e00*/  SEL R4, R4, R3, P0 ;  /* 0x0000000304047207 */ /* 0x000fe40000000000 */
[----:B------:R-:W-:Y:S02]  /*1e10*/  SEL R9, R9, R8, P0 ;  /* 0x0000000809097207 */ /* 0x000fe40000000000 */
[----:B------:R-:W-:Y:S02]  /*1e20*/  IADD3 R3, P2, PT, RZ, -R4, RZ ;  /* 0x80000004ff037210 */ /* 0x000fe40007f5e0ff */
[----:B------:R-:W-:-:S02]  /*1e30*/  ISETP.NE.U32.AND P0, PT, RZ, UR6, PT ;  /* 0x00000006ff007c0c */ /* 0x000fc4000bf05070 */
[----:B------:R-:W-:Y:S01]  /*1e40*/  SEL R4, R3, R4, !P1 ;  /* 0x0000000403047207 */ /* 0x000fe20004800000 */
[----:B------:R-:W-:Y:S01]  /*1e50*/  IMAD.X R8, RZ, RZ, ~R9, P2 ;  /* 0x000000ffff087224 */ /* 0x000fe200010e0e09 */
[----:B------:R-:W-:Y:S01]  /*1e60*/  ISETP.NE.AND.EX P0, PT, RZ, UR7, PT, P0 ;  /* 0x00000007ff007c0c */ /* 0x000fe2000bf05300 */
[----:B------:R-:W-:-:S03]  /*1e70*/  IMAD.MOV.U32 R3, RZ, RZ, 0x0 ;  /* 0x00000000ff037424 */ /* 0x000fc600078e00ff */
[----:B------:R-:W-:Y:S02]  /*1e80*/  SEL R9, R8, R9, !P1 ;  /* 0x0000000908097207 */ /* 0x000fe40004800000 */
[----:B------:R-:W-:Y:S02]  /*1e90*/  SEL R4, R4, 0xffffffff, P0 ;  /* 0xffffffff04047807 */ /* 0x000fe40000000000 */
[----:B------:R-:W-:Y:S01]  /*1ea0*/  SEL R9, R9, 0xffffffff, P0 ;  /* 0xffffffff09097807 */ /* 0x000fe20000000000 */
[----:B------:R-:W-:Y:S06]  /*1eb0*/  RET.REL.NODEC R2 `(_ZN2at6native49_GLOBAL__N__cfa43aba_16_ReflectionPad_cu_f800513936reflection_pad3d_backward_out_kernelIN3c108BFloat16EEEvNS_27GenericPackedTensorAccessorIT_Lm5ENS_16DefaultPtrTraitsElEENS5_IKS6_Lm5ES7_lEElllll) ;  /* 0xffffffe002507950 */ /* 0x000fec0003c3ffff */
.L_x_10:
[----:B------:R-:W-:-:S00]  /*1ec0*/  BRA `(.L_x_10) ;  /* 0xfffffffc00fc7947 */ /* 0x000fc0000383ffff */
[----:B------:R-:W-:-:S00]  /*1ed0*/  NOP ;  /* 0x0000000000007918 */ /* 0x000fc00000000000 */
        /* <DEDUP_REMOVED lines=10> */
.L_x_1167:


//--------------------- .text._ZN2at6native49_GLOBAL__N__cfa43aba_16_ReflectionPad_cu_f800513936reflection_pad3d_backward_out_kernelIN3c104HalfEEEvNS_27GenericPackedTensorAccessorIT_Lm5ENS_16DefaultPtrTraitsElEENS5_IKS6_Lm5ES7_lEElllll --------------------------
	.section	.text._ZN2at6native49_GLOBAL__N__cfa43aba_16_ReflectionPad_cu_f800513936reflection_pad3d_backward_out_kernelIN3c104HalfEEEvNS_27GenericPackedTensorAccessorIT_Lm5ENS_16DefaultPtrTraitsElEENS5_IKS6_Lm5ES7_lEElllll,"ax",@progbits
	.align	128
.text._ZN2at6native49_GLOBAL__N__cfa43aba_16_ReflectionPad_cu_f800513936reflection_pad3d_backward_out_kernelIN3c104HalfEEEvNS_27GenericPackedTensorAccessorIT_Lm5ENS_16DefaultPtrTraitsElEENS5_IKS6_Lm5ES7_lEElllll:
        .type           _ZN2at6native49_GLOBAL__N__cfa43aba_16_ReflectionPad_cu_f800513936reflection_pad3d_backward_out_kernelIN3c104HalfEEEvNS_27GenericPackedTensorAccessorIT_Lm5ENS_16DefaultPtrTraitsElEENS5_IKS6_Lm5ES7_lEElllll,@function
        .size           _ZN2at6native49_GLOBAL__N__cfa43aba_16_ReflectionPad_cu_f800513936reflection_pad3d_backward_out_kernelIN3c104HalfEEEvNS_27GenericPackedTensorAccessorIT_Lm5ENS_16DefaultPtrTraitsElEENS5_IKS6_Lm5ES7_lEElllll,(.L_x_1170 - _ZN2at6native49_GLOBAL__N__cfa43aba_16_ReflectionPad_cu_f800513936reflection_pad3d_backward_out_kernelIN3c104HalfEEEvNS_27GenericPackedTensorAccessorIT_Lm5ENS_16DefaultPtrTraitsElEENS5_IKS6_Lm5ES7_lEElllll)
        .other          _ZN2at6native49_GLOBAL__N__cfa43aba_16_ReflectionPad_cu_f800513936reflection_pad3d_backward_out_kernelIN3c104HalfEEEvNS_27GenericPackedTensorAccessorIT_Lm5ENS_16DefaultPtrTraitsElEENS5_IKS6_Lm5ES7_lEElllll,@"STO_CUDA_ENTRY STV_DEFAULT"
_ZN2at6native49_GLOBAL__N__cfa43aba_16_ReflectionPad_cu_f800513936reflection_pad3d_backward_out_kernelIN3c104HalfEEEvNS_27GenericPackedTensorAccessorIT_Lm5ENS_16DefaultPtrTraitsElEENS5_IKS6_Lm5ES7_lEElllll:
        /* <DEDUP_REMOVED lines=46> */
.L_x_12:
[----:B------:R-:W0:Y:S01]  /*02e0*/  LDCU.64 UR4, c[0x0][0x400] ;  /* 0x00008000ff0477ac */ /* 0x000e220008000a00 */
[----:B------:R-:W-:Y:S01]  /*02f0*/  MOV R13, R6 ;  /* 0x00000006000d7202 */ /* 0x000fe20000000f00 */
[----:B------:R-:W-:Y:S01]  /*0300*/  IMAD.MOV.U32 R11, RZ, RZ, R7 ;  /* 0x000000ffff0b7224 */ /* 0x000fe200078e0007 */
[----:B------:R-:W-:Y:S01]  /*0310*/  MOV R4, 0x350 ;  /* 0x0000035000047802 */ /* 0x000fe20000000f00 */
[----:B0-----:R-:W-:Y:S02]  /*0320*/  IMAD.U32 R12, RZ, RZ, UR4 ;  /* 0x00000004ff0c7e24 */ /* 0x001fe4000f8e00ff */
[----:B------:R-:W-:-:S07]  /*0330*/  IMAD.U32 R10, RZ, RZ, UR5 ;  /* 0x00000005ff0a7e24 */ /* 0x000fce000f8e00ff */
[----:B------:R-:W-:Y:S05]  /*0340*/  CALL.REL.NOINC `($__internal_2_$__cuda_sm20_div_s64) ;  /* 0x0000001000547944 */ /* 0x000fea0003c00000 */
        /* <DEDUP_REMOVED lines=10> */
.L_x_13:
[----:B------:R-:W-:Y:S05]  /*03f0*/  BSYNC.RECONVERGENT B0 ;  /* 0x0000000000007941 */ /* 0x000fea0003800200 */
.L_x_11:
        /* <DEDUP_REMOVED lines=25> */
.L_x_15:
[----:B------:R-:W-:Y:S01]  /*0590*/  IMAD.MOV.U32 R4, RZ, RZ, R2 ;  /* 0x000000ffff047224 */ /* 0x000fe200078e0002 */
[----:B------:R-:W-:-:S07]  /*05a0*/  MOV R2, 0x5c0 ;  /* 0x000005c000027802 */ /* 0x000fce0000000f00 */
[----:B------:R-:W-:Y:S05]  /*05b0*/  CALL.REL.NOINC `($__internal_3_$__cuda_sm20_rem_s64) ;  /* 0x0000001400087944 */ /* 0x000fea0003c00000 */
[----:B------:R-:W-:Y:S02]  /*05c0*/  IMAD.MOV.U32 R2, RZ, RZ, R4 ;  /* 0x000000ffff027224 */ /* 0x000fe400078e0004 */
[----:B------:R-:W-:-:S07]  /*05d0*/  IMAD.MOV.U32 R3, RZ, RZ, R9 ;  /* 0x000000ffff037224 */ /* 0x000fce00078e0009 */
.L_x_16:
[----:B------:R-:W-:Y:S05]  /*05e0*/  BSYNC.RECONVERGENT B0 ;  /* 0x0000000000007941 */ /* 0x000fea0003800200 */
.L_x_14:
        /* <DEDUP_REMOVED lines=32> */
.L_x_18:
[----:B------:R-:W-:Y:S01]  /*07f0*/  IMAD.U32 R13, RZ, RZ, UR5 ;  /* 0x00000005ff0d7e24 */ /* 0x000fe2000f8e00ff */
[----:B------:R-:W-:Y:S01]  /*0800*/  MOV R11, R7 ;  /* 0x00000007000b7202 */ /* 0x000fe20000000f00 */
[----:B------:R-:W-:Y:S01]  /*0810*/  IMAD.U32 R12, RZ, RZ, UR4 ;  /* 0x00000004ff0c7e24 */ /* 0x000fe2000f8e00ff */
[----:B------:R-:W-:Y:S01]  /*0820*/  MOV R4, 0x860 ;  /* 0x0000086000047802 */ /* 0x000fe20000000f00 */
[----:B------:R-:W-:Y:S02]  /*0830*/  IMAD.MOV.U32 R13, RZ, RZ, R6 ;  /* 0x000000ffff0d7224 */ /* 0x000fe400078e0006 */
[----:B------:R-:W-:-:S07]  /*0840*/  IMAD.U32 R10, RZ, RZ, UR6 ;  /* 0x00000006ff0a7e24 */ /* 0x000fce000f8e00ff */
[----:B------:R-:W-:Y:S05]  /*0850*/  CALL.REL.NOINC `($__internal_2_$__cuda_sm20_div_s64) ;  /* 0x0000000c00107944 */ /* 0x000fea0003c00000 */
[----:B------:R-:W-:Y:S02]  /*0860*/  IMAD.MOV.U32 R6, RZ, RZ, R10 ;  /* 0x000000ffff067224 */ /* 0x000fe400078e000a */
[----:B------:R-:W-:-:S07]  /*0870*/  IMAD.MOV.U32 R7, RZ, RZ, R11 ;  /* 0x000000ffff077224 */ /* 0x000fce00078e000b */
.L_x_19:
[----:B------:R-:W-:Y:S05]  /*0880*/  BSYNC.RECONVERGENT B0 ;  /* 0x0000000000007941 */ /* 0x000fea0003800200 */
.L_x_17:
        /* <DEDUP_REMOVED lines=186> */
.L_x_20:
[----:B-----5:R-:W-:-:S05]  /*1430*/  HADD2 R0, R7, R2.H0_H0 ;  /* 0x2000000207007230 */ /* 0x020fca0000000000 */
[----:B------:R-:W-:-:S06]  /*1440*/  PRMT R0, R7, R6, R0 ;  /* 0x0000000607007216 */ /* 0x000fcc0000000000 */
[----:B------:R-:W2:Y:S02]  /*1450*/  ATOM.E.CAS.STRONG.GPU PT, R0, [R4], R7, R0 ;  /* 0x000000070400738b */ /* 0x000ea400001ee100 */
[----:B--2---:R-:W-:Y:S01]  /*1460*/  ISETP.NE.U32.AND P0, PT, R0, R7, PT ;  /* 0x000000070000720c */ /* 0x004fe20003f05070 */
[----:B------:R-:W-:-:S12]  /*1470*/  IMAD.MOV.U32 R7, RZ, RZ, R0 ;  /* 0x000000ffff077224 */ /* 0x000fd800078e0000 */
[----:B------:R-:W-:Y:S05]  /*1480*/  @P0 BRA `(.L_x_20) ;  /* 0xfffffffc00e80947 */ /* 0x000fea000383ffff */
[----:B------:R-:W-:Y:S05]  /*1490*/  EXIT ;  /* 0x000000000000794d */ /* 0x000fea0003800000 */
        .weak           $__internal_2_$__cuda_sm20_div_s64
        .type           $__internal_2_$__cuda_sm20_div_s64,@function
        .size           $__internal_2_$__cuda_sm20_div_s64,($__internal_3_$__cuda_sm20_rem_s64 - $__internal_2_$__cuda_sm20_div_s64)
$__internal_2_$__cuda_sm20_div_s64:
        /* <DEDUP_REMOVED lines=83> */
[----:B------:R-:W-:Y:S06]  /*19d0*/  RET.REL.NODEC R8 `(_ZN2at6native49_GLOBAL__N__cfa43aba_16_ReflectionPad_cu_f800513936reflection_pad3d_backward_out_kernelIN3c104HalfEEEvNS_27GenericPackedTensorAccessorIT_Lm5ENS_16DefaultPtrTraitsElEENS5_IKS6_Lm5ES7_lEElllll) ;  /* 0xffffffe408887950 */ /* 0x000fec0003c3ffff */
        .weak           $__internal_3_$__cuda_sm20_rem_s64
        .type           $__internal_3_$__cuda_sm20_rem_s64,@function
        .size           $__internal_3_$__cuda_sm20_rem_s64,(.L_x_1170 - $__internal_3_$__cuda_sm20_rem_s64)
$__internal_3_$__cuda_sm20_rem_s64:
        /* <DEDUP_REMOVED lines=77> */
[----:B------:R-:W-:Y:S06]  /*1eb0*/  RET.REL.NODEC R2 `(_ZN2at6native49_GLOBAL__N__cfa43aba_16_ReflectionPad_cu_f800513936reflection_pad3d_backward_out_kernelIN3c104HalfEEEvNS_27GenericPackedTensorAccessorIT_Lm5ENS_16DefaultPtrTraitsElEENS5_IKS6_Lm5ES7_lEElllll) ;  /* 0xffffffe002507950 */ /* 0x000fec0003c3ffff */
.L_x_21:
        /* <DEDUP_REMOVED lines=12> */
.L_x_1170:


//--------------------- .text._ZN2at6native49_GLOBAL__N__cfa43aba_16_ReflectionPad_cu_f800513936reflection_pad3d_backward_out_kernelIN3c107complexIfEEEEvNS_27GenericPackedTensorAccessorIT_Lm5ENS_16DefaultPtrTraitsElEENS6_IKS7_Lm5ES8_lEElllll --------------------------
	.section	.text._ZN2at6native49_GLOBAL__N__cfa43aba_16_ReflectionPad_cu_f800513936reflection_pad3d_backward_out_kernelIN3c107complexIfEEEEvNS_27GenericPackedTensorAccessorIT_Lm5ENS_16DefaultPtrTraitsElEENS6_IKS7_Lm5ES8_lEElllll,"ax",@progbits
	.align	128
.text._ZN2at6native49_GLOBAL__N__cfa43aba_16_ReflectionPad_cu_f800513936reflection_pad3d_backward_out_kernelIN3c107complexIfEEEEvNS_27GenericPackedTensorAccessorIT_Lm5ENS_16DefaultPtrTraitsElEENS6_IKS7_Lm5ES8_lEElllll:
        .type           _ZN2at6native49_GLOBAL__N__cfa43aba_16_ReflectionPad_cu_f800513936reflection_pad3d_backward_out_kernelIN3c107complexIfEEEEvNS_27GenericPackedTensorAccessorIT_Lm5ENS_16DefaultPtrTraitsElEENS6_IKS7_Lm5ES8_lEElllll,@function
        .size           _ZN2at6native49_GLOBAL__N__cfa43aba_16_ReflectionPad_cu_f800513936reflection_pad3d_backward_out_kernelIN3c107complexIfEEEEvNS_27GenericPackedTensorAccessorIT_Lm5ENS_16DefaultPtrTraitsElEENS6_IKS7_Lm5ES8_lEElllll,(.L_x_1173 - _ZN2at6native49_GLOBAL__N__cfa43aba_16_ReflectionPad_cu_f800513936reflection_pad3d_backward_out_kernelIN3c107complexIfEEEEvNS_27GenericPackedTensorAccessorIT_Lm5ENS_16DefaultPtrTraitsElEENS6_IKS7_Lm5ES8_lEElllll)
        .other          _ZN2at6native49_GLOBAL__N__cfa43aba_16_ReflectionPad_cu_f800513936reflection_pad3d_backward_out_kernelIN3c107complexIfEEEEvNS_27GenericPackedTensorAccessorIT_Lm5ENS_16DefaultPtrTraitsElEENS6_IKS7_Lm5ES8_lEElllll,@"STO_CUDA_ENTRY STV_DEFAULT"
_ZN2at6native49_GLOBAL__N__cfa43aba_16_ReflectionPad_cu_f800513936reflection_pad3d_backward_out_kernelIN3c107complexIfEEEEvNS_27GenericPackedTensorAccessorIT_Lm5ENS_16DefaultPtrTraitsElEENS6_IKS7_Lm5ES8_lEElllll:
        /* <DEDUP_REMOVED lines=32> */
[----:B------:R-:W-:Y:S02]  /*0200*/  HFMA2 R7, -RZ, RZ, 0, 0 ;  /* 0x00000000ff077431 */ /* 0x000fe400000001ff */
        /* <DEDUP_REMOVED lines=13> */
.L_x_23:
[----:B------:R-:W0:Y:S01]  /*02e0*/  LDCU.64 UR4, c[0x0][0x400] ;  /* 0x00008000ff0477ac */ /* 0x000e220008000a00 */
[----:B------:R-:W-:Y:S01]  /*02f0*/  IMAD.MOV.U32 R13, RZ, RZ, R4 ;  /* 0x000000ffff0d7224 */ /* 0x000fe200078e0004 */
[----:B------:R-:W-:Y:S01]  /*0300*/  MOV R6, 0x350 ;  /* 0x0000035000067802 */ /* 0x000fe20000000f00 */
[----:B------:R-:W-:Y:S02]  /*0310*/  IMAD.MOV.U32 R11, RZ, RZ, R5 ;  /* 0x000000ffff0b7224 */ /* 0x000fe400078e0005 */
[----:B0-----:R-:W-:Y:S02]  /*0320*/  IMAD.U32 R12, RZ, RZ, UR4 ;  /* 0x00000004ff0c7e24 */ /* 0x001fe4000f8e00ff */
[----:B------:R-:W-:-:S07]  /*0330*/  IMAD.U32 R10, RZ, RZ, UR5 ;  /* 0x00000005ff0a7e24 */ /* 0x000fce000f8e00ff */
[----:B------:R-:W-:Y:S05]  /*0340*/  CALL.REL.NOINC `($__internal_4_$__cuda_sm20_div_s64) ;  /* 0x0000001000287944 */ /* 0x000fea0003c00000 */
[----:B------:R-:W0:Y:S01]  /*0350*/  LDCU.64 UR4, c[0x0][0x400] ;  /* 0x00008000ff0477ac */ /* 0x000e220008000a00 */
[----:B------:R-:W-:-:S05]  /*0360*/  IADD3 R7, P0, PT, RZ, -R10, RZ ;  /* 0x8000000aff077210 */ /* 0x000fca0007f1e0ff */
[----:B------:R-:W-:-:S04]  /*0370*/  IMAD.X R0, RZ, RZ, ~R11, P0 ;  /* 0x000000ffff007224 */ /* 0x000fc800000e0e0b */
[----:B0-----:R-:W-:Y:S02]  /*0380*/  IMAD R0, R0, UR4, RZ ;  /* 0x0000000400007c24 */ /* 0x001fe4000f8e02ff */
[----:B------:R-:W-:-:S04]  /*0390*/  IMAD.WIDE.U32 R2, R7, UR4, R4 ;  /* 0x0000000407027c25 */ /* 0x000fc8000f8e0004 */
[----:B------:R-:W-:Y:S02]  /*03a0*/  IMAD R7, R7, UR5, R0 ;  /* 0x0000000507077c24 */ /* 0x000fe4000f8e0200 */
[----:B------:R-:W-:Y:S01]  /*03b0*/  IMAD.MOV.U32 R0, RZ, RZ, R2 ;  /* 0x000000ffff007224 */ /* 0x000fe200078e0002 */
[----:B------:R-:W-:Y:S01]  /*03c0*/  MOV R2, R10 ;  /* 0x0000000a00027202 */ /* 0x000fe20000000f00 */
[----:B------:R-:W-:Y:S02]  /*03d0*/  IMAD.IADD R7, R3, 0x1, R7 ;  /* 0x0000000103077824 */ /* 0x000fe400078e0207 */
[----:B------:R-:W-:-:S07]  /*03e0*/  IMAD.MOV.U32 R3, RZ, RZ, R11 ;  /* 0x000000ffff037224 */ /* 0x000fce00078e000b */
.L_x_24:
[----:B------:R-:W-:Y:S05]  /*03f0*/  BSYNC.RECONVERGENT B0 ;  /* 0x0000000000007941 */ /* 0x000fea0003800200 */
.L_x_22:
        /* <DEDUP_REMOVED lines=12> */
[----:B0-----:R-:W-:Y:S02]  /*04c0*/  IMAD.MOV.U32 R8, RZ, RZ, RZ ;  /* 0x000000ffff087224 */ /* 0x001fe400078e00ff */
        /* <DEDUP_REMOVED lines=12> */
.L_x_26:
[----:B------:R-:W-:Y:S02]  /*0590*/  MOV R6, R2 ;  /* 0x0000000200067202 */ /* 0x000fe40000000f00 */
[----:B------:R-:W-:-:S07]  /*05a0*/  MOV R2, 0x5c0 ;  /* 0x000005c000027802 */ /* 0x000fce0000000f00 */
[----:B------:R-:W-:Y:S05]  /*05b0*/  CALL.REL.NOINC `($__internal_5_$__cuda_sm20_rem_s64) ;  /* 0x0000001000dc7944 */ /* 0x000fea0003c00000 */
[----:B------:R-:W-:Y:S02]  /*05c0*/  IMAD.MOV.U32 R2, RZ, RZ, R6 ;  /* 0x000000ffff027224 */ /* 0x000fe400078e0006 */
[----:B------:R-:W-:-:S07]  /*05d0*/  IMAD.MOV.U32 R3, RZ, RZ, R9 ;  /* 0x000000ffff037224 */ /* 0x000fce00078e0009 */
.L_x_27:
[----:B------:R-:W-:Y:S05]  /*05e0*/  BSYNC.RECONVERGENT B0 ;  /* 0x0000000000007941 */ /* 0x000fea0003800200 */
.L_x_25:
        /* <DEDUP_REMOVED lines=25> */
[----:B------:R-:W-:Y:S02]  /*0780*/  @P0 VIADD R4, R4, -UR4 ;  /* 0x8000000404040c36 */ /* 0x000fe40008000000 */
[----:B------:R-:W-:-:S03]  /*0790*/  @P0 VIADD R9, R9, 0x1 ;  /* 0x0000000109090836 */ /* 0x000fc60000000000 */
[----:B------:R-:W-:-:S13]  /*07a0*/  ISETP.GE.U32.AND P1, PT, R4, UR4, PT ;  /* 0x0000000404007c0c */ /* 0x000fda000bf26070 */
[----:B------:R-:W-:Y:S02]  /*07b0*/  @P1 IADD3 R9, PT, PT, R9, 0x1, RZ ;  /* 0x0000000109091810 */ /* 0x000fe40007ffe0ff */
[----:B------:R-:W-:-:S05]  /*07c0*/  @!P2 LOP3.LUT R9, RZ, UR4, RZ, 0x33, !PT ;  /* 0x00000004ff09ac12 */ /* 0x000fca000f8e33ff */
[----:B------:R-:W-:Y:S01]  /*07d0*/  IMAD.MOV.U32 R4, RZ, RZ, R9 ;  /* 0x000000ffff047224 */ /* 0x000fe200078e0009 */
[----:B------:R-:W-:Y:S06]  /*07e0*/  BRA `(.L_x_30) ;  /* 0x0000000000247947 */ /* 0x000fec0003800000 */
.L_x_29:
[----:B------:R-:W-:Y:S01]  /*07f0*/  IMAD.U32 R13, RZ, RZ, UR5 ;  /* 0x00000005ff0d7e24 */ /* 0x000fe2000f8e00ff */
[----:B------:R-:W-:Y:S01]  /*0800*/  MOV R6, 0x860 ;  /* 0x0000086000067802 */ /* 0x000fe20000000f00 */
[----:B------:R-:W-:Y:S02]  /*0810*/  IMAD.U32 R12, RZ, RZ, UR4 ;  /* 0x00000004ff0c7e24 */ /* 0x000fe4000f8e00ff */
[----:B------:R-:W-:Y:S02]  /*0820*/  IMAD.MOV.U32 R13, RZ, RZ, R4 ;  /* 0x000000ffff0d7224 */ /* 0x000fe400078e0004 */
[----:B------:R-:W-:Y:S02]  /*0830*/  IMAD.MOV.U32 R11, RZ, RZ, R5 ;  /* 0x000000ffff0b7224 */ /* 0x000fe400078e0005 */
[----:B------:R-:W-:-:S07]  /*0840*/  IMAD.U32 R10, RZ, RZ, UR6 ;  /* 0x00000006ff0a7e24 */ /* 0x000fce000f8e00ff */
[----:B------:R-:W-:Y:S05]  /*0850*/  CALL.REL.NOINC `($__internal_4_$__cuda_sm20_div_s64) ;  /* 0x0000000800e47944 */ /* 0x000fea0003c00000 */
[----:B------:R-:W-:Y:S01]  /*0860*/  IMAD.MOV.U32 R4, RZ, RZ, R10 ;  /* 0x000000ffff047224 */ /* 0x000fe200078e000a */
[----:B------:R-:W-:-:S07]  /*0870*/  MOV R5, R11 ;  /* 0x0000000b00057202 */ /* 0x000fce0000000f00 */
.L_x_30:
[----:B------:R-:W-:Y:S05]  /*0880*/  BSYNC.RECONVERGENT B0 ;  /* 0x0000000000007941 */ /* 0x000fea0003800200 */
.L_x_28:
[----:B------:R-:W0:Y:S01]  /*0890*/  S2UR UR7, SR_CTAID.Y ;  /* 0x00000000000779c3 */ /* 0x000e220000002600 */
[----:B------:R-:W0:Y:S01]  /*08a0*/  LDCU.128 UR20, c[0x0][0x440] ;  /* 0x00008800ff1477ac */ /* 0x000e220008000c00 */
[----:B------:R-:W1:Y:S06]  /*08b0*/  LDCU.128 UR8, c[0x0][0x410] ;  /* 0x00008200ff0877ac */ /* 0x000e6c0008000c00 */
[----:B------:R-:W2:Y:S01]  /*08c0*/  S2UR UR12, SR_CTAID.Z ;  /* 0x00000000000c79c3 */ /* 0x000ea20000002700 */
[----:B------:R-:W2:Y:S01]  /*08d0*/  LDCU.64 UR24, c[0x0][0x450] ;  /* 0x00008a00ff1877ac */ /* 0x000ea20008000a00 */
[----:B------:R-:W3:Y:S06]  /*08e0*/  LDCU.64 UR26, c[0x0][0x408] ;  /* 0x00008100ff1a77ac */ /* 0x000eec0008000a00 */
[----:B------:R-:W4:Y:S01]  /*08f0*/  LDC.64 R10, c[0x0][0x428] ;  /* 0x00010a00ff0a7b82 */ /* 0x000f220000000a00 */
[----:B------:R-:W5:Y:S01]  /*0900*/  LDCU.128 UR28, c[0x0][0x430] ;  /* 0x00008600ff1c77ac */ /* 0x000f620008000c00 */
[----:B------:R-:W5:Y:S06]  /*0910*/  LDCU.128 UR32, c[0x0][0x3b0] ;  /* 0x00007600ff2077ac */ /* 0x000f6c0008000c00 */
[----:B------:R-:W5:Y:S01]  /*0920*/  LDC.64 R12, c[0x0][0x420] ;  /* 0x00010800ff0c7b82 */ /* 0x000f620000000a00 */
[----:B0-----:R-:W-:-:S04]  /*0930*/  UIADD3 UR15, UP0, UPT, UR7, UR22, URZ ;  /* 0x00000016070f7290 */ /* 0x001fc8000ff1e0ff */
[----:B------:R-:W-:Y:S02]  /*0940*/  UIADD3.X UR16, UPT, UPT, URZ, UR23, URZ, UP0, !UPT ;  /* 0x00000017ff107290 */ /* 0x000fe400087fe4ff */
[----:B--2---:R-:W-:Y:S02]  /*0950*/  UIADD3 UR7, UP0, UPT, UR12, UR24, URZ ;  /* 0x000000180c077290 */ /* 0x004fe4000ff1e0ff */
[----:B-1----:R-:W-:Y:S02]  /*0960*/  UIMAD UR14, UR16, UR8, URZ ;  /* 0x00000008100e72a4 */ /* 0x002fe4000f8e02ff */
[----:B------:R-:W-:Y:S02]  /*0970*/  UIMAD.WIDE.U32 UR12, UR15, UR8, URZ ;  /* 0x000000080f0c72a5 */ /* 0x000fe4000f8e00ff */
[----:B------:R-:W-:Y:S02]  /*0980*/  UIMAD UR9, UR15, UR9, UR14 ;  /* 0x000000090f0972a4 */ /* 0x000fe4000f8e020e */
[----:B------:R-:W-:Y:S01]  /*0990*/  UIADD3.X UR14, UPT, UPT, URZ, UR25, URZ, UP0, !UPT ;  /* 0x00000019ff0e7290 */ /* 0x000fe200087fe4ff */
[----:B----4-:R-:W-:Y:S01]  /*09a0*/  IMAD R6, R7, R10, RZ ;  /* 0x0000000a07067224 */ /* 0x010fe200078e02ff */
[----:B------:R-:W-:-:S02]  /*09b0*/  UIADD3 UR9, UPT, UPT, UR13, UR9, URZ ;  /* 0x000000090d097290 */ /* 0x000fc4000fffe0ff */
[----:B---3--:R-:W-:Y:S01]  /*09c0*/  UIMAD UR8, UR14, UR26, URZ ;  /* 0x0000001a0e0872a4 */ /* 0x008fe2000f8e02ff */
[----:B------:R-:W-:-:S03]  /*09d0*/  IMAD R11, R0, R11, R6 ;  /* 0x0000000b000b7224 */ /* 0x000fc600078e0206 */
[----:B------:R-:W-:Y:S01]  /*09e0*/  UIMAD UR13, UR7, UR27, UR8 ;  /* 0x0000001b070d72a4 */ /* 0x000fe2000f8e0208 */
[----:B-----5:R-:W-:Y:S02]  /*09f0*/  IMAD R6, R3, R12, RZ ;  /* 0x0000000c03067224 */ /* 0x020fe400078e02ff */
[----:B------:R-:W-:Y:S02]  /*0a00*/  UMOV UR8, UR12 ;  /* 0x0000000c00087c82 */ /* 0x000fe40008000000 */
[----:B------:R-:W-:Y:S01]  /*0a10*/  UIMAD.WIDE.U32 UR8, UR7, UR26, UR8 ;  /* 0x0000001a070872a5 */ /* 0x000fe2000f8e0008 */
[----:B------:R-:W0:Y:S03]  /*0a20*/  LDCU.128 UR24, c[0x0][0x3d0] ;  /* 0x00007a00ff1877ac */ /* 0x000e260008000c00 */
[----:B------:R-:W-:-:S06]  /*0a30*/  UIADD3 UR9, UPT, UPT, UR9, UR13, URZ ;  /* 0x0000000d09097290 */ /* 0x000fcc000fffe0ff */
[----:B------:R-:W-:-:S04]  /*0a40*/  IMAD.WIDE.U32 R8, R0, R10, UR8 ;  /* 0x0000000800087e25 */ /* 0x000fc8000f8e000a */
[----:B------:R-:W-:Y:S02]  /*0a50*/  IMAD.IADD R9, R9, 0x1, R11 ;  /* 0x0000000109097824 */ /* 0x000fe400078e020b */
[C---:B------:R-:W-:Y:S02]  /*0a60*/  IMAD R11, R2.reuse, R13, R6 ;  /* 0x0000000d020b7224 */ /* 0x040fe400078e0206 */
[----:B------:R-:W-:Y:S02]  /*0a70*/  IMAD.WIDE.U32 R8, R2, R12, R8 ;  /* 0x0000000c02087225 */ /* 0x000fe400078e0008 */
[----:B------:R-:W1:Y:S02]  /*0a80*/  LDC.64 R12, c[0x0][0x3a8] ;  /* 0x0000ea00ff0c7b82 */ /* 0x000e640000000a00 */
[----:B------:R-:W-:Y:S02]  /*0a90*/  IMAD.IADD R9, R9, 0x1, R11 ;  /* 0x0000000109097824 */ /* 0x000fe400078e020b */
[----:B------:R-:W-:-:S02]  /*0aa0*/  IMAD R11, R5, UR10, RZ ;  /* 0x0000000a050b7c24 */ /* 0x000fc4000f8e02ff */
[----:B------:R-:W-:-:S04]  /*0ab0*/  IMAD.WIDE.U32 R8, R4, UR10, R8 ;  /* 0x0000000a04087c25 */ /* 0x000fc8000f8e0008 */
[----:B------:R-:W-:Y:S01]  /*0ac0*/  IMAD R11, R4, UR11, R11 ;  /* 0x0000000b040b7c24 */ /* 0x000fe2000f8e020b */
[----:B0-----:R-:W-:-:S03]  /*0ad0*/  LEA R10, P0, R8, UR26, 0x3 ;  /* 0x0000001a080a7c11 */ /* 0x001fc6000f8018ff */
[----:B------:R-:W-:-:S05]  /*0ae0*/  IMAD.IADD R9, R9, 0x1, R11 ;  /* 0x0000000109097824 */ /* 0x000fca00078e020b */
[----:B------:R-:W-:-:S05]  /*0af0*/  LEA.HI.X R11, R8, UR27, R9, 0x3, P0 ;  /* 0x0000001b080b7c11 */ /* 0x000fca00080f1c09 */
[----:B------:R0:W2:Y:S01]  /*0b00*/  LDG.E.64 R8, desc[UR18][R10.64] ;  /* 0x000000120a087981 */ /* 0x0000a2000c1e1b00 */
[----:B------:R-:W-:Y:S01]  /*0b10*/  IADD3 R19, P0, PT, R0, -UR28, RZ ;  /* 0x8000001c00137c10 */ /* 0x000fe2000ff1e0ff */
[----:B------:R-:W-:Y:S02]  /*0b20*/  UISETP.GT.U32.AND UP0, UPT, UR28, URZ, UPT ;  /* 0x000000ff1c00728c */ /* 0x000fe4000bf04070 */
[----:B------:R-:W-:Y:S01]  /*0b30*/  UIMAD UR16, UR16, UR34, URZ ;  /* 0x00000022101072a4 */ /* 0x000fe2000f8e02ff */
[----:B------:R-:W-:Y:S01]  /*0b40*/  IADD3.X R16, PT, PT, R7, ~UR29, RZ, P0, !PT ;  /* 0x8000001d07107c10 */ /* 0x000fe200087fe4ff */
[----:B------:R-:W-:Y:S01]  /*0b50*/  UISETP.GT.AND.EX UP0, UPT, UR29, URZ, UPT, UP0 ;  /* 0x000000ff1d00728c */ /* 0x000fe2000bf04300 */
[----:B------:R-:W-:Y:S01]  /*0b60*/  IADD3 R6, P1, PT, RZ, -R19, RZ ;  /* 0x80000013ff067210 */ /* 0x000fe20007f3e0ff */
[----:B------:R-:W-:Y:S01]  /*0b70*/  UIMAD.WIDE.U32 UR8, UR15, UR34, URZ ;  /* 0x000000220f0872a5 */ /* 0x000fe2000f8e00ff */
[----:B------:R-:W-:Y:S01]  /*0b80*/  ISETP.LT.AND P0, PT, R16, RZ, PT ;  /* 0x000000ff1000720c */ /* 0x000fe20003f01270 */
[----:B------:R-:W-:-:S02]  /*0b90*/  USEL UR10, UR28, URZ, UP0 ;  /* 0x000000ff1c0a7287 */ /* 0x000fc40008000000 */
[----:B------:R-:W-:Y:S01]  /*0ba0*/  IMAD.X R15, RZ, RZ, ~R16, P1 ;  /* 0x000000ffff0f7224 */ /* 0x000fe200008e0e10 */
[----:B------:R-:W-:Y:S01]  /*0bb0*/  IADD3 R17, P1, PT, R2, -UR30, RZ ;  /* 0x8000001e02117c10 */ /* 0x000fe2000ff3e0ff */
[----:B------:R-:W-:Y:S01]  /*0bc0*/  UIMAD UR16, UR15, UR35, UR16 ;  /* 0x000000230f1072a4 */ /* 0x000fe2000f8e0210 */
[----:B------:R-:W-:Y:S01]  /*0bd0*/  SEL R19, R6, R19, P0 ;  /* 0x0000001306137207 */ /* 0x000fe20000000000 */
[----:B------:R-:W-:Y:S01]  /*0be0*/  UIMAD UR14, UR14, UR32, URZ ;  /* 0x000000200e0e72a4 */ /* 0x000fe2000f8e02ff */
[----:B0-----:R-:W-:Y:S01]  /*0bf0*/  IADD3.X R10, PT, PT, R3, ~UR31, RZ, P1, !PT ;  /* 0x8000001f030a7c10 */ /* 0x001fe20008ffe4ff */
[----:B------:R-:W-:Y:S01]  /*0c00*/  UIADD3 UR9, UPT, UPT, UR9, UR16, URZ ;  /* 0x0000001009097290 */ /* 0x000fe2000fffe0ff */
[----:B------:R-:W-:Y:S01]  /*0c10*/  IADD3 R6, P1, PT, RZ, -R17, RZ ;  /* 0x80000011ff067210 */ /* 0x000fe20007f3e0ff */
[----:B------:R-:W-:Y:S01]  /*0c20*/  UIMAD UR14, UR7, UR33, UR14 ;  /* 0x00000021070e72a4 */ /* 0x000fe2000f8e020e */
[----:B------:R-:W-:Y:S01]  /*0c30*/  SEL R16, R15, R16, P0 ;  /* 0x000000100f107207 */ /* 0x000fe20000000000 */
[----:B------:R-:W-:Y:S01]  /*0c40*/  UIMAD.WIDE.U32 UR8, UR7, UR32, UR8 ;  /* 0x00000020070872a5 */ /* 0x000fe2000f8e0008 */
[----:B------:R-:W-:Y:S01]  /*0c50*/  ISETP.LT.AND P0, PT, R10, RZ, PT ;  /* 0x000000ff0a00720c */ /* 0x000fe20003f01270 */
[----:B------:R-:W-:Y:S01]  /*0c60*/  IMAD.X R11, RZ, RZ, ~R10, P1 ;  /* 0x000000ffff0b7224 */ /* 0x000fe200008e0e0a */
[----:B------:R-:W-:-:S02]  /*0c70*/  UISETP.GT.U32.AND UP1, UPT, UR30, URZ, UPT ;  /* 0x000000ff1e00728c */ /* 0x000fc4000bf24070 */
[----:B------:R-:W-:Y:S01]  /*0c80*/  SEL R17, R6, R17, P0 ;  /* 0x0000001106117207 */ /* 0x000fe20000000000 */
[----:B------:R-:W-:Y:S01]  /*0c90*/  UIADD3 UR11, UP2, UPT, URZ, -UR30, URZ ;  /* 0x8000001eff0b7290 */ /* 0x000fe2000ff5e0ff */
[----:B------:R-:W-:Y:S01]  /*0ca0*/  SEL R10, R11, R10, P0 ;  /* 0x0000000a0b0a7207 */ /* 0x000fe20000000000 */
[----:B------:R-:W-:Y:S01]  /*0cb0*/  UISETP.GT.AND.EX UP1, UPT, UR31, URZ, UPT, UP1 ;  /* 0x000000ff1f00728c */ /* 0x000fe2000bf24310 */
[----:B-1----:R-:W-:Y:S01]  /*0cc0*/  IADD3 R11, P0, PT, R12, UR28, RZ ;  /* 0x0000001c0c0b7c10 */ /* 0x002fe2000ff1e0ff */
[----:B------:R-:W-:Y:S01]  /*0cd0*/  UIADD3.X UR12, UPT, UPT, URZ, ~UR31, URZ, UP2, !UPT ;  /* 0x8000001fff0c7290 */ /* 0x000fe200097fe4ff */
[----:B------:R-:W-:Y:S01]  /*0ce0*/  LOP3.LUT R6, RZ, UR10, RZ, 0x33, !PT ;  /* 0x0000000aff067c12 */ /* 0x000fe2000f8e33ff */
[----:B------:R-:W-:Y:S02]  /*0cf0*/  USEL UR10, UR29, URZ, UP0 ;  /* 0x000000ff1d0a7287 */ /* 0x000fe40008000000 */
[----:B------:R-:W-:Y:S01]  /*0d00*/  IADD3.X R14, PT, PT, R13, UR29, RZ, P0, !PT ;  /* 0x0000001d0d0e7c10 */ /* 0x000fe200087fe4ff */
[----:B------:R-:W-:-:S02]  /*0d10*/  UIADD3 UR7, UP0, UPT, URZ, -UR28, URZ ;  /* 0x8000001cff077290 */ /* 0x000fc4000ff1e0ff */
[--C-:B------:R-:W-:Y:S01]  /*0d20*/  IADD3 R6, P2, P3, R6, UR28, R11.reuse ;  /* 0x0000001c06067c10 */ /* 0x100fe2000fb5e00b */
[----:B------:R-:W0:Y:S01]  /*0d30*/  LDC.64 R12, c[0x0][0x3a0] ;  /* 0x0000e800ff0c7b82 */ /* 0x000e220000000a00 */
[----:B------:R-:W-:Y:S02]  /*0d40*/  IADD3 R11, P0, P1, R0, 0x1, -R11 ;  /* 0x00000001000b7810 */ /* 0x000fe4000791e80b */
[----:B------:R-:W-:Y:S01]  /*0d50*/  LOP3.LUT R18, RZ, UR10, RZ, 0x33, !PT ;  /* 0x0000000aff127c12 */ /* 0x000fe2000f8e33ff */
[----:B------:R-:W-:Y:S01]  /*0d60*/  UIADD3.X UR10, UPT, UPT, URZ, ~UR29, URZ, UP0, !UPT ;  /* 0x8000001dff0a7290 */ /* 0x000fe200087fe4ff */
[--C-:B------:R-:W-:Y:S01]  /*0d70*/  IADD3.X R15, PT, PT, R7, RZ, ~R14.reuse, P0, P1 ;  /* 0x000000ff070f7210 */ /* 0x100fe200007e2c0e */
[----:B------:R-:W-:Y:S01]  /*0d80*/  UISETP.GT.U32.AND UP0, UPT, UR7, URZ, UPT ;  /* 0x000000ff0700728c */ /* 0x000fe2000bf04070 */
[-C--:B------:R-:W-:Y:S02]  /*0d90*/  IADD3 R20, P1, PT, RZ, -R11.reuse, RZ ;  /* 0x8000000bff147210 */ /* 0x080fe40007f3e0ff */
[----:B------:R-:W-:Y:S01]  /*0da0*/  ISETP.LT.AND P0, PT, R15, RZ, PT ;  /* 0x000000ff0f00720c */ /* 0x000fe20003f01270 */
[----:B------:R-:W-:Y:S01]  /*0db0*/  UISETP.GT.AND.EX UP0, UPT, UR10, URZ, UPT, UP0 ;  /* 0x000000ff0a00728c */ /* 0x000fe2000bf04300 */
[----:B------:R-:W-:Y:S01]  /*0dc0*/  IADD3.X R18, PT, PT, R18, UR29, R14, P2, P3 ;  /* 0x0000001d12127c10 */ /* 0x000fe200097e640e */
[----:B------:R-:W-:Y:S01]  /*0dd0*/  IMAD.X R22, RZ, RZ, ~R15, P1 ;  /* 0x000000ffff167224 */ /* 0x000fe200008e0e0f */
[----:B------:R-:W-:Y:S01]  /*0de0*/  SEL R21, R20, R11, P0 ;  /* 0x0000000b14157207 */ /* 0x000fe20000000000 */
[----:B------:R-:W-:Y:S01]  /*0df0*/  USEL UR7, UR7, URZ, UP0 ;  /* 0x000000ff07077287 */ /* 0x000fe20008000000 */
[----:B------:R-:W-:Y:S01]  /*0e00*/  IADD3 R14, P1, PT, R4, -UR20, RZ ;  /* 0x80000014040e7c10 */ /* 0x000fe2000ff3e0ff */
[----:B------:R-:W-:Y:S01]  /*0e10*/  USEL UR10, UR10, URZ, UP0 ;  /* 0x000000ff0a0a7287 */ /* 0x000fe20008000000 */
[----:B------:R-:W-:Y:S01]  /*0e20*/  SEL R20, R22, R15, P0 ;  /* 0x0000000f16147207 */ /* 0x000fe20000000000 */
[----:B------:R-:W-:Y:S01]  /*0e30*/  UISETP.GT.U32.AND UP0, UPT, UR30, URZ, UPT ;  /* 0x000000ff1e00728c */ /* 0x000fe2000bf04070 */
[----:B------:R-:W-:-:S02]  /*0e40*/  IADD3 R15, P2, PT, R0, R21, RZ ;  /* 0x00000015000f7210 */ /* 0x000fc40007f5e0ff */
[----:B------:R-:W-:Y:S01]  /*0e50*/  IADD3.X R11, PT, PT, R5, ~UR21, RZ, P1, !PT ;  /* 0x80000015050b7c10 */ /* 0x000fe20008ffe4ff */
[----:B------:R-:W-:Y:S01]  /*0e60*/  UISETP.GT.AND.EX UP0, UPT, UR31, URZ, UPT, UP0 ;  /* 0x000000ff1f00728c */ /* 0x000fe2000bf04300 */
[----:B------:R-:W-:Y:S01]  /*0e70*/  IADD3 R23, P1, PT, RZ, -R14, RZ ;  /* 0x8000000eff177210 */ /* 0x000fe20007f3e0ff */
[----:B------:R-:W-:Y:S01]  /*0e80*/  IMAD.X R21, R7, 0x1, R20, P2 ;  /* 0x0000000107157824 */ /* 0x000fe200010e0614 */
[----:B------:R-:W-:Y:S01]  /*0e90*/  IADD3 R6, P2, P3, -R15, UR7, R6 ;  /* 0x000000070f067c10 */ /* 0x000fe2000fb5e106 */
[----:B------:R-:W-:Y:S01]  /*0ea0*/  USEL UR7, UR31, URZ, UP1 ;  /* 0x000000ff1f077287 */ /* 0x000fe20008800000 */
[----:B------:R-:W-:Y:S02]  /*0eb0*/  ISETP.LT.AND P0, PT, R11, RZ, PT ;  /* 0x000000ff0b00720c */ /* 0x000fe40003f01270 */
[----:B------:R-:W-:Y:S01]  /*0ec0*/  IADD3.X R21, PT, PT, ~R21, UR10, R18, P2, P3 ;  /* 0x0000000a15157c10 */ /* 0x000fe200097e6512 */
[----:B------:R-:W-:Y:S02]  /*0ed0*/  USEL UR10, UR30, URZ, UP0 ;  /* 0x000000ff1e0a7287 */ /* 0x000fe40008000000 */
[----:B0-----:R-:W-:Y:S01]  /*0ee0*/  IADD3 R15, P3, PT, R12, UR30, RZ ;  /* 0x0000001e0c0f7c10 */ /* 0x001fe2000ff7e0ff */
[----:B------:R-:W-:Y:S01]  /*0ef0*/  UISETP.GT.U32.AND UP0, UPT, UR11, URZ, UPT ;  /* 0x000000ff0b00728c */ /* 0x000fe2000bf04070 */
[----:B------:R-:W-:-:S02]  /*0f00*/  IADD3 R19, P2, PT, R6, R19, RZ ;  /* 0x0000001306137210 */ /* 0x000fc40007f5e0ff */
[----:B------:R-:W-:Y:S01]  /*0f10*/  IADD3.X R18, PT, PT, R13, UR31, RZ, P3, !PT ;  /* 0x0000001f0d127c10 */ /* 0x000fe20009ffe4ff */
[----:B------:R-:W0:Y:S01]  /*0f20*/  LDC.64 R6, c[0x0][0x398] ;  /* 0x0000e600ff067b82 */ /* 0x000e220000000a00 */
[----:B------:R-:W-:Y:S01]  /*0f30*/  IADD3 R13, P3, P4, R2, 0x1, -R15 ;  /* 0x00000001020d7810 */ /* 0x000fe20007c7e80f */
[----:B------:R-:W-:Y:S01]  /*0f40*/  UISETP.GT.AND.EX UP0, UPT, UR12, URZ, UPT, UP0 ;  /* 0x000000ff0c00728c */ /* 0x000fe2000bf04300 */
[----:B------:R-:W-:Y:S01]  /*0f50*/  SEL R0, R23, R14, P0 ;  /* 0x0000000e17007207 */ /* 0x000fe20000000000 */
[----:B------:R-:W-:Y:S01]  /*0f60*/  IMAD.X R16, R21, 0x1, R16, P2 ;  /* 0x0000000115107824 */ /* 0x000fe200010e0610 */
[----:B------:R-:W-:Y:S02]  /*0f70*/  IADD3.X R14, PT, PT, R3, RZ, ~R18, P3, P4 ;  /* 0x000000ff030e7210 */ /* 0x000fe40001fe8c12 */
[----:B------:R-:W-:Y:S01]  /*0f80*/  IADD3 R20, P4, PT, RZ, -R13, RZ ;  /* 0x8000000dff147210 */ /* 0x000fe20007f9e0ff */
[----:B------:R-:W-:Y:S01]  /*0f90*/  IMAD R16, R16, UR24, RZ ;  /* 0x0000001810107c24 */ /* 0x000fe2000f8e02ff */
[----:B------:R-:W-:-:S02]  /*0fa0*/  ISETP.LT.AND P3, PT, R14, RZ, PT ;  /* 0x000000ff0e00720c */ /* 0x000fc40003f61270 */
[----:B------:R-:W-:Y:S01]  /*0fb0*/  LOP3.LUT R23, RZ, UR7, RZ, 0x33, !PT ;  /* 0x00000007ff177c12 */ /* 0x000fe2000f8e33ff */
[----:B------:R-:W-:Y:S01]  /*0fc0*/  IMAD.X R25, RZ, RZ, ~R14, P4 ;  /* 0x000000ffff197224 */ /* 0x000fe200020e0e0e */
[----:B------:R-:W-:Y:S01]  /*0fd0*/  SEL R13, R20, R13, P3 ;  /* 0x0000000d140d7207 */ /* 0x000fe20001800000 */
[----:B------:R-:W-:Y:S01]  /*0fe0*/  UIADD3 UR7, UPT, UPT, UR9, UR14, URZ ;  /* 0x0000000e09077290 */ /* 0x000fe2000fffe0ff */
[----:B------:R-:W-:Y:S01]  /*0ff0*/  LOP3.LUT R12, RZ, UR10, RZ, 0x33, !PT ;  /* 0x0000000aff0c7c12 */ /* 0x000fe2000f8e33ff */
[----:B------:R-:W-:Y:S01]  /*1000*/  USEL UR10, UR11, URZ, UP0 ;  /* 0x000000ff0b0a7287 */ /* 0x000fe20008000000 */
[----:B------:R-:W-:Y:S02]  /*1010*/  SEL R25, R25, R14, P3 ;  /* 0x0000000e19197207 */ /* 0x000fe40001800000 */
[----:B------:R-:W-:Y:S02]  /*1020*/  IADD3 R13, P3, PT, R2, R13, RZ ;  /* 0x0000000d020d7210 */ /* 0x000fe40007f7e0ff */
[----:B------:R-:W-:Y:S01]  /*1030*/  IADD3 R12, P4, P5, R12, UR30, R15 ;  /* 0x0000001e0c0c7c10 */ /* 0x000fe2000fd9e00f */
[----:B------:R-:W-:Y:S01]  /*1040*/  IMAD.U32 R15, RZ, RZ, UR9 ;  /* 0x00000009ff0f7e24 */ /* 0x000fe2000f8e00ff */
[----:B------:R-:W-:Y:S01]  /*1050*/  MOV R14, UR8 ;  /* 0x00000008000e7c02 */ /* 0x000fe20008000f00 */
[----:B------:R-:W-:Y:S01]  /*1060*/  IMAD.U32 R15, RZ, RZ, UR7 ;  /* 0x00000007ff0f7e24 */ /* 0x000fe2000f8e00ff */
[----:B------:R-:W-:Y:S01]  /*1070*/  USEL UR7, UR12, URZ, UP0 ;  /* 0x000000ff0c077287 */ /* 0x000fe20008000000 */
[----:B------:R-:W-:Y:S01]  /*1080*/  IADD3.X R23, PT, PT, R23, UR31, R18, P4, P5 ;  /* 0x0000001f17177c10 */ /* 0x000fe2000a7ea412 */
[----:B------:R-:W-:Y:S01]  /*1090*/  IMAD.X R2, R3, 0x1, R25, P3 ;  /* 0x0000000103027824 */ /* 0x000fe200018e0619 */
[----:B------:R-:W-:Y:S01]  /*10a0*/  IADD3 R12, P3, P4, -R13, UR10, R12 ;  /* 0x0000000a0d0c7c10 */ /* 0x000fe2000fc7e10c */
[----:B------:R-:W-:Y:S01]  /*10b0*/  UISETP.GT.U32.AND UP0, UPT, UR20, URZ, UPT ;  /* 0x000000ff1400728c */ /* 0x000fe2000bf04070 */
[----:B------:R-:W1:Y:S02]  /*10c0*/  LDCU.128 UR12, c[0x0][0x3c0] ;  /* 0x00007800ff0c77ac */ /* 0x000e640008000c00 */
[----:B------:R-:W-:Y:S01]  /*10d0*/  IADD3.X R21, PT, PT, ~R2, UR7, R23, P3, P4 ;  /* 0x0000000702157c10 */ /* 0x000fe20009fe8517 */
[C---:B------:R-:W-:Y:S01]  /*10e0*/  IMAD.WIDE.U32 R2, R19.reuse, UR24, R14 ;  /* 0x0000001813027c25 */ /* 0x040fe2000f8e000e */
[----:B------:R-:W-:Y:S01]  /*10f0*/  IADD3 R12, P2, PT, R12, R17, RZ ;  /* 0x000000110c0c7210 */ /* 0x000fe20007f5e0ff */
[----:B------:R-:W-:Y:S01]  /*1100*/  UISETP.GT.AND.EX UP0, UPT, UR21, URZ, UPT, UP0 ;  /* 0x000000ff1500728c */ /* 0x000fe2000bf04300 */
[----:B0-----:R-:W-:Y:S01]  /*1110*/  IADD3 R13, P3, PT, R6, UR20, RZ ;  /* 0x00000014060d7c10 */ /* 0x001fe2000ff7e0ff */
[----:B------:R-:W-:Y:S01]  /*1120*/  UIADD3 UR7, UP1, UPT, URZ, -UR20, URZ ;  /* 0x80000014ff077290 */ /* 0x000fe2000ff3e0ff */
[----:B------:R-:W-:Y:S01]  /*1130*/  IMAD R23, R19, UR25, R16 ;  /* 0x0000001913177c24 */ /* 0x000fe2000f8e0210 */
[----:B------:R-:W-:Y:S01]  /*1140*/  USEL UR9, UR20, URZ, UP0 ;  /* 0x000000ff14097287 */ /* 0x000fe20008000000 */
[----:B------:R-:W-:Y:S01]  /*1150*/  IMAD.X R10, R21, 0x1, R10, P2 ;  /* 0x00000001150a7824 */ /* 0x000fe200010e060a */
[----:B------:R-:W-:Y:S01]  /*1160*/  IADD3.X R15, PT, PT, R7, UR21, RZ, P3, !PT ;  /* 0x00000015070f7c10 */ /* 0x000fe20009ffe4ff */
[----:B------:R-:W-:Y:S01]  /*1170*/  UIADD3.X UR8, UPT, UPT, URZ, ~UR21, URZ, UP1, !UPT ;  /* 0x80000015ff087290 */ /* 0x000fe20008ffe4ff */
[----:B------:R-:W-:Y:S01]  /*1180*/  IADD3 R6, P2, P3, R4, 0x1, -R13 ;  /* 0x0000000104067810 */ /* 0x000fe20007b5e80d */
[----:B------:R-:W-:Y:S01]  /*1190*/  IMAD.IADD R3, R3, 0x1, R23 ;  /* 0x0000000103037824 */ /* 0x000fe200078e0217 */
[----:B------:R-:W-:Y:S01]  /*11a0*/  LOP3.LUT R7, RZ, UR9, RZ, 0x33, !PT ;  /* 0x00000009ff077c12 */ /* 0x000fe2000f8e33ff */
[----:B------:R-:W-:Y:S01]  /*11b0*/  USEL UR9, UR21, URZ, UP0 ;  /* 0x000000ff15097287 */ /* 0x000fe20008000000 */
[----:B------:R-:W-:Y:S01]  /*11c0*/  IADD3.X R14, PT, PT, R5, RZ, ~R15, P2, P3 ;  /* 0x000000ff050e7210 */ /* 0x000fe200017e6c0f */
[----:B------:R-:W-:Y:S01]  /*11d0*/  UISETP.GT.U32.AND UP0, UPT, UR7, URZ, UPT ;  /* 0x000000ff0700728c */ /* 0x000fe2000bf04070 */
[-C--:B------:R-:W-:Y:S01]  /*11e0*/  IADD3 R17, P5, PT, RZ, -R6.reuse, RZ ;  /* 0x80000006ff117210 */ /* 0x080fe20007fbe0ff */
[----:B-1----:R-:W-:Y:S01]  /*11f0*/  IMAD.WIDE.U32 R2, R12, UR14, R2 ;  /* 0x0000000e0c027c25 */ /* 0x002fe2000f8e0002 */
[----:B------:R-:W-:Y:S01]  /*1200*/  ISETP.LT.AND P4, PT, R14, RZ, PT ;  /* 0x000000ff0e00720c */ /* 0x000fe20003f81270 */
[----:B------:R-:W-:Y:S01]  /*1210*/  UISETP.GT.AND.EX UP0, UPT, UR8, URZ, UPT, UP0 ;  /* 0x000000ff0800728c */ /* 0x000fe2000bf04300 */
[----:B------:R-:W-:Y:S01]  /*1220*/  IADD3 R7, P2, P3, R7, UR20, R13 ;  /* 0x0000001407077c10 */ /* 0x000fe2000fb5e00d */
[----:B------:R-:W-:Y:S01]  /*1230*/  IMAD.X R19, RZ, RZ, ~R14, P5 ;  /* 0x000000ffff137224 */ /* 0x000fe200028e0e0e */
[----:B------:R-:W-:Y:S01]  /*1240*/  LOP3.LUT R13, RZ, UR9, RZ, 0x33, !PT ;  /* 0x00000009ff0d7c12 */ /* 0x000fe2000f8e33ff */
[----:B------:R-:W-:Y:S01]  /*1250*/  USEL UR7, UR7, URZ, UP0 ;  /* 0x000000ff07077287 */ /* 0x000fe20008000000 */
[----:B------:R-:W-:Y:S01]  /*1260*/  SEL R17, R17, R6, P4 ;  /* 0x0000000611117207 */ /* 0x000fe20002000000 */
[----:B------:R-:W-:Y:S01]  /*1270*/  USEL UR8, UR8, URZ, UP0 ;  /* 0x000000ff08087287 */ /* 0x000fe20008000000 */
[----:B------:R-:W-:-:S02]  /*1280*/  IADD3.X R13, PT, PT, R13, UR21, R15, P2, P3 ;  /* 0x000000150d0d7c10 */ /* 0x000fc400097e640f */
[----:B------:R-:W-:Y:S01]  /*1290*/  SEL R19, R19, R14, P4 ;  /* 0x0000000e13137207 */ /* 0x000fe20002000000 */
[----:B------:R-:W-:Y:S01]  /*12a0*/  IMAD.X R14, RZ, RZ, ~R11, P1 ;  /* 0x000000ffff0e7224 */ /* 0x000fe200008e0e0b */
[----:B------:R-:W-:-:S04]  /*12b0*/  IADD3 R4, P2, PT, R4, R17, RZ ;  /* 0x0000001104047210 */ /* 0x000fc80007f5e0ff */
[----:B------:R-:W-:Y:S02]  /*12c0*/  IADD3.X R6, PT, PT, R5, R19, RZ, P2, !PT ;  /* 0x0000001305067210 */ /* 0x000fe400017fe4ff */
[----:B------:R-:W-:Y:S01]  /*12d0*/  IADD3 R5, P1, P2, -R4, UR7, R7 ;  /* 0x0000000704057c10 */ /* 0x000fe2000fa3e107 */
[----:B------:R-:W-:Y:S01]  /*12e0*/  IMAD R7, R10, UR14, RZ ;  /* 0x0000000e0a077c24 */ /* 0x000fe2000f8e02ff */
[----:B------:R-:W-:Y:S02]  /*12f0*/  SEL R11, R14, R11, P0 ;  /* 0x0000000b0e0b7207 */ /* 0x000fe40000000000 */
[----:B------:R-:W-:Y:S01]  /*1300*/  IADD3.X R4, PT, PT, ~R6, UR8, R13, P1, P2 ;  /* 0x0000000806047c10 */ /* 0x000fe20008fe450d */
[----:B------:R-:W0:Y:S01]  /*1310*/  LDCU.64 UR8, c[0x0][0x380] ;  /* 0x00007000ff0877ac */ /* 0x000e220008000a00 */
[----:B------:R-:W-:Y:S01]  /*1320*/  IADD3 R5, P0, PT, R5, R0, RZ ;  /* 0x0000000005057210 */ /* 0x000fe20007f1e0ff */
[----:B------:R-:W-:-:S04]  /*1330*/  IMAD R7, R12, UR15, R7 ;  /* 0x0000000f0c077c24 */ /* 0x000fc8000f8e0207 */
[----:B------:R-:W-:Y:S02]  /*1340*/  IMAD.X R0, R4, 0x1, R11, P0 ;  /* 0x0000000104007824 */ /* 0x000fe400000e060b */
[----:B------:R-:W-:Y:S02]  /*1350*/  IMAD.IADD R3, R3, 0x1, R7 ;  /* 0x0000000103037824 */ /* 0x000fe400078e0207 */
[----:B------:R-:W-:-:S04]  /*1360*/  IMAD R0, R0, UR12, RZ ;  /* 0x0000000c00007c24 */ /* 0x000fc8000f8e02ff */
[C---:B------:R-:W-:Y:S02]  /*1370*/  IMAD R7, R5.reuse, UR13, R0 ;  /* 0x0000000d05077c24 */ /* 0x040fe4000f8e0200 */
[----:B------:R-:W-:-:S04]  /*1380*/  IMAD.WIDE.U32 R4, R5, UR12, R2 ;  /* 0x0000000c05047c25 */ /* 0x000fc8000f8e0002 */
[----:B------:R-:W-:Y:S01]  /*1390*/  IMAD.IADD R3, R5, 0x1, R7 ;  /* 0x0000000105037824 */ /* 0x000fe200078e0207 */
[----:B0-----:R-:W-:-:S04]  /*13a0*/  LEA R2, P0, R4, UR8, 0x3 ;  /* 0x0000000804027c11 */ /* 0x001fc8000f8018ff */
[----:B------:R-:W-:-:S05]  /*13b0*/  LEA.HI.X R3, R4, UR9, R3, 0x3, P0 ;  /* 0x0000000904037c11 */ /* 0x000fca00080f1c03 */
[----:B--2---:R-:W-:Y:S04]  /*13c0*/  REDG.E.ADD.F32.FTZ.RN.STRONG.GPU desc[UR18][R2.64], R8 ;  /* 0x00000008020079a6 */ /* 0x004fe8000c12f312 */
[----:B------:R-:W-:Y:S01]  /*13d0*/  REDG.E.ADD.F32.FTZ.RN.STRONG.GPU desc[UR18][R2.64+0x4], R9 ;  /* 0x00000409020079a6 */ /* 0x000fe2000c12f312 */
[----:B------:R-:W-:Y:S05]  /*13e0*/  EXIT ;  /* 0x000000000000794d */ /* 0x000fea0003800000 */
        .weak           $__internal_4_$__cuda_sm20_div_s64
        .type           $__internal_4_$__cuda_sm20_div_s64,@function
        .size           $__internal_4_$__cuda_sm20_div_s64,($__internal_5_$__cuda_sm20_rem_s64 - $__internal_4_$__cuda_sm20_div_s64)
$__internal_4_$__cuda_sm20_div_s64:
        /* <DEDUP_REMOVED lines=14> */
[----:B------:R-:W-:-:S04]  /*14d0*/  IMAD.HI.U32 R16, R14, R19, RZ ;  /* 0x000000130e107227 */ /* 0x000fc800078e00ff */
[----:B------:R-:W-:Y:S02]  /*14e0*/  IMAD.X R21, RZ, RZ, ~R17, P0 ;  /* 0x000000ffff157224 */ /* 0x000fe400000e0e11 */
[----:B------:R-:W-:Y:S02]  /*14f0*/  IMAD.MOV.U32 R17, RZ, RZ, R14 ;  /* 0x000000ffff117224 */ /* 0x000fe400078e000e */
[-C--:B------:R-:W-:Y:S02]  /*1500*/  IMAD R23, R15, R21.reuse, RZ ;  /* 0x000000150f177224 */ /* 0x080fe400078e02ff */
[----:B------:R-:W-:-:S04]  /*1510*/  IMAD.WIDE.U32 R16, P0, R14, R21, R16 ;  /* 0x000000150e107225 */ /* 0x000fc80007800010 */
        /* <DEDUP_REMOVED lines=11> */
[----:B------:R-:W-:Y:S02]  /*15d0*/  SEL R13, R14, R13, !P3 ;  /* 0x0000000d0e0d7207 */ /* 0x000fe40005800000 */
[----:B------:R-:W-:-:S05]  /*15e0*/  IADD3.X R18, PT, PT, RZ, ~R15, RZ, P0, !PT ;  /* 0x8000000fff127210 */ /* 0x000fca00007fe4ff */
        /* <DEDUP_REMOVED lines=24> */
[----:B------:R-:W-:Y:S02]  /*1770*/  IADD3 R13, P1, PT, R23, -R8, RZ ;  /* 0x80000008170d7210 */ /* 0x000fe40007f3e0ff */
[----:B------:R-:W-:Y:S02]  /*1780*/  IADD3 R14, P2, PT, R19, 0x1, RZ ;  /* 0x00000001130e7810 */ /* 0x000fe40007f5e0ff */
[C---:B------:R-:W-:Y:S01]  /*1790*/  ISETP.GE.U32.AND.EX P0, PT, R17.reuse, R9, PT, P0 ;  /* 0x000000091100720c */ /* 0x040fe20003f06100 */
[----:B------:R-:W-:Y:S02]  /*17a0*/  IMAD.X R15, R17, 0x1, ~R9, P1 ;  /* 0x00000001110f7824 */ /* 0x000fe400008e0e09 */
[----:B------:R-:W-:Y:S01]  /*17b0*/  IMAD.X R16, RZ, RZ, R21, P2 ;  /* 0x000000ffff107224 */ /* 0x000fe200010e0615 */
[----:B------:R-:W-:Y:S02]  /*17c0*/  SEL R13, R13, R23, P0 ;  /* 0x000000170d0d7207 */ /* 0x000fe40000000000 */
[----:B------:R-:W-:-:S02]  /*17d0*/  SEL R19, R14, R19, P0 ;  /* 0x000000130e137207 */ /* 0x000fc40000000000 */
[----:B------:R-:W-:Y:S02]  /*17e0*/  SEL R15, R15, R17, P0 ;  /* 0x000000110f0f7207 */ /* 0x000fe40000000000 */
[----:B------:R-:W-:Y:S02]  /*17f0*/  ISETP.GE.U32.AND P1, PT, R13, R8, PT ;  /* 0x000000080d00720c */ /* 0x000fe40003f26070 */
[----:B------:R-:W-:Y:S02]  /*1800*/  SEL R14, R16, R21, P0 ;  /* 0x00000015100e7207 */ /* 0x000fe40000000000 */
[----:B------:R-:W-:Y:S02]  /*1810*/  IADD3 R8, P2, PT, R19, 0x1, RZ ;  /* 0x0000000113087810 */ /* 0x000fe40007f5e0ff */
[----:B------:R-:W-:Y:S02]  /*1820*/  ISETP.GE.U32.AND.EX P0, PT, R15, R9, PT, P1 ;  /* 0x000000090f00720c */ /* 0x000fe40003f06110 */
[----:B------:R-:W-:-:S02]  /*1830*/  IADD3.X R9, PT, PT, RZ, R14, RZ, P2, !PT ;  /* 0x0000000eff097210 */ /* 0x000fc400017fe4ff */
[----:B------:R-:W-:Y:S02]  /*1840*/  SEL R8, R8, R19, P0 ;  /* 0x0000001308087207 */ /* 0x000fe40000000000 */
[----:B------:R-:W-:Y:S02]  /*1850*/  LOP3.LUT R13, R10, R11, RZ, 0x3c, !PT ;  /* 0x0000000b0a0d7212 */ /* 0x000fe400078e3cff */
[----:B------:R-:W-:Y:S02]  /*1860*/  SEL R11, R9, R14, P0 ;  /* 0x0000000e090b7207 */ /* 0x000fe40000000000 */
[----:B------:R-:W-:Y:S02]  /*1870*/  IADD3 R9, P2, PT, RZ, -R8, RZ ;  /* 0x80000008ff097210 */ /* 0x000fe40007f5e0ff */
[----:B------:R-:W-:Y:S02]  /*1880*/  ISETP.NE.U32.AND P0, PT, R12, RZ, PT ;  /* 0x000000ff0c00720c */ /* 0x000fe40003f05070 */
[----:B------:R-:W-:Y:S01]  /*1890*/  ISETP.GE.AND P1, PT, R13, RZ, PT ;  /* 0x000000ff0d00720c */ /* 0x000fe20003f26270 */
[----:B------:R-:W-:Y:S01]  /*18a0*/  IMAD.X R12, RZ, RZ, ~R11, P2 ;  /* 0x000000ffff0c7224 */ /* 0x000fe200010e0e0b */
[----:B------:R-:W-:-:S02]  /*18b0*/  ISETP.NE.AND.EX P0, PT, R10, RZ, PT, P0 ;  /* 0x000000ff0a00720c */ /* 0x000fc40003f05300 */
[----:B------:R-:W-:Y:S01]  /*18c0*/  SEL R10, R9, R8, !P1 ;  /* 0x00000008090a7207 */ /* 0x000fe20004800000 */
[----:B------:R-:W-:Y:S01]  /*18d0*/  IMAD.MOV.U32 R8, RZ, RZ, R6 ;  /* 0x000000ffff087224 */ /* 0x000fe200078e0006 */
[----:B------:R-:W-:Y:S01]  /*18e0*/  SEL R11, R12, R11, !P1 ;  /* 0x0000000b0c0b7207 */ /* 0x000fe20004800000 */
[----:B------:R-:W-:Y:S01]  /*18f0*/  IMAD.MOV.U32 R9, RZ, RZ, 0x0 ;  /* 0x00000000ff097424 */ /* 0x000fe200078e00ff */
[----:B------:R-:W-:Y:S02]  /*1900*/  SEL R10, R10, 0xffffffff, P0 ;  /* 0xffffffff0a0a7807 */ /* 0x000fe40000000000 */
[----:B------:R-:W-:Y:S01]  /*1910*/  SEL R11, R11, 0xffffffff, P0 ;  /* 0xffffffff0b0b7807 */ /* 0x000fe20000000000 */
[----:B------:R-:W-:Y:S06]  /*1920*/  RET.REL.NODEC R8 `(_ZN2at6native49_GLOBAL__N__cfa43aba_16_ReflectionPad_cu_f800513936reflection_pad3d_backward_out_kernelIN3c107complexIfEEEEvNS_27GenericPackedTensorAccessorIT_Lm5ENS_16DefaultPtrTraitsElEENS6_IKS7_Lm5ES8_lEElllll) ;  /* 0xffffffe408b47950 */ /* 0x000fec0003c3ffff */
        .weak           $__internal_5_$__cuda_sm20_rem_s64
        .type           $__internal_5_$__cuda_sm20_rem_s64,@function
        .size           $__internal_5_$__cuda_sm20_rem_s64,(.L_x_1173 - $__internal_5_$__cuda_sm20_rem_s64)
$__internal_5_$__cuda_sm20_rem_s64:
        /* <DEDUP_REMOVED lines=32> */
[-C--:B------:R-:W-:Y:S01]  /*1b30*/  IADD3.X R12, PT, PT, RZ, ~R3.reuse, RZ, P4, !PT ;  /* 0x80000003ff0c7210 */ /* 0x080fe200027fe4ff */
[----:B------:R-:W-:Y:S02]  /*1b40*/  IMAD.X R8, RZ, RZ, ~R8, P0 ;  /* 0x000000ffff087224 */ /* 0x000fe400000e0e08 */
[----:B------:R-:W-:Y:S01]  /*1b50*/  IMAD.MOV.U32 R9, RZ, RZ, RZ ;  /* 0x000000ffff097224 */ /* 0x000fe200078e00ff */
[----:B------:R-:W-:Y:S01]  /*1b60*/  SEL R12, R12, R3, !P1 ;  /* 0x000000030c0c7207 */ /* 0x000fe20004800000 */
[----:B------:R-:W-:-:S04]  /*1b70*/  IMAD.WIDE.U32 R10, P0, R11, R8, R10 ;  /* 0x000000080b0a7225 */ /* 0x000fc8000780000a */
        /* <DEDUP_REMOVED lines=40> */
[----:B------:R-:W-:Y:S06]  /*1e00*/  RET.REL.NODEC R2 `(_ZN2at6native49_GLOBAL__N__cfa43aba_16_ReflectionPad_cu_f800513936reflection_pad3d_backward_out_kernelIN3c107complexIfEEEEvNS_27GenericPackedTensorAccessorIT_Lm5ENS_16DefaultPtrTraitsElEENS6_IKS7_Lm5ES8_lEElllll) ;  /* 0xffffffe0027c7950 */ /* 0x000fec0003c3ffff */
.L_x_31:
        /* <DEDUP_REMOVED lines=15> */
.L_x_1173:


//--------------------- .text._ZN2at6native49_GLOBAL__N__cfa43aba_16_ReflectionPad_cu_f800513936reflection_pad3d_backward_out_kernelIN3c107complexIdEEEEvNS_27GenericPackedTensorAccessorIT_Lm5ENS_16DefaultPtrTraitsElEENS6_IKS7_Lm5ES8_lEElllll --------------------------
	.section	.text._ZN2at6native49_GLOBAL__N__cfa43aba_16_ReflectionPad_cu_f800513936reflection_pad3d_backward_out_kernelIN3c107complexIdEEEEvNS_27GenericPackedTensorAccessorIT_Lm5ENS_16DefaultPtrTraitsElEENS6_IKS7_Lm5ES8_lEElllll,"ax",@progbits
	.align	128
.text._ZN2at6native49_GLOBAL__N__cfa43aba_16_ReflectionPad_cu_f800513936reflection_pad3d_backward_out_kernelIN3c107complexIdEEEEvNS_27GenericPackedTensorAccessorIT_Lm5ENS_16DefaultPtrTraitsElEENS6_IKS7_Lm5ES8_lEElllll:
        .type           _ZN2at6native49_GLOBAL__N__cfa43aba_16_ReflectionPad_cu_f800513936reflection_pad3d_backward_out_kernelIN3c107complexIdEEEEvNS_27GenericPackedTensorAccessorIT_Lm5ENS_16DefaultPtrTraitsElEENS6_IKS7_Lm5ES8_lEElllll,@function
        .size           _ZN2at6native49_GLOBAL__N__cfa43aba_16_ReflectionPad_cu_f800513936reflection_pad3d_backward_out_kernelIN3c107complexIdEEEEvNS_27GenericPackedTensorAccessorIT_Lm5ENS_16DefaultPtrTraitsElEENS6_IKS7_Lm5ES8_lEElllll,(.L_x_1176 - _ZN2at6native49_GLOBAL__N__cfa43aba_16_ReflectionPad_cu_f800513936reflection_pad3d_backward_out_kernelIN3c107complexIdEEEEvNS_27GenericPackedTensorAccessorIT_Lm5ENS_16DefaultPtrTraitsElEENS6_IKS7_Lm5ES8_lEElllll)
        .other          _ZN2at6native49_GLOBAL__N__cfa43aba_16_ReflectionPad_cu_f800513936reflection_pad3d_backward_out_kernelIN3c107complexIdEEEEvNS_27GenericPackedTensorAccessorIT_Lm5ENS_16DefaultPtrTraitsElEENS6_IKS7_Lm5ES8_lEElllll,@"STO_CUDA_ENTRY STV_DEFAULT"
_ZN2at6native49_GLOBAL__N__cfa43aba_16_ReflectionPad_cu_f800513936reflection_pad3d_backward_out_kernelIN3c107complexIdEEEEvNS_27GenericPackedTensorAccessorIT_Lm5ENS_16DefaultPtrTraitsElEENS6_IKS7_Lm5ES8_lEElllll:
        /* <DEDUP_REMOVED lines=24> */
[----:B------:R-:W-:Y:S01]  /*0180*/  ISETP.NE.U32.AND P2, PT, RZ, UR12, PT ;  /* 0x0000000cff007c0c */ /* 0x000fe2000bf45070 */
[----:B------:R-:W-:-:S06]  /*0190*/  IMAD.MOV.U32 R9, RZ, RZ, RZ ;  /* 0x000000ffff097224 */ /* 0x000fcc00078e00ff */
[----:B0-----:R-:W0:Y:S02]  /*01a0*/  MUFU.RCP R0, R0 ;  /* 0x0000000000007308 */ /* 0x001e240000001000 */
[----:B0-----:R-:W-:-:S06]  /*01b0*/  VIADD R2, R0, 0xffffffe ;  /* 0x0ffffffe00027836 */ /* 0x001fcc0000000000 */
        /* <DEDUP_REMOVED lines=16> */
[----:B------:R-:W-:Y:S01]  /*02c0*/  HFMA2 R3, -RZ, RZ, 0, 0 ;  /* 0x00000000ff037431 */ /* 0x000fe200000001ff */
[----:B------:R-:W-:Y:S06]  /*02d0*/  BRA `(.L_x_34) ;  /* 0x0000000000447947 */ /* 0x000fec0003800000 */
.L_x_33:
[----:B------:R-:W0:Y:S01]  /*02e0*/  LDCU.64 UR4, c[0x0][0x400] ;  /* 0x00008000ff0477ac */ /* 0x000e220008000a00 */
[----:B------:R-:W-:Y:S01]  /*02f0*/  IMAD.MOV.U32 R13, RZ, RZ, R4 ;  /* 0x000000ffff0d7224 */ /* 0x000fe200078e0004 */
[----:B------:R-:W-:Y:S01]  /*0300*/  MOV R8, 0x350 ;  /* 0x0000035000087802 */ /* 0x000fe20000000f00 */
[----:B------:R-:W-:Y:S02]  /*0310*/  IMAD.MOV.U32 R11, RZ, RZ, R5 ;  /* 0x000000ffff0b7224 */ /* 0x000fe400078e0005 */
[----:B0-----:R-:W-:Y:S02]  /*0320*/  IMAD.U32 R12, RZ, RZ, UR4 ;  /* 0x00000004ff0c7e24 */ /* 0x001fe4000f8e00ff */
[----:B------:R-:W-:-:S07]  /*0330*/  IMAD.U32 R10, RZ, RZ, UR5 ;  /* 0x00000005ff0a7e24 */ /* 0x000fce000f8e00ff */
[----:B------:R-:W-:Y:S05]  /*0340*/  CALL.REL.NOINC `($__internal_6_$__cuda_sm20_div_s64) ;  /* 0x00000010001c7944 */ /* 0x000fea0003c00000 */
        /* <DEDUP_REMOVED lines=10> */
.L_x_34:
[----:B------:R-:W-:Y:S05]  /*03f0*/  BSYNC.RECONVERGENT B0 ;  /* 0x0000000000007941 */ /* 0x000fea0003800200 */
.L_x_32:
        /* <DEDUP_REMOVED lines=9> */
[----:B0-----:R-:W-:Y:S01]  /*0490*/  IADD3 R6, PT, PT, R3, 0xffffffe, RZ ;  /* 0x0ffffffe03067810 */ /* 0x001fe20007ffe0ff */
[----:B------:R-:W-:-:S05]  /*04a0*/  IMAD.MOV.U32 R3, RZ, RZ, RZ ;  /* 0x000000ffff037224 */ /* 0x000fca00078e00ff */
        /* <DEDUP_REMOVED lines=14> */
.L_x_36:
[----:B------:R-:W-:Y:S01]  /*0590*/  IMAD.MOV.U32 R6, RZ, RZ, R2 ;  /* 0x000000ffff067224 */ /* 0x000fe200078e0002 */
[----:B------:R-:W-:-:S07]  /*05a0*/  MOV R2, 0x5c0 ;  /* 0x000005c000027802 */ /* 0x000fce0000000f00 */
[----:B------:R-:W-:Y:S05]  /*05b0*/  CALL.REL.NOINC `($__internal_7_$__cuda_sm20_rem_s64) ;  /* 0x0000001000d07944 */ /* 0x000fea0003c00000 */
[----:B------:R-:W-:Y:S02]  /*05c0*/  IMAD.MOV.U32 R2, RZ, RZ, R6 ;  /* 0x000000ffff027224 */ /* 0x000fe400078e0006 */
[----:B------:R-:W-:-:S07]  /*05d0*/  IMAD.MOV.U32 R3, RZ, RZ, R7 ;  /* 0x000000ffff037224 */ /* 0x000fce00078e0007 */
.L_x_37:
[----:B------:R-:W-:Y:S05]  /*05e0*/  BSYNC.RECONVERGENT B0 ;  /* 0x0000000000007941 */ /* 0x000fea0003800200 */
.L_x_35:
        /* <DEDUP_REMOVED lines=14> */
[----:B0-----:R-:W-:-:S06]  /*06d0*/  IADD3 R6, PT, PT, R5, 0xffffffe, RZ ;  /* 0x0ffffffe05067810 */ /* 0x001fcc0007ffe0ff */
        /* <DEDUP_REMOVED lines=14> */
[----:B------:R-:W-:Y:S01]  /*07c0*/  @!P2 LOP3.LUT R10, RZ, UR4, RZ, 0x33, !PT ;  /* 0x00000004ff0aac12 */ /* 0x000fe2000f8e33ff */
[----:B------:R-:W-:Y:S06]  /*07d0*/  BRA `(.L_x_40) ;  /* 0x00000000001c7947 */ /* 0x000fec0003800000 */
.L_x_39:
[----:B------:R-:W-:Y:S01]  /*07e0*/  IMAD.U32 R13, RZ, RZ, UR5 ;  /* 0x00000005ff0d7e24 */ /* 0x000fe2000f8e00ff */
[----:B------:R-:W-:Y:S01]  /*07f0*/  MOV R13, R4 ;  /* 0x00000004000d7202 */ /* 0x000fe20000000f00 */
[----:B------:R-:W-:Y:S01]  /*0800*/  IMAD.U32 R12, RZ, RZ, UR4 ;  /* 0x00000004ff0c7e24 */ /* 0x000fe2000f8e00ff */
[----:B------:R-:W-:Y:S01]  /*0810*/  MOV R8, 0x850 ;  /* 0x0000085000087802 */ /* 0x000fe20000000f00 */
[----:B------:R-:W-:Y:S02]  /*0820*/  IMAD.MOV.U32 R11, RZ, RZ, R5 ;  /* 0x000000ffff0b7224 */ /* 0x000fe400078e0005 */
[----:B------:R-:W-:-:S07]  /*0830*/  IMAD.U32 R10, RZ, RZ, UR6 ;  /* 0x00000006ff0a7e24 */ /* 0x000fce000f8e00ff */
[----:B------:R-:W-:Y:S05]  /*0840*/  CALL.REL.NOINC `($__internal_6_$__cuda_sm20_div_s64) ;  /* 0x0000000800dc7944 */ /* 0x000fea0003c00000 */
.L_x_40:
[----:B------:R-:W-:Y:S05]  /*0850*/  BSYNC.RECONVERGENT B0 ;  /* 0x0000000000007941 */ /* 0x000fea0003800200 */
.L_x_38:
        /* <DEDUP_REMOVED lines=12> */
[----:B--2---:R-:W-:Y:S01]  /*0920*/  UIADD3 UR7, UP0, UPT, UR12, UR24, URZ ;  /* 0x000000180c077290 */ /* 0x004fe2000ff1e0ff */
[----:B------:R-:W0:Y:S01]  /*0930*/  LDC.64 R14, c[0x0][0x3a8] ;  /* 0x0000ea00ff0e7b82 */ /* 0x000e220000000a00 */
        /* <DEDUP_REMOVED lines=8> */
[----:B------:R-:W-:-:S03]  /*09c0*/  UIMAD UR13, UR7, UR27, UR8 ;  /* 0x0000001b070d72a4 */ /* 0x000fc6000f8e0208 */
[----:B------:R-:W-:Y:S02]  /*09d0*/  UMOV UR8, UR12 ;  /* 0x0000000c00087c82 */ /* 0x000fe40008000000 */
[----:B------:R-:W-:Y:S01]  /*09e0*/  UIMAD.WIDE.U32 UR8, UR7, UR26, UR8 ;  /* 0x0000001a070872a5 */ /* 0x000fe2000f8e0008 */
[----:B------:R-:W1:Y:S03]  /*09f0*/  LDCU.128 UR24, c[0x0][0x3d0] ;  /* 0x00007a00ff1877ac */ /* 0x000e660008000c00 */
[----:B------:R-:W-:-:S06]  /*0a00*/  UIADD3 UR9, UPT, UPT, UR9, UR13, URZ ;  /* 0x0000000d09097290 */ /* 0x000fcc000fffe0ff */
[----:B------:R-:W-:-:S04]  /*0a10*/  IMAD.WIDE.U32 R4, R0, R6, UR8 ;  /* 0x0000000800047e25 */ /* 0x000fc8000f8e0006 */
[-C--:B-----5:R-:W-:Y:S02]  /*0a20*/  IMAD R6, R3, R12.reuse, RZ ;  /* 0x0000000c03067224 */ /* 0x0a0fe400078e02ff */
[----:B------:R-:W-:Y:S02]  /*0a30*/  IMAD.IADD R5, R5, 0x1, R7 ;  /* 0x0000000105057824 */ /* 0x000fe400078e0207 */
[C---:B------:R-:W-:Y:S02]  /*0a40*/  IMAD R7, R2.reuse, R13, R6 ;  /* 0x0000000d02077224 */ /* 0x040fe400078e0206 */
[----:B------:R-:W-:-:S04]  /*0a50*/  IMAD.WIDE.U32 R4, R2, R12, R4 ;  /* 0x0000000c02047225 */ /* 0x000fc800078e0004 */
[----:B------:R-:W-:Y:S02]  /*0a60*/  IMAD.IADD R5, R5, 0x1, R7 ;  /* 0x0000000105057824 */ /* 0x000fe400078e0207 */
[----:B------:R-:W-:Y:S02]  /*0a70*/  IMAD R7, R11, UR10, RZ ;  /* 0x0000000a0b077c24 */ /* 0x000fe4000f8e02ff */
[----:B------:R-:W-:-:S04]  /*0a80*/  IMAD.WIDE.U32 R4, R10, UR10, R4 ;  /* 0x0000000a0a047c25 */ /* 0x000fc8000f8e0004 */
[----:B------:R-:W-:Y:S01]  /*0a90*/  IMAD R7, R10, UR11, R7 ;  /* 0x0000000b0a077c24 */ /* 0x000fe2000f8e0207 */
[----:B-1----:R-:W-:-:S03]  /*0aa0*/  LEA R6, P0, R4, UR26, 0x4 ;  /* 0x0000001a04067c11 */ /* 0x002fc6000f8020ff */
[----:B------:R-:W-:-:S05]  /*0ab0*/  IMAD.IADD R5, R5, 0x1, R7 ;  /* 0x0000000105057824 */ /* 0x000fca00078e0207 */
[----:B------:R-:W-:-:S06]  /*0ac0*/  LEA.HI.X R7, R4, UR27, R5, 0x4, P0 ;  /* 0x0000001b04077c11 */ /* 0x000fcc00080f2405 */
[----:B------:R-:W2:Y:S01]  /*0ad0*/  LDG.E.128 R4, desc[UR18][R6.64] ;  /* 0x0000001206047981 */ /* 0x000ea2000c1e1d00 */
        /* <DEDUP_REMOVED lines=14> */
[----:B------:R-:W-:Y:S01]  /*0bc0*/  SEL R16, R13, R16, P0 ;  /* 0x000000100d107207 */ /* 0x000fe20000000000 */
[----:B------:R-:W-:Y:S01]  /*0bd0*/  UIADD3 UR9, UPT, UPT, UR9, UR16, URZ ;  /* 0x0000001009097290 */ /* 0x000fe2000fffe0ff */
[----:B------:R-:W-:Y:S01]  /*0be0*/  IADD3.X R13, PT, PT, R3, ~UR31, RZ, P1, !PT ;  /* 0x8000001f030d7c10 */ /* 0x000fe20008ffe4ff */
[----:B------:R-:W-:Y:S01]  /*0bf0*/  UIMAD UR14, UR7, UR33, UR14 ;  /* 0x00000021070e72a4 */ /* 0x000fe2000f8e020e */
[----:B------:R-:W-:Y:S01]  /*0c00*/  IADD3 R8, P1, PT, RZ, -R17, RZ ;  /* 0x80000011ff087210 */ /* 0x000fe20007f3e0ff */
[----:B------:R-:W-:Y:S01]  /*0c10*/  UIMAD.WIDE.U32 UR8, UR7, UR32, UR8 ;  /* 0x00000020070872a5 */ /* 0x000fe2000f8e0008 */
[----:B------:R-:W-:Y:S01]  /*0c20*/  ISETP.LT.AND P0, PT, R13, RZ, PT ;  /* 0x000000ff0d00720c */ /* 0x000fe20003f01270 */
[----:B------:R-:W-:-:S02]  /*0c30*/  UISETP.GT.U32.AND UP1, UPT, UR30, URZ, UPT ;  /* 0x000000ff1e00728c */ /* 0x000fc4000bf24070 */
[----:B------:R-:W-:Y:S01]  /*0c40*/  IMAD.X R12, RZ, RZ, ~R13, P1 ;  /* 0x000000ffff0c7224 */ /* 0x000fe200008e0e0d */
[----:B------:R-:W-:Y:S01]  /*0c50*/  SEL R17, R8, R17, P0 ;  /* 0x0000001108117207 */ /* 0x000fe20000000000 */
[----:B------:R-:W-:Y:S01]  /*0c60*/  UISETP.GT.AND.EX UP1, UPT, UR31, URZ, UPT, UP1 ;  /* 0x000000ff1f00728c */ /* 0x000fe2000bf24310 */
[----:B------:R-:W-:Y:S01]  /*0c70*/  LOP3.LUT R8, RZ, UR10, RZ, 0x33, !PT ;  /* 0x0000000aff087c12 */ /* 0x000fe2000f8e33ff */
[----:B------:R-:W-:Y:S01]  /*0c80*/  USEL UR10, UR29, URZ, UP0 ;  /* 0x000000ff1d0a7287 */ /* 0x000fe20008000000 */
[----:B------:R-:W-:Y:S01]  /*0c90*/  SEL R13, R12, R13, P0 ;  /* 0x0000000d0c0d7207 */ /* 0x000fe20000000000 */
[----:B------:R-:W-:Y:S02]  /*0ca0*/  UIADD3 UR7, UP0, UPT, URZ, -UR28, URZ ;  /* 0x8000001cff077290 */ /* 0x000fe4000ff1e0ff */
[----:B0-----:R-:W-:Y:S01]  /*0cb0*/  IADD3 R21, P0, PT, R14, UR28, RZ ;  /* 0x0000001c0e157c10 */ /* 0x001fe2000ff1e0ff */
[----:B------:R-:W-:-:S03]  /*0cc0*/  UIADD3 UR11, UP2, UPT, URZ, -UR30, URZ ;  /* 0x8000001eff0b7290 */ /* 0x000fc6000ff5e0ff */
[----:B------:R-:W-:Y:S01]  /*0cd0*/  IADD3.X R18, PT, PT, R15, UR29, RZ, P0, !PT ;  /* 0x0000001d0f127c10 */ /* 0x000fe200087fe4ff */
[----:B------:R-:W-:Y:S01]  /*0ce0*/  UIADD3.X UR12, UPT, UPT, URZ, ~UR31, URZ, UP2, !UPT ;  /* 0x8000001fff0c7290 */ /* 0x000fe200097fe4ff */
[--C-:B------:R-:W-:Y:S01]  /*0cf0*/  IADD3 R12, P0, P1, R0, 0x1, -R21.reuse ;  /* 0x00000001000c7810 */ /* 0x100fe2000791e815 */
[----:B------:R-:W0:Y:S01]  /*0d00*/  LDC.64 R14, c[0x0][0x3a0] ;  /* 0x0000e800ff0e7b82 */ /* 0x000e220000000a00 */
[----:B------:R-:W-:Y:S02]  /*0d10*/  IADD3 R8, P2, P3, R8, UR28, R21 ;  /* 0x0000001c08087c10 */ /* 0x000fe4000fb5e015 */
[----:B------:R-:W-:Y:S02]  /*0d20*/  IADD3.X R20, PT, PT, R9, RZ, ~R18, P0, P1 ;  /* 0x000000ff09147210 */ /* 0x000fe400007e2c12 */
[----:B------:R-:W-:Y:S01]  /*0d30*/  LOP3.LUT R21, RZ, UR10, RZ, 0x33, !PT ;  /* 0x0000000aff157c12 */ /* 0x000fe2000f8e33ff */
[----:B------:R-:W-:Y:S01]  /*0d40*/  UIADD3.X UR10, UPT, UPT, URZ, ~UR29, URZ, UP0, !UPT ;  /* 0x8000001dff0a7290 */ /* 0x000fe200087fe4ff */
[----:B------:R-:W-:Y:S01]  /*0d50*/  IADD3 R23, P1, PT, RZ, -R12, RZ ;  /* 0x8000000cff177210 */ /* 0x000fe20007f3e0ff */
[----:B------:R-:W-:Y:S01]  /*0d60*/  UISETP.GT.U32.AND UP0, UPT, UR7, URZ, UPT ;  /* 0x000000ff0700728c */ /* 0x000fe2000bf04070 */
[----:B------:R-:W-:-:S02]  /*0d70*/  ISETP.LT.AND P0, PT, R20, RZ, PT ;  /* 0x000000ff1400720c */ /* 0x000fc40003f01270 */
[----:B------:R-:W-:Y:S01]  /*0d80*/  IADD3.X R21, PT, PT, R21, UR29, R18, P2, P3 ;  /* 0x0000001d15157c10 */ /* 0x000fe200097e6412 */
[----:B------:R-:W-:Y:S01]  /*0d90*/  IMAD.X R25, RZ, RZ, ~R20, P1 ;  /* 0x000000ffff197224 */ /* 0x000fe200008e0e14 */
[----:B------:R-:W-:Y:S01]  /*0da0*/  UISETP.GT.AND.EX UP0, UPT, UR10, URZ, UPT, UP0 ;  /* 0x000000ff0a00728c */ /* 0x000fe2000bf04300 */
[----:B------:R-:W-:Y:S02]  /*0db0*/  SEL R23, R23, R12, P0 ;  /* 0x0000000c17177207 */ /* 0x000fe40000000000 */
[----:B------:R-:W-:Y:S01]  /*0dc0*/  IADD3 R18, P1, PT, R10, -UR20, RZ ;  /* 0x800000140a127c10 */ /* 0x000fe2000ff3e0ff */
[----:B------:R-:W-:Y:S01]  /*0dd0*/  USEL UR7, UR7, URZ, UP0 ;  /* 0x000000ff07077287 */ /* 0x000fe20008000000 */
[----:B------:R-:W-:Y:S01]  /*0de0*/  SEL R20, R25, R20, P0 ;  /* 0x0000001419147207 */ /* 0x000fe20000000000 */
[----:B------:R-:W-:Y:S01]  /*0df0*/  USEL UR10, UR10, URZ, UP0 ;  /* 0x000000ff0a0a7287 */ /* 0x000fe20008000000 */
[----:B------:R-:W-:Y:S01]  /*0e00*/  IADD3 R23, P2, PT, R0, R23, RZ ;  /* 0x0000001700177210 */ /* 0x000fe20007f5e0ff */
[----:B------:R-:W-:Y:S01]  /*0e10*/  UISETP.GT.U32.AND UP0, UPT, UR30, URZ, UPT ;  /* 0x000000ff1e00728c */ /* 0x000fe2000bf04070 */
[----:B------:R-:W-:-:S02]  /*0e20*/  IADD3.X R12, PT, PT, R11, ~UR21, RZ, P1, !PT ;  /* 0x800000150b0c7c10 */ /* 0x000fc40008ffe4ff */
[----:B------:R-:W-:Y:S01]  /*0e30*/  IADD3 R25, P1, PT, RZ, -R18, RZ ;  /* 0x80000012ff197210 */ /* 0x000fe20007f3e0ff */
[----:B------:R-:W-:Y:S01]  /*0e40*/  IMAD.X R20, R9, 0x1, R20, P2 ;  /* 0x0000000109147824 */ /* 0x000fe200010e0614 */
[----:B------:R-:W-:Y:S01]  /*0e50*/  IADD3 R8, P2, P3, -R23, UR7, R8 ;  /* 0x0000000717087c10 */ /* 0x000fe2000fb5e108 */
[----:B------:R-:W-:Y:S01]  /*0e60*/  UISETP.GT.AND.EX UP0, UPT, UR31, URZ, UPT, UP0 ;  /* 0x000000ff1f00728c */ /* 0x000fe2000bf04300 */
[----:B------:R-:W-:Y:S01]  /*0e70*/  ISETP.LT.AND P0, PT, R12, RZ, PT ;  /* 0x000000ff0c00720c */ /* 0x000fe20003f01270 */
[----:B------:R-:W-:Y:S01]  /*0e80*/  USEL UR7, UR31, URZ, UP1 ;  /* 0x000000ff1f077287 */ /* 0x000fe20008800000 */
        /* <DEDUP_REMOVED lines=14> */
[----:B------:R-:W-:Y:S01]  /*0f70*/  LOP3.LUT R18, RZ, UR10, RZ, 0x33, !PT ;  /* 0x0000000aff127c12 */ /* 0x000fe2000f8e33ff */
[----:B------:R-:W-:Y:S01]  /*0f80*/  USEL UR10, UR11, URZ, UP0 ;  /* 0x000000ff0b0a7287 */ /* 0x000fe20008000000 */
[----:B------:R-:W-:-:S02]  /*0f90*/  ISETP.LT.AND P3, PT, R15, RZ, PT ;  /* 0x000000ff0f00720c */ /* 0x000fc40003f61270 */
[-C--:B------:R-:W-:Y:S02]  /*0fa0*/  IADD3.X R22, PT, PT, RZ, ~R15.reuse, RZ, P4, !PT ;  /* 0x8000000fff167210 */ /* 0x080fe400027fe4ff */
[----:B------:R-:W-:Y:S02]  /*0fb0*/  IADD3 R18, P4, P5, R18, UR30, R23 ;  /* 0x0000001e12127c10 */ /* 0x000fe4000fd9e017 */
[----:B------:R-:W-:Y:S01]  /*0fc0*/  LOP3.LUT R25, RZ, UR7, RZ, 0x33, !PT ;  /* 0x00000007ff197c12 */ /* 0x000fe2000f8e33ff */
[----:B------:R-:W-:Y:S01]  /*0fd0*/  UIADD3 UR7, UPT, UPT, UR9, UR14, URZ ;  /* 0x0000000e09077290 */ /* 0x000fe2000fffe0ff */
[----:B------:R-:W-:Y:S01]  /*0fe0*/  SEL R23, R27, R14, P3 ;  /* 0x0000000e1b177207 */ /* 0x000fe20001800000 */
[----:B------:R-:W-:Y:S01]  /*0ff0*/  IMAD.U32 R14, RZ, RZ, UR8 ;  /* 0x00000008ff0e7e24 */ /* 0x000fe2000f8e00ff */
[----:B------:R-:W-:Y:S01]  /*1000*/  SEL R27, R22, R15, P3 ;  /* 0x0000000f161b7207 */ /* 0x000fe20001800000 */
[----:B------:R-:W-:Y:S01]  /*1010*/  IMAD.U32 R15, RZ, RZ, UR9 ;  /* 0x00000009ff0f7e24 */ /* 0x000fe2000f8e00ff */
[----:B------:R-:W-:Y:S01]  /*1020*/  IADD3 R23, P3, PT, R2, R23, RZ ;  /* 0x0000001702177210 */ /* 0x000fe20007f7e0ff */
[----:B------:R-:W-:Y:S01]  /*1030*/  IMAD.U32 R15, RZ, RZ, UR7 ;  /* 0x00000007ff0f7e24 */ /* 0x000fe2000f8e00ff */
[----:B------:R-:W-:Y:S01]  /*1040*/  USEL UR7, UR12, URZ, UP0 ;  /* 0x000000ff0c077287 */ /* 0x000fe20008000000 */
[----:B------:R-:W-:Y:S01]  /*1050*/  IADD3.X R25, PT, PT, R25, UR31, R20, P4, P5 ;  /* 0x0000001f19197c10 */ /* 0x000fe2000a7ea414 */
[----:B------:R-:W-:Y:S01]  /*1060*/  UISETP.GT.U32.AND UP0, UPT, UR20, URZ, UPT ;  /* 0x000000ff1400728c */ /* 0x000fe2000bf04070 */
[----:B------:R-:W-:Y:S01]  /*1070*/  IMAD.X R2, R3, 0x1, R27, P3 ;  /* 0x0000000103027824 */ /* 0x000fe200018e061b */
[----:B------:R-:W-:Y:S01]  /*1080*/  IADD3 R18, P3, P4, -R23, UR10, R18 ;  /* 0x0000000a17127c10 */ /* 0x000fe2000fc7e112 */
[----:B------:R-:W-:Y:S01]  /*1090*/  IMAD.WIDE.U32 R14, R19, UR24, R14 ;  /* 0x00000018130e7c25 */ /* 0x000fe2000f8e000e */
[----:B------:R-:W-:-:S02]  /*10a0*/  UISETP.GT.AND.EX UP0, UPT, UR21, URZ, UPT, UP0 ;  /* 0x000000ff1500728c */ /* 0x000fc4000bf04300 */
[----:B------:R-:W-:Y:S01]  /*10b0*/  IADD3.X R2, PT, PT, ~R2, UR7, R25, P3, P4 ;  /* 0x0000000702027c10 */ /* 0x000fe20009fe8519 */
[----:B------:R-:W-:Y:S01]  /*10c0*/  IMAD R19, R19, UR25, R16 ;  /* 0x0000001913137c24 */ /* 0x000fe2000f8e0210 */
[----:B------:R-:W-:Y:S01]  /*10d0*/  IADD3 R17, P2, PT, R18, R17, RZ ;  /* 0x0000001112117210 */ /* 0x000fe20007f5e0ff */
[----:B------:R-:W-:Y:S02]  /*10e0*/  USEL UR9, UR20, URZ, UP0 ;  /* 0x000000ff14097287 */ /* 0x000fe40008000000 */
[----:B0-----:R-:W-:Y:S01]  /*10f0*/  IADD3 R3, P3, PT, R8, UR20, RZ ;  /* 0x0000001408037c10 */ /* 0x001fe2000ff7e0ff */
[----:B------:R-:W-:Y:S01]  /*1100*/  UIADD3 UR7, UP1, UPT, URZ, -UR20, URZ ;  /* 0x80000014ff077290 */ /* 0x000fe2000ff3e0ff */
[----:B------:R-:W-:Y:S01]  /*1110*/  IMAD.IADD R15, R15, 0x1, R19 ;  /* 0x000000010f0f7824 */ /* 0x000fe200078e0213 */
[----:B------:R-:W0:Y:S01]  /*1120*/  LDCU.128 UR12, c[0x0][0x3c0] ;  /* 0x00007800ff0c77ac */ /* 0x000e220008000c00 */
[----:B------:R-:W-:Y:S01]  /*1130*/  IMAD.X R13, R2, 0x1, R13, P2 ;  /* 0x00000001020d7824 */ /* 0x000fe200010e060d */
[----:B------:R-:W-:-:S02]  /*1140*/  IADD3.X R16, PT, PT, R9, UR21, RZ, P3, !PT ;  /* 0x0000001509107c10 */ /* 0x000fc40009ffe4ff */
[--C-:B------:R-:W-:Y:S01]  /*1150*/  IADD3 R2, P2, P3, R10, 0x1, -R3.reuse ;  /* 0x000000010a027810 */ /* 0x100fe20007b5e803 */
[----:B------:R-:W-:Y:S01]  /*1160*/  UIADD3.X UR8, UPT, UPT, URZ, ~UR21, URZ, UP1, !UPT ;  /* 0x80000015ff087290 */ /* 0x000fe20008ffe4ff */
[----:B------:R-:W-:Y:S01]  /*1170*/  LOP3.LUT R8, RZ, UR9, RZ, 0x33, !PT ;  /* 0x00000009ff087c12 */ /* 0x000fe2000f8e33ff */
[----:B------:R-:W-:Y:S01]  /*1180*/  USEL UR9, UR21, URZ, UP0 ;  /* 0x000000ff15097287 */ /* 0x000fe20008000000 */
[----:B------:R-:W-:Y:S01]  /*1190*/  IADD3.X R9, PT, PT, R11, RZ, ~R16, P2, P3 ;  /* 0x000000ff0b097210 */ /* 0x000fe200017e6c10 */
[----:B------:R-:W-:Y:S01]  /*11a0*/  UISETP.GT.U32.AND UP0, UPT, UR7, URZ, UPT ;  /* 0x000000ff0700728c */ /* 0x000fe2000bf04070 */
[-C--:B------:R-:W-:Y:S02]  /*11b0*/  IADD3 R21, P5, PT, RZ, -R2.reuse, RZ ;  /* 0x80000002ff157210 */ /* 0x080fe40007fbe0ff */
        /* <DEDUP_REMOVED lines=8> */
[----:B------:R-:W-:Y:S01]  /*1240*/  SEL R23, R18, R9, P4 ;  /* 0x0000000912177207 */ /* 0x000fe20002000000 */
[----:B0-----:R-:W-:Y:S01]  /*1250*/  IMAD.WIDE.U32 R14, R17, UR14, R14 ;  /* 0x0000000e110e7c25 */ /* 0x001fe2000f8e000e */
[----:B------:R-:W-:-:S02]  /*1260*/  IADD3.X R3, PT, PT, R3, UR21, R16, P2, P3 ;  /* 0x0000001503037c10 */ /* 0x000fc400097e6410 */
[----:B------:R-:W-:Y:S01]  /*1270*/  IADD3 R9, P2, PT, R10, R21, RZ ;  /* 0x000000150a097210 */ /* 0x000fe20007f5e0ff */
[----:B------:R-:W-:-:S03]  /*1280*/  IMAD.X R21, RZ, RZ, ~R12, P1 ;  /* 0x000000ffff157224 */ /* 0x000fc600008e0e0c */
        /* <DEDUP_REMOVED lines=16> */
[----:B--2---:R-:W-:Y:S04]  /*1390*/  REDG.E.ADD.F64.RN.STRONG.GPU desc[UR18][R2.64], R4 ;  /* 0x00000004020079a6 */ /* 0x004fe8000c12ff12 */
[----:B------:R-:W-:Y:S01]  /*13a0*/  REDG.E.ADD.F64.RN.STRONG.GPU desc[UR18][R2.64+0x8], R6 ;  /* 0x00000806020079a6 */ /* 0x000fe2000c12ff12 */
[----:B------:R-:W-:Y:S05]  /*13b0*/  EXIT ;  /* 0x000000000000794d */ /* 0x000fea0003800000 */
        .weak           $__internal_6_$__cuda_sm20_div_s64
        .type           $__internal_6_$__cuda_sm20_div_s64,@function
        .size           $__internal_6_$__cuda_sm20_div_s64,($__internal_7_$__cuda_sm20_rem_s64 - $__internal_6_$__cuda_sm20_div_s64)
$__internal_6_$__cuda_sm20_div_s64:
        /* <DEDUP_REMOVED lines=83> */
[----:B------:R-:W-:Y:S06]  /*18f0*/  RET.REL.NODEC R6 `(_ZN2at6native49_GLOBAL__N__cfa43aba_16_ReflectionPad_cu_f800513936reflection_pad3d_backward_out_kernelIN3c107complexIdEEEEvNS_27GenericPackedTensorAccessorIT_Lm5ENS_16DefaultPtrTraitsElEENS6_IKS7_Lm5ES8_lEElllll) ;  /* 0xffffffe406c07950 */ /* 0x000fec0003c3ffff */
        .weak           $__internal_7_$__cuda_sm20_rem_s64
        .type           $__internal_7_$__cuda_sm20_rem_s64,@function
        .size           $__internal_7_$__cuda_sm20_rem_s64,(.L_x_1176 - $__internal_7_$__cuda_sm20_rem_s64)
$__internal_7_$__cuda_sm20_rem_s64:
        /* <DEDUP_REMOVED lines=20> */
[----:B------:R-:W-:-:S04]  /*1a40*/  IMAD.HI.U32 R12, P1, R11, R15, R12 ;  /* 0x0000000f0b0c7227 */ /* 0x000fc8000782000c */
[----:B------:R-:W-:Y:S01]  /*1a50*/  IMAD.X R7, R7, 0x1, R11, P0 ;  /* 0x0000000107077824 */ /* 0x000fe200000e060b */
[----:B------:R-:W-:-:S04]  /*1a60*/  IADD3 R13, P2, PT, R19, R12, RZ ;  /* 0x0000000c130d7210 */ /* 0x000fc80007f5e0ff */
[----:B------:R-:W-:Y:S01]  /*1a70*/  IADD3.X R7, PT, PT, RZ, RZ, R7, P2, P1 ;  /* 0x000000ffff077210 */ /* 0x000fe200017e2407 */
[----:B------:R-:W-:Y:S01]  /*1a80*/  IMAD.WIDE.U32 R10, R13, UR4, RZ ;  /* 0x000000040d0a7c25 */ /* 0x000fe2000f8e00ff */
[----:B------:R-:W-:-:S03]  /*1a90*/  ISETP.GE.AND P1, PT, R3, RZ, PT ;  /* 0x000000ff0300720c */ /* 0x000fc60003f26270 */
[----:B------:R-:W-:Y:S01]  /*1aa0*/  IMAD R8, R13, UR5, R11 ;  /* 0x000000050d087c24 */ /* 0x000fe2000f8e020b */
[----:B------:R-:W-:Y:S02]  /*1ab0*/  IADD3 R15, P0, PT, RZ, -R10, RZ ;  /* 0x8000000aff0f7210 */ /* 0x000fe40007f1e0ff */
[-C--:B------:R-:W-:Y:S01]  /*1ac0*/  IADD3 R11, P4, PT, RZ, -R6.reuse, RZ ;  /* 0x80000006ff0b7210 */ /* 0x080fe20007f9e0ff */
[----:B------:R-:W-:Y:S02]  /*1ad0*/  IMAD R8, R7, UR4, R8 ;  /* 0x0000000407087c24 */ /* 0x000fe4000f8e0208 */
[----:B------:R-:W-:Y:S01]  /*1ae0*/  IMAD.HI.U32 R12, R13, R15, RZ ;  /* 0x0000000f0d0c7227 */ /* 0x000fe200078e00ff */
[----:B------:R-:W-:-:S03]  /*1af0*/  SEL R6, R11, R6, !P1 ;  /* 0x000000060b067207 */ /* 0x000fc60004800000 */
[----:B------:R-:W-:Y:S02]  /*1b00*/  IMAD.X R8, RZ, RZ, ~R8, P0 ;  /* 0x000000ffff087224 */ /* 0x000fe400000e0e08 */
[----:B------:R-:W-:Y:S02]  /*1b10*/  IMAD.MOV.U32 R11, RZ, RZ, RZ ;  /* 0x000000ffff0b7224 */ /* 0x000fe400078e00ff */
[----:B------:R-:W-:-:S04]  /*1b20*/  IMAD.WIDE.U32 R12, P0, R13, R8, R12 ;  /* 0x000000080d0c7225 */ /* 0x000fc8000780000c */
[C---:B------:R-:W-:Y:S02]  /*1b30*/  IMAD R10, R7.reuse, R8, RZ ;  /* 0x00000008070a7224 */ /* 0x040fe400078e02ff */
[----:B------:R-:W-:Y:S01]  /*1b40*/  IMAD.HI.U32 R13, P2, R7, R15, R12 ;  /* 0x0000000f070d7227 */ /* 0x000fe2000784000c */
[----:B------:R-:W-:-:S03]  /*1b50*/  IADD3.X R12, PT, PT, RZ, ~R3, RZ, P4, !PT ;  /* 0x80000003ff0c7210 */ /* 0x000fc600027fe4ff */
[----:B------:R-:W-:Y:S01]  /*1b60*/  IMAD.HI.U32 R8, R7, R8, RZ ;  /* 0x0000000807087227 */ /* 0x000fe200078e00ff */
[----:B------:R-:W-:Y:S02]  /*1b70*/  IADD3 R13, P3, PT, R10, R13, RZ ;  /* 0x0000000d0a0d7210 */ /* 0x000fe40007f7e0ff */
[----:B------:R-:W-:Y:S01]  /*1b80*/  SEL R12, R12, R3, !P1 ;  /* 0x000000030c0c7207 */ /* 0x000fe20004800000 */
[----:B------:R-:W-:Y:S02]  /*1b90*/  IMAD.X R7, R8, 0x1, R7, P0 ;  /* 0x0000000108077824 */ /* 0x000fe400000e0607 */
[----:B------:R-:W-:-:S03]  /*1ba0*/  IMAD.HI.U32 R10, R13, R6, RZ ;  /* 0x000000060d0a7227 */ /* 0x000fc600078e00ff */
[----:B------:R-:W-:Y:S01]  /*1bb0*/  IADD3.X R7, PT, PT, RZ, RZ, R7, P3, P2 ;  /* 0x000000ffff077210 */ /* 0x000fe20001fe4407 */
        /* <DEDUP_REMOVED lines=33> */
[----:B------:R-:W-:Y:S06]  /*1dd0*/  RET.REL.NODEC R2 `(_ZN2at6native49_GLOBAL__N__cfa43aba_16_ReflectionPad_cu_f800513936reflection_pad3d_backward_out_kernelIN3c107complexIdEEEEvNS_27GenericPackedTensorAccessorIT_Lm5ENS_16DefaultPtrTraitsElEENS6_IKS7_Lm5ES8_lEElllll) ;  /* 0xffffffe002887950 */ /* 0x000fec0003c3ffff */
.L_x_41:
        /* <DEDUP_REMOVED lines=10> */
.L_x_1176:


//--------------------- .text._ZN2at6native49_GLOBAL__N__cfa43aba_16_ReflectionPad_cu_f800513936reflection_pad3d_backward_out_kernelIfEEvNS_27GenericPackedTensorAccessorIT_Lm5ENS_16DefaultPtrTraitsElEENS3_IKS4_Lm5ES5_lEElllll --------------------------
	.section	.text._ZN2at6native49_GLOBAL__N__cfa43aba_16_ReflectionPad_cu_f800513936reflection_pad3d_backward_out_kernelIfEEvNS_27GenericPackedTensorAccessorIT_Lm5ENS_16DefaultPtrTraitsElEENS3_IKS4_Lm5ES5_lEElllll,"ax",@progbits
	.align	128
.text._ZN2at6native49_GLOBAL__N__cfa43aba_16_ReflectionPad_cu_f800513936reflection_pad3d_backward_out_kernelIfEEvNS_27GenericPackedTensorAccessorIT_Lm5ENS_16DefaultPtrTraitsElEENS3_IKS4_Lm5ES5_lEElllll:
        .type           _ZN2at6native49_GLOBAL__N__cfa43aba_16_ReflectionPad_cu_f800513936reflection_pad3d_backward_out_kernelIfEEvNS_27GenericPackedTensorAccessorIT_Lm5ENS_16DefaultPtrTraitsElEENS3_IKS4_Lm5ES5_lEElllll,@function
        .size           _ZN2at6native49_GLOBAL__N__cfa43aba_16_ReflectionPad_cu_f800513936reflection_pad3d_backward_out_kernelIfEEvNS_27GenericPackedTensorAccessorIT_Lm5ENS_16DefaultPtrTraitsElEENS3_IKS4_Lm5ES5_lEElllll,(.L_x_1179 - _ZN2at6native49_GLOBAL__N__cfa43aba_16_ReflectionPad_cu_f800513936reflection_pad3d_backward_out_kernelIfEEvNS_27GenericPackedTensorAccessorIT_Lm5ENS_16DefaultPtrTraitsElEENS3_IKS4_Lm5ES5_lEElllll)
        .other          _ZN2at6native49_GLOBAL__N__cfa43aba_16_ReflectionPad_cu_f800513936reflection_pad3d_backward_out_kernelIfEEvNS_27GenericPackedTensorAccessorIT_Lm5ENS_16DefaultPtrTraitsElEENS3_IKS4_Lm5ES5_lEElllll,@"STO_CUDA_ENTRY STV_DEFAULT"
_ZN2at6native49_GLOBAL__N__cfa43aba_16_ReflectionPad_cu_f800513936reflection_pad3d_backward_out_kernelIfEEvNS_27GenericPackedTensorAccessorIT_Lm5ENS_16DefaultPtrTraitsElEENS3_IKS4_Lm5ES5_lEElllll:
        /* <DEDUP_REMOVED lines=25> */
[----:B------:R-:W-:-:S06]  /*0190*/  HFMA2 R9, -RZ, RZ, 0, 0 ;  /* 0x00000000ff097431 */ /* 0x000fcc00000001ff */
        /* <DEDUP_REMOVED lines=20> */
.L_x_43:
[----:B------:R-:W0:Y:S01]  /*02e0*/  LDCU.64 UR4, c[0x0][0x400] ;  /* 0x00008000ff0477ac */ /* 0x000e220008000a00 */
[----:B------:R-:W-:Y:S01]  /*02f0*/  IMAD.MOV.U32 R13, RZ, RZ, R4 ;  /* 0x000000ffff0d7224 */ /* 0x000fe200078e0004 */
[----:B------:R-:W-:Y:S01]  /*0300*/  MOV R8, 0x350 ;  /* 0x0000035000087802 */ /* 0x000fe20000000f00 */
[----:B------:R-:W-:Y:S02]  /*0310*/  IMAD.MOV.U32 R11, RZ, RZ, R5 ;  /* 0x000000ffff0b7224 */ /* 0x000fe400078e0005 */
[----:B0-----:R-:W-:Y:S02]  /*0320*/  IMAD.U32 R12, RZ, RZ, UR4 ;  /* 0x00000004ff0c7e24 */ /* 0x001fe4000f8e00ff */
[----:B------:R-:W-:-:S07]  /*0330*/  IMAD.U32 R10, RZ, RZ, UR5 ;  /* 0x00000005ff0a7e24 */ /* 0x000fce000f8e00ff */
[----:B------:R-:W-:Y:S05]  /*0340*/  CALL.REL.NOINC `($__internal_8_$__cuda_sm20_div_s64) ;  /* 0x0000001000247944 */ /* 0x000fea0003c00000 */
        /* <DEDUP_REMOVED lines=10> */
.L_x_44:
[----:B------:R-:W-:Y:S05]  /*03f0*/  BSYNC.RECONVERGENT B0 ;  /* 0x0000000000007941 */ /* 0x000fea0003800200 */
.L_x_42:
        /* <DEDUP_REMOVED lines=25> */
.L_x_46:
[----:B------:R-:W-:Y:S02]  /*0590*/  MOV R6, R2 ;  /* 0x0000000200067202 */ /* 0x000fe40000000f00 */
[----:B------:R-:W-:-:S07]  /*05a0*/  MOV R2, 0x5c0 ;  /* 0x000005c000027802 */ /* 0x000fce0000000f00 */
[----:B------:R-:W-:Y:S05]  /*05b0*/  CALL.REL.NOINC `($__internal_9_$__cuda_sm20_rem_s64) ;  /* 0x0000001000d87944 */ /* 0x000fea0003c00000 */
[----:B------:R-:W-:Y:S02]  /*05c0*/  IMAD.MOV.U32 R2, RZ, RZ, R6 ;  /* 0x000000ffff027224 */ /* 0x000fe400078e0006 */
[----:B------:R-:W-:-:S07]  /*05d0*/  IMAD.MOV.U32 R3, RZ, RZ, R7 ;  /* 0x000000ffff037224 */ /* 0x000fce00078e0007 */
.L_x_47:
[----:B------:R-:W-:Y:S05]  /*05e0*/  BSYNC.RECONVERGENT B0 ;  /* 0x0000000000007941 */ /* 0x000fea0003800200 */
.L_x_45:
        /* <DEDUP_REMOVED lines=32> */
.L_x_49:
[----:B------:R-:W-:Y:S01]  /*07f0*/  IMAD.U32 R13, RZ, RZ, UR5 ;  /* 0x00000005ff0d7e24 */ /* 0x000fe2000f8e00ff */
[----:B------:R-:W-:Y:S01]  /*0800*/  MOV R8, 0x860 ;  /* 0x0000086000087802 */ /* 0x000fe20000000f00 */
[----:B------:R-:W-:Y:S02]  /*0810*/  IMAD.U32 R12, RZ, RZ, UR4 ;  /* 0x00000004ff0c7e24 */ /* 0x000fe4000f8e00ff */
[----:B------:R-:W-:Y:S02]  /*0820*/  IMAD.MOV.U32 R13, RZ, RZ, R4 ;  /* 0x000000ffff0d7224 */ /* 0x000fe400078e0004 */
[----:B------:R-:W-:Y:S02]  /*0830*/  IMAD.MOV.U32 R11, RZ, RZ, R5 ;  /* 0x000000ffff0b7224 */ /* 0x000fe400078e0005 */
[----:B------:R-:W-:-:S07]  /*0840*/  IMAD.U32 R10, RZ, RZ, UR6 ;  /* 0x00000006ff0a7e24 */ /* 0x000fce000f8e00ff */
[----:B------:R-:W-:Y:S05]  /*0850*/  CALL.REL.NOINC `($__internal_8_$__cuda_sm20_div_s64) ;  /* 0x0000000800e07944 */ /* 0x000fea0003c00000 */
[----:B------:R-:W-:Y:S01]  /*0860*/  IMAD.MOV.U32 R4, RZ, RZ, R10 ;  /* 0x000000ffff047224 */ /* 0x000fe200078e000a */
[----:B------:R-:W-:-:S07]  /*0870*/  MOV R5, R11 ;  /* 0x0000000b00057202 */ /* 0x000fce0000000f00 */
.L_x_50:
[----:B------:R-:W-:Y:S05]  /*0880*/  BSYNC.RECONVERGENT B0 ;  /* 0x0000000000007941 */ /* 0x000fea0003800200 */
.L_x_48:
        /* <DEDUP_REMOVED lines=30> */
[----:B------:R-:W-:-:S04]  /*0a70*/  IMAD.WIDE.U32 R6, R2, R12, R6 ;  /* 0x0000000c02067225 */ /* 0x000fc800078e0006 */
[----:B------:R-:W-:Y:S02]  /*0a80*/  IMAD.IADD R7, R7, 0x1, R11 ;  /* 0x0000000107077824 */ /* 0x000fe400078e020b */
[----:B------:R-:W-:Y:S02]  /*0a90*/  IMAD R11, R5, UR10, RZ ;  /* 0x0000000a050b7c24 */ /* 0x000fe4000f8e02ff */
[----:B------:R-:W-:-:S04]  /*0aa0*/  IMAD.WIDE.U32 R6, R4, UR10, R6 ;  /* 0x0000000a04067c25 */ /* 0x000fc8000f8e0006 */
[----:B------:R-:W-:Y:S01]  /*0ab0*/  IMAD R11, R4, UR11, R11 ;  /* 0x0000000b040b7c24 */ /* 0x000fe2000f8e020b */
[----:B0-----:R-:W-:-:S03]  /*0ac0*/  LEA R10, P0, R6, UR26, 0x2 ;  /* 0x0000001a060a7c11 */ /* 0x001fc6000f8010ff */
[----:B------:R-:W-:-:S05]  /*0ad0*/  IMAD.IADD R7, R7, 0x1, R11 ;  /* 0x0000000107077824 */ /* 0x000fca00078e020b */
[----:B------:R-:W-:Y:S02]  /*0ae0*/  LEA.HI.X R11, R6, UR27, R7, 0x2, P0 ;  /* 0x0000001b060b7c11 */ /* 0x000fe400080f1407 */
[----:B------:R-:W0:Y:S03]  /*0af0*/  LDC.64 R6, c[0x0][0x3a8] ;  /* 0x0000ea00ff067b82 */ /* 0x000e260000000a00 */
[----:B------:R1:W2:Y:S01]  /*0b00*/  LDG.E R8, desc[UR18][R10.64] ;  /* 0x000000120a087981 */ /* 0x0002a2000c1e1900 */
        /* <DEDUP_REMOVED lines=9> */
[----:B------:R-:W-:Y:S01]  /*0ba0*/  UIMAD UR16, UR15, UR35, UR16 ;  /* 0x000000230f1072a4 */ /* 0x000fe2000f8e0210 */
[----:B------:R-:W-:Y:S01]  /*0bb0*/  SEL R17, R12, R17, P0 ;  /* 0x000000110c117207 */ /* 0x000fe20000000000 */
[----:B------:R-:W-:Y:S01]  /*0bc0*/  IMAD.X R12, RZ, RZ, ~R15, P1 ;  /* 0x000000ffff0c7224 */ /* 0x000fe200008e0e0f */
[----:B------:R-:W-:Y:S01]  /*0bd0*/  IADD3 R14, P1, PT, R2, -UR30, RZ ;  /* 0x8000001e020e7c10 */ /* 0x000fe2000ff3e0ff */
[----:B------:R-:W-:Y:S02]  /*0be0*/  UIMAD UR14, UR14, UR32, URZ ;  /* 0x000000200e0e72a4 */ /* 0x000fe4000f8e02ff */
[----:B------:R-:W-:Y:S01]  /*0bf0*/  UIADD3 UR9, UPT, UPT, UR9, UR16, URZ ;  /* 0x0000001009097290 */ /* 0x000fe2000fffe0ff */
[----:B-1----:R-:W-:Y:S01]  /*0c00*/  IADD3.X R11, PT, PT, R3, ~UR31, RZ, P1, !PT ;  /* 0x8000001f030b7c10 */ /* 0x002fe20008ffe4ff */
[----:B------:R-:W-:Y:S01]  /*0c10*/  UIMAD UR14, UR7, UR33, UR14 ;  /* 0x00000021070e72a4 */ /* 0x000fe2000f8e020e */
[----:B------:R-:W-:Y:S01]  /*0c20*/  IADD3 R13, P1, PT, RZ, -R14, RZ ;  /* 0x8000000eff0d7210 */ /* 0x000fe20007f3e0ff */
[----:B------:R-:W-:Y:S01]  /*0c30*/  UIMAD.WIDE.U32 UR8, UR7, UR32, UR8 ;  /* 0x00000020070872a5 */ /* 0x000fe2000f8e0008 */
[----:B------:R-:W-:Y:S01]  /*0c40*/  SEL R15, R12, R15, P0 ;  /* 0x0000000f0c0f7207 */ /* 0x000fe20000000000 */
[----:B------:R-:W-:Y:S01]  /*0c50*/  UISETP.GT.U32.AND UP1, UPT, UR30, URZ, UPT ;  /* 0x000000ff1e00728c */ /* 0x000fe2000bf24070 */
[----:B------:R-:W-:Y:S01]  /*0c60*/  ISETP.LT.AND P0, PT, R11, RZ, PT ;  /* 0x000000ff0b00720c */ /* 0x000fe20003f01270 */
[----:B------:R-:W-:Y:S01]  /*0c70*/  IMAD.X R10, RZ, RZ, ~R11, P1 ;  /* 0x000000ffff0a7224 */ /* 0x000fe200008e0e0b */
[----:B------:R-:W-:-:S02]  /*0c80*/  UIADD3 UR11, UP2, UPT, URZ, -UR30, URZ ;  /* 0x8000001eff0b7290 */ /* 0x000fc4000ff5e0ff */
[----:B------:R-:W-:Y:S01]  /*0c90*/  SEL R14, R13, R14, P0 ;  /* 0x0000000e0d0e7207 */ /* 0x000fe20000000000 */
[----:B------:R-:W-:Y:S01]  /*0ca0*/  UISETP.GT.AND.EX UP1, UPT, UR31, URZ, UPT, UP1 ;  /* 0x000000ff1f00728c */ /* 0x000fe2000bf24310 */
[----:B------:R-:W-:Y:S01]  /*0cb0*/  SEL R11, R10, R11, P0 ;  /* 0x0000000b0a0b7207 */ /* 0x000fe20000000000 */
[----:B------:R-:W-:Y:S01]  /*0cc0*/  UIADD3.X UR12, UPT, UPT, URZ, ~UR31, URZ, UP2, !UPT ;  /* 0x8000001fff0c7290 */ /* 0x000fe200097fe4ff */
[----:B0-----:R-:W-:Y:S02]  /*0cd0*/  IADD3 R6, P0, PT, R6, UR28, RZ ;  /* 0x0000001c06067c10 */ /* 0x001fe4000ff1e0ff */
[----:B------:R-:W-:Y:S01]  /*0ce0*/  LOP3.LUT R13, RZ, UR10, RZ, 0x33, !PT ;  /* 0x0000000aff0d7c12 */ /* 0x000fe2000f8e33ff */
[----:B------:R-:W-:Y:S02]  /*0cf0*/  USEL UR10, UR29, URZ, UP0 ;  /* 0x000000ff1d0a7287 */ /* 0x000fe40008000000 */
[----:B------:R-:W-:Y:S01]  /*0d00*/  IADD3.X R12, PT, PT, R7, UR29, RZ, P0, !PT ;  /* 0x0000001d070c7c10 */ /* 0x000fe200087fe4ff */
[----:B------:R-:W-:Y:S01]  /*0d10*/  UIADD3 UR7, UP0, UPT, URZ, -UR28, URZ ;  /* 0x8000001cff077290 */ /* 0x000fe2000ff1e0ff */
[----:B------:R-:W-:-:S02]  /*0d20*/  IADD3 R10, P0, P1, R0, 0x1, -R6 ;  /* 0x00000001000a7810 */ /* 0x000fc4000791e806 */
[----:B------:R-:W-:Y:S02]  /*0d30*/  IADD3 R13, P2, P3, R13, UR28, R6 ;  /* 0x0000001c0d0d7c10 */ /* 0x000fe4000fb5e006 */
[----:B------:R-:W0:Y:S01]  /*0d40*/  LDC.64 R6, c[0x0][0x3a0] ;  /* 0x0000e800ff067b82 */ /* 0x000e220000000a00 */
[--C-:B------:R-:W-:Y:S02]  /*0d50*/  IADD3.X R16, PT, PT, R9, RZ, ~R12.reuse, P0, P1 ;  /* 0x000000ff09107210 */ /* 0x100fe400007e2c0c */
[----:B------:R-:W-:Y:S01]  /*0d60*/  LOP3.LUT R19, RZ, UR10, RZ, 0x33, !PT ;  /* 0x0000000aff137c12 */ /* 0x000fe2000f8e33ff */
[----:B------:R-:W-:Y:S01]  /*0d70*/  UIADD3.X UR10, UPT, UPT, URZ, ~UR29, URZ, UP0, !UPT ;  /* 0x8000001dff0a7290 */ /* 0x000fe200087fe4ff */
[-C--:B------:R-:W-:Y:S01]  /*0d80*/  IADD3 R21, P1, PT, RZ, -R10.reuse, RZ ;  /* 0x8000000aff157210 */ /* 0x080fe20007f3e0ff */
[----:B------:R-:W-:Y:S01]  /*0d90*/  UISETP.GT.U32.AND UP0, UPT, UR7, URZ, UPT ;  /* 0x000000ff0700728c */ /* 0x000fe2000bf04070 */
[----:B------:R-:W-:Y:S02]  /*0da0*/  ISETP.LT.AND P0, PT, R16, RZ, PT ;  /* 0x000000ff1000720c */ /* 0x000fe40003f01270 */
[----:B------:R-:W-:Y:S01]  /*0db0*/  IADD3.X R19, PT, PT, R19, UR29, R12, P2, P3 ;  /* 0x0000001d13137c10 */ /* 0x000fe200097e640c */
[----:B------:R-:W-:Y:S01]  /*0dc0*/  IMAD.X R23, RZ, RZ, ~R16, P1 ;  /* 0x000000ffff177224 */ /* 0x000fe200008e0e10 */
[----:B------:R-:W-:Y:S01]  /*0dd0*/  UISETP.GT.AND.EX UP0, UPT, UR10, URZ, UPT, UP0 ;  /* 0x000000ff0a00728c */ /* 0x000fe2000bf04300 */
[----:B------:R-:W-:-:S02]  /*0de0*/  SEL R21, R21, R10, P0 ;  /* 0x0000000a15157207 */ /* 0x000fc40000000000 */
[----:B------:R-:W-:Y:S01]  /*0df0*/  IADD3 R12, P1, PT, R4, -UR20, RZ ;  /* 0x80000014040c7c10 */ /* 0x000fe2000ff3e0ff */
[----:B------:R-:W-:Y:S01]  /*0e00*/  USEL UR7, UR7, URZ, UP0 ;  /* 0x000000ff07077287 */ /* 0x000fe20008000000 */
[----:B------:R-:W-:Y:S01]  /*0e10*/  SEL R16, R23, R16, P0 ;  /* 0x0000001017107207 */ /* 0x000fe20000000000 */
[----:B------:R-:W-:Y:S01]  /*0e20*/  USEL UR10, UR10, URZ, UP0 ;  /* 0x000000ff0a0a7287 */ /* 0x000fe20008000000 */
[----:B------:R-:W-:Y:S01]  /*0e30*/  IADD3 R20, P2, PT, R0, R21, RZ ;  /* 0x0000001500147210 */ /* 0x000fe20007f5e0ff */
[----:B------:R-:W-:Y:S01]  /*0e40*/  UISETP.GT.U32.AND UP0, UPT, UR30, URZ, UPT ;  /* 0x000000ff1e00728c */ /* 0x000fe2000bf04070 */
[----:B------:R-:W-:Y:S02]  /*0e50*/  IADD3.X R10, PT, PT, R5, ~UR21, RZ, P1, !PT ;  /* 0x80000015050a7c10 */ /* 0x000fe40008ffe4ff */
[----:B------:R-:W-:Y:S01]  /*0e60*/  IADD3 R21, P1, PT, RZ, -R12, RZ ;  /* 0x8000000cff157210 */ /* 0x000fe20007f3e0ff */
[----:B------:R-:W-:Y:S01]  /*0e70*/  IMAD.X R16, R9, 0x1, R16, P2 ;  /* 0x0000000109107824 */ /* 0x000fe200010e0610 */
[----:B------:R-:W-:Y:S01]  /*0e80*/  IADD3 R20, P2, P3, -R20, UR7, R13 ;  /* 0x0000000714147c10 */ /* 0x000fe2000fb5e10d */
[----:B------:R-:W-:Y:S01]  /*0e90*/  UISETP.GT.AND.EX UP0, UPT, UR31, URZ, UPT, UP0 ;  /* 0x000000ff1f00728c */ /* 0x000fe2000bf04300 */
[----:B------:R-:W-:Y:S01]  /*0ea0*/  ISETP.LT.AND P0, PT, R10, RZ, PT ;  /* 0x000000ff0a00720c */ /* 0x000fe20003f01270 */
[----:B------:R-:W-:Y:S01]  /*0eb0*/  USEL UR7, UR31, URZ, UP1 ;  /* 0x000000ff1f077287 */ /* 0x000fe20008800000 */
[----:B------:R-:W-:Y:S01]  /*0ec0*/  IADD3.X R16, PT, PT, ~R16, UR10, R19, P2, P3 ;  /* 0x0000000a10107c10 */ /* 0x000fe200097e6513 */
[----:B------:R-:W-:-:S02]  /*0ed0*/  USEL UR10, UR30, URZ, UP0 ;  /* 0x000000ff1e0a7287 */ /* 0x000fc40008000000 */
[----:B0-----:R-:W-:Y:S01]  /*0ee0*/  IADD3 R18, P3, PT, R6, UR30, RZ ;  /* 0x0000001e06127c10 */ /* 0x001fe2000ff7e0ff */
[----:B------:R-:W-:Y:S01]  /*0ef0*/  UISETP.GT.U32.AND UP0, UPT, UR11, URZ, UPT ;  /* 0x000000ff0b00728c */ /* 0x000fe2000bf04070 */
[----:B------:R-:W-:Y:S02]  /*0f00*/  SEL R0, R21, R12, P0 ;  /* 0x0000000c15007207 */ /* 0x000fe40000000000 */
[----:B------:R-:W-:Y:S01]  /*0f10*/  IADD3.X R19, PT, PT, R7, UR31, RZ, P3, !PT ;  /* 0x0000001f07137c10 */ /* 0x000fe20009ffe4ff */
[----:B------:R-:W-:Y:S01]  /*0f20*/  UISETP.GT.AND.EX UP0, UPT, UR12, URZ, UPT, UP0 ;  /* 0x000000ff0c00728c */ /* 0x000fe2000bf04300 */
[----:B------:R-:W-:Y:S01]  /*0f30*/  IADD3 R12, P3, P4, R2, 0x1, -R18 ;  /* 0x00000001020c7810 */ /* 0x000fe20007c7e812 */
[----:B------:R-:W0:Y:S01]  /*0f40*/  LDC.64 R6, c[0x0][0x398] ;  /* 0x0000e600ff067b82 */ /* 0x000e220000000a00 */
[----:B------:R-:W-:Y:S01]  /*0f50*/  LOP3.LUT R9, RZ, UR10, RZ, 0x33, !PT ;  /* 0x0000000aff097c12 */ /* 0x000fe2000f8e33ff */
[----:B------:R-:W-:Y:S01]  /*0f60*/  USEL UR10, UR11, URZ, UP0 ;  /* 0x000000ff0b0a7287 */ /* 0x000fe20008000000 */
[----:B------:R-:W-:-:S02]  /*0f70*/  IADD3.X R13, PT, PT, R3, RZ, ~R19, P3, P4 ;  /* 0x000000ff030d7210 */ /* 0x000fc40001fe8c13 */
[-C--:B------:R-:W-:Y:S02]  /*0f80*/  IADD3 R21, P4, PT, RZ, -R12.reuse, RZ ;  /* 0x8000000cff157210 */ /* 0x080fe40007f9e0ff */
[----:B------:R-:W-:Y:S02]  /*0f90*/  ISETP.LT.AND P3, PT, R13, RZ, PT ;  /* 0x000000ff0d00720c */ /* 0x000fe40003f61270 */
[----:B------:R-:W-:Y:S01]  /*0fa0*/  IADD3 R17, P2, PT, R20, R17, RZ ;  /* 0x0000001114117210 */ /* 0x000fe20007f5e0ff */
[----:B------:R-:W-:Y:S01]  /*0fb0*/  IMAD.X R20, RZ, RZ, ~R13, P4 ;  /* 0x000000ffff147224 */ /* 0x000fe200020e0e0d */
[----:B------:R-:W-:Y:S02]  /*0fc0*/  IADD3 R9, P4, P5, R9, UR30, R18 ;  /* 0x0000001e09097c10 */ /* 0x000fe4000fd9e012 */
[----:B------:R-:W-:Y:S01]  /*0fd0*/  LOP3.LUT R18, RZ, UR7, RZ, 0x33, !PT ;  /* 0x00000007ff127c12 */ /* 0x000fe2000f8e33ff */
[----:B------:R-:W-:Y:S01]  /*0fe0*/  UIADD3 UR7, UPT, UPT, UR9, UR14, URZ ;  /* 0x0000000e09077290 */ /* 0x000fe2000fffe0ff */
[----:B------:R-:W-:Y:S01]  /*0ff0*/  SEL R21, R21, R12, P3 ;  /* 0x0000000c15157207 */ /* 0x000fe20001800000 */
[----:B------:R-:W-:Y:S01]  /*1000*/  IMAD.X R15, R16, 0x1, R15, P2 ;  /* 0x00000001100f7824 */ /* 0x000fe200010e060f */
        /* <DEDUP_REMOVED lines=9> */
[----:B------:R-:W1:Y:S01]  /*10a0*/  LDCU.128 UR12, c[0x0][0x3c0] ;  /* 0x00007800ff0c77ac */ /* 0x000e620008000c00 */
[----:B------:R-:W-:-:S02]  /*10b0*/  MOV R12, UR8 ;  /* 0x00000008000c7c02 */ /* 0x000fc40008000f00 */
[----:B------:R-:W-:Y:S01]  /*10c0*/  IADD3.X R16, PT, PT, ~R3, UR7, R18, P3, P4 ;  /* 0x0000000703107c10 */ /* 0x000fe20009fe8512 */
[----:B------:R-:W-:Y:S01]  /*10d0*/  UISETP.GT.AND.EX UP0, UPT, UR21, URZ, UPT, UP0 ;  /* 0x000000ff1500728c */ /* 0x000fe2000bf04300 */
[----:B------:R-:W-:Y:S01]  /*10e0*/  IADD3 R9, P2, PT, R9, R14, RZ ;  /* 0x0000000e09097210 */ /* 0x000fe20007f5e0ff */
[----:B------:R-:W-:Y:S01]  /*10f0*/  IMAD R18, R15, UR24, RZ ;  /* 0x000000180f127c24 */ /* 0x000fe2000f8e02ff */
[----:B0-----:R-:W-:Y:S01]  /*1100*/  IADD3 R14, P3, PT, R6, UR20, RZ ;  /* 0x00000014060e7c10 */ /* 0x001fe2000ff7e0ff */
[----:B------:R-:W-:Y:S01]  /*1110*/  USEL UR9, UR20, URZ, UP0 ;  /* 0x000000ff14097287 */ /* 0x000fe20008000000 */
[----:B------:R-:W-:Y:S01]  /*1120*/  IMAD.WIDE.U32 R2, R17, UR24, R12 ;  /* 0x0000001811027c25 */ /* 0x000fe2000f8e000c */
[----:B------:R-:W-:Y:S01]  /*1130*/  UIADD3 UR7, UP1, UPT, URZ, -UR20, URZ ;  /* 0x80000014ff077290 */ /* 0x000fe2000ff3e0ff */
[----:B------:R-:W-:Y:S02]  /*1140*/  IADD3.X R15, PT, PT, R7, UR21, RZ, P3, !PT ;  /* 0x00000015070f7c10 */ /* 0x000fe40009ffe4ff */
[----:B------:R-:W-:Y:S01]  /*1150*/  IMAD.X R11, R16, 0x1, R11, P2 ;  /* 0x00000001100b7824 */ /* 0x000fe200010e060b */
[----:B------:R-:W-:Y:S01]  /*1160*/  IADD3 R6, P2, P3, R4, 0x1, -R14 ;  /* 0x0000000104067810 */ /* 0x000fe20007b5e80e */
[----:B------:R-:W-:Y:S01]  /*1170*/  IMAD R21, R17, UR25, R18 ;  /* 0x0000001911157c24 */ /* 0x000fe2000f8e0212 */
[----:B------:R-:W-:Y:S01]  /*1180*/  LOP3.LUT R7, RZ, UR9, RZ, 0x33, !PT ;  /* 0x00000009ff077c12 */ /* 0x000fe2000f8e33ff */
[----:B------:R-:W-:Y:S01]  /*1190*/  USEL UR9, UR21, URZ, UP0 ;  /* 0x000000ff15097287 */ /* 0x000fe20008000000 */
[----:B------:R-:W-:Y:S01]  /*11a0*/  IADD3.X R12, PT, PT, R5, RZ, ~R15, P2, P3 ;  /* 0x000000ff050c7210 */ /* 0x000fe200017e6c0f */
[----:B------:R-:W-:Y:S01]  /*11b0*/  UIADD3.X UR8, UPT, UPT, URZ, ~UR21, URZ, UP1, !UPT ;  /* 0x80000015ff087290 */ /* 0x000fe20008ffe4ff */
[-C--:B------:R-:W-:Y:S01]  /*11c0*/  IADD3 R17, P5, PT, RZ, -R6.reuse, RZ ;  /* 0x80000006ff117210 */ /* 0x080fe20007fbe0ff */
[----:B------:R-:W-:Y:S01]  /*11d0*/  UISETP.GT.U32.AND UP0, UPT, UR7, URZ, UPT ;  /* 0x000000ff0700728c */ /* 0x000fe2000bf04070 */
[----:B------:R-:W-:Y:S01]  /*11e0*/  ISETP.LT.AND P4, PT, R12, RZ, PT ;  /* 0x000000ff0c00720c */ /* 0x000fe20003f81270 */
[----:B------:R-:W-:Y:S01]  /*11f0*/  IMAD.IADD R3, R3, 0x1, R21 ;  /* 0x0000000103037824 */ /* 0x000fe200078e0215 */
[----:B------:R-:W-:Y:S01]  /*1200*/  IADD3 R7, P2, P3, R7, UR20, R14 ;  /* 0x0000001407077c10 */ /* 0x000fe2000fb5e00e */
[----:B------:R-:W-:Y:S01]  /*1210*/  IMAD.X R19, RZ, RZ, ~R12, P5 ;  /* 0x000000ffff137224 */ /* 0x000fe200028e0e0c */
[----:B------:R-:W-:Y:S01]  /*1220*/  LOP3.LUT R13, RZ, UR9, RZ, 0x33, !PT ;  /* 0x00000009ff0d7c12 */ /* 0x000fe2000f8e33ff */
[----:B------:R-:W-:Y:S01]  /*1230*/  UISETP.GT.AND.EX UP0, UPT, UR8, URZ, UPT, UP0 ;  /* 0x000000ff0800728c */ /* 0x000fe2000bf04300 */
[----:B------:R-:W-:Y:S01]  /*1240*/  SEL R17, R17, R6, P4 ;  /* 0x0000000611117207 */ /* 0x000fe20002000000 */
[----:B-1----:R-:W-:Y:S01]  /*1250*/  IMAD.WIDE.U32 R2, R9, UR14, R2 ;  /* 0x0000000e09027c25 */ /* 0x002fe2000f8e0002 */
[----:B------:R-:W-:Y:S01]  /*1260*/  IADD3.X R13, PT, PT, R13, UR21, R15, P2, P3 ;  /* 0x000000150d0d7c10 */ /* 0x000fe200097e640f */
[----:B------:R-:W-:Y:S01]  /*1270*/  USEL UR7, UR7, URZ, UP0 ;  /* 0x000000ff07077287 */ /* 0x000fe20008000000 */
[----:B------:R-:W-:Y:S01]  /*1280*/  SEL R19, R19, R12, P4 ;  /* 0x0000000c13137207 */ /* 0x000fe20002000000 */
[----:B------:R-:W-:Y:S01]  /*1290*/  USEL UR8, UR8, URZ, UP0 ;  /* 0x000000ff08087287 */ /* 0x000fe20008000000 */
[----:B------:R-:W-:Y:S01]  /*12a0*/  IADD3 R4, P2, PT, R4, R17, RZ ;  /* 0x0000001104047210 */ /* 0x000fe20007f5e0ff */
[----:B------:R-:W-:-:S03]  /*12b0*/  IMAD.X R15, RZ, RZ, ~R10, P1 ;  /* 0x000000ffff0f7224 */ /* 0x000fc600008e0e0a */
[----:B------:R-:W-:Y:S02]  /*12c0*/  IADD3.X R6, PT, PT, R5, R19, RZ, P2, !PT ;  /* 0x0000001305067210 */ /* 0x000fe400017fe4ff */
[----:B------:R-:W-:Y:S02]  /*12d0*/  IADD3 R5, P1, P2, -R4, UR7, R7 ;  /* 0x0000000704057c10 */ /* 0x000fe4000fa3e107 */
[----:B------:R-:W-:Y:S01]  /*12e0*/  SEL R7, R15, R10, P0 ;  /* 0x0000000a0f077207 */ /* 0x000fe20000000000 */
[----:B------:R-:W-:Y:S01]  /*12f0*/  IMAD R10, R11, UR14, RZ ;  /* 0x0000000e0b0a7c24 */ /* 0x000fe2000f8e02ff */
[----:B------:R-:W-:Y:S01]  /*1300*/  IADD3.X R4, PT, PT, ~R6, UR8, R13, P1, P2 ;  /* 0x0000000806047c10 */ /* 0x000fe20008fe450d */
[----:B------:R-:W0:Y:S01]  /*1310*/  LDCU.64 UR8, c[0x0][0x380] ;  /* 0x00007000ff0877ac */ /* 0x000e220008000a00 */
[----:B------:R-:W-:Y:S01]  /*1320*/  IADD3 R5, P0, PT, R5, R0, RZ ;  /* 0x0000000005057210 */ /* 0x000fe20007f1e0ff */
[----:B------:R-:W-:-:S04]  /*1330*/  IMAD R11, R9, UR15, R10 ;  /* 0x0000000f090b7c24 */ /* 0x000fc8000f8e020a */
[----:B------:R-:W-:Y:S02]  /*1340*/  IMAD.X R0, R4, 0x1, R7, P0 ;  /* 0x0000000104007824 */ /* 0x000fe400000e0607 */
[----:B------:R-:W-:Y:S02]  /*1350*/  IMAD.IADD R3, R3, 0x1, R11 ;  /* 0x0000000103037824 */ /* 0x000fe400078e020b */
[----:B------:R-:W-:Y:S02]  /*1360*/  IMAD R0, R0, UR12, RZ ;  /* 0x0000000c00007c24 */ /* 0x000fe4000f8e02ff */
[----:B------:R-:W-:-:S04]  /*1370*/  IMAD.WIDE.U32 R2, R5, UR12, R2 ;  /* 0x0000000c05027c25 */ /* 0x000fc8000f8e0002 */
[----:B------:R-:W-:Y:S01]  /*1380*/  IMAD R7, R5, UR13, R0 ;  /* 0x0000000d05077c24 */ /* 0x000fe2000f8e0200 */
[----:B0-----:R-:W-:-:S03]  /*1390*/  LEA R4, P0, R2, UR8, 0x2 ;  /* 0x0000000802047c11 */ /* 0x001fc6000f8010ff */
[----:B------:R-:W-:-:S05]  /*13a0*/  IMAD.IADD R3, R3, 0x1, R7 ;  /* 0x0000000103037824 */ /* 0x000fca00078e0207 */
[----:B------:R-:W-:-:S05]  /*13b0*/  LEA.HI.X R5, R2, UR9, R3, 0x2, P0 ;  /* 0x0000000902057c11 */ /* 0x000fca00080f1403 */
[----:B--2---:R-:W-:Y:S01]  /*13c0*/  REDG.E.ADD.F32.FTZ.RN.STRONG.GPU desc[UR18][R4.64], R8 ;  /* 0x00000008040079a6 */ /* 0x004fe2000c12f312 */
[----:B------:R-:W-:Y:S05]  /*13d0*/  EXIT ;  /* 0x000000000000794d */ /* 0x000fea0003800000 */
        .weak           $__internal_8_$__cuda_sm20_div_s64
        .type           $__internal_8_$__cuda_sm20_div_s64,@function
        .size           $__internal_8_$__cuda_sm20_div_s64,($__internal_9_$__cuda_sm20_rem_s64 - $__internal_8_$__cuda_sm20_div_s64)
$__internal_8_$__cuda_sm20_div_s64:
        /* <DEDUP_REMOVED lines=83> */
[----:B------:R-:W-:Y:S06]  /*1910*/  RET.REL.NODEC R6 `(_ZN2at6native49_GLOBAL__N__cfa43aba_16_ReflectionPad_cu_f800513936reflection_pad3d_backward_out_kernelIfEEvNS_27GenericPackedTensorAccessorIT_Lm5ENS_16DefaultPtrTraitsElEENS3_IKS4_Lm5ES5_lEElllll) ;  /* 0xffffffe406b87950 */ /* 0x000fec0003c3ffff */
        .weak           $__internal_9_$__cuda_sm20_rem_s64
        .type           $__internal_9_$__cuda_sm20_rem_s64,@function
        .size           $__internal_9_$__cuda_sm20_rem_s64,(.L_x_1179 - $__internal_9_$__cuda_sm20_rem_s64)
$__internal_9_$__cuda_sm20_rem_s64:
        /* <DEDUP_REMOVED lines=77> */
[----:B------:R-:W-:Y:S06]  /*1df0*/  RET.REL.NODEC R2 `(_ZN2at6native49_GLOBAL__N__cfa43aba_16_ReflectionPad_cu_f800513936reflection_pad3d_backward_out_kernelIfEEvNS_27GenericPackedTensorAccessorIT_Lm5ENS_16DefaultPtrTraitsElEENS3_IKS4_Lm5ES5_lEElllll) ;  /* 0xffffffe002807950 */ /* 0x000fec0003c3ffff */
.L_x_51:
        /* <DEDUP_REMOVED lines=16> */
.L_x_1179:


//--------------------- .text._ZN2at6native49_GLOBAL__N__cfa43aba_16_ReflectionPad_cu_f800513936reflection_pad3d_backward_out_kernelIdEEvNS_27GenericPackedTensorAccessorIT_Lm5ENS_16DefaultPtrTraitsElEENS3_IKS4_Lm5ES5_lEElllll --------------------------
	.section	.text._ZN2at6native49_GLOBAL__N__cfa43aba_16_ReflectionPad_cu_f800513936reflection_pad3d_backward_out_kernelIdEEvNS_27GenericPackedTensorAccessorIT_Lm5ENS_16DefaultPtrTraitsElEENS3_IKS4_Lm5ES5_lEElllll,"ax",@progbits
	.align	128
.text._ZN2at6native49_GLOBAL__N__cfa43aba_16_ReflectionPad_cu_f800513936reflection_pad3d_backward_out_kernelIdEEvNS_27GenericPackedTensorAccessorIT_Lm5ENS_16DefaultPtrTraitsElEENS3_IKS4_Lm5ES5_lEElllll:
        .type           _ZN2at6native49_GLOBAL__N__cfa43aba_16_ReflectionPad_cu_f800513936reflection_pad3d_backward_out_kernelIdEEvNS_27GenericPackedTensorAccessorIT_Lm5ENS_16DefaultPtrTraitsElEENS3_IKS4_Lm5ES5_lEElllll,@function
        .size           _ZN2at6native49_GLOBAL__N__cfa43aba_16_ReflectionPad_cu_f800513936reflection_pad3d_backward_out_kernelIdEEvNS_27GenericPackedTensorAccessorIT_Lm5ENS_16DefaultPtrTraitsElEENS3_IKS4_Lm5ES5_lEElllll,(.L_x_1182 - _ZN2at6native49_GLOBAL__N__cfa43aba_16_ReflectionPad_cu_f800513936reflection_pad3d_backward_out_kernelIdEEvNS_27GenericPackedTensorAccessorIT_Lm5ENS_16DefaultPtrTraitsElEENS3_IKS4_Lm5ES5_lEElllll)
        .other          _ZN2at6native49_GLOBAL__N__cfa43aba_16_ReflectionPad_cu_f800513936reflection_pad3d_backward_out_kernelIdEEvNS_27GenericPackedTensorAccessorIT_Lm5ENS_16DefaultPtrTraitsElEENS3_IKS4_Lm5ES5_lEElllll,@"STO_CUDA_ENTRY STV_DEFAULT"
_ZN2at6native49_GLOBAL__N__cfa43aba_16_ReflectionPad_cu_f800513936reflection_pad3d_backward_out_kernelIdEEvNS_27GenericPackedTensorAccessorIT_Lm5ENS_16DefaultPtrTraitsElEENS3_IKS4_Lm5ES5_lEElllll:
        /* <DEDUP_REMOVED lines=46> */
.L_x_53:
[----:B------:R-:W0:Y:S01]  /*02e0*/  LDCU.64 UR4, c[0x0][0x400] ;  /* 0x00008000ff0477ac */ /* 0x000e220008000a00 */
[----:B------:R-:W-:Y:S01]  /*02f0*/  IMAD.MOV.U32 R13, RZ, RZ, R4 ;  /* 0x000000ffff0d7224 */ /* 0x000fe200078e0004 */
[----:B------:R-:W-:Y:S01]  /*0300*/  MOV R6, 0x350 ;  /* 0x0000035000067802 */ /* 0x000fe20000000f00 */
[----:B------:R-:W-:Y:S02]  /*0310*/  IMAD.MOV.U32 R11, RZ, RZ, R5 ;  /* 0x000000ffff0b7224 */ /* 0x000fe400078e0005 */
[----:B0-----:R-:W-:Y:S02]  /*0320*/  IMAD.U32 R12, RZ, RZ, UR4 ;  /* 0x00000004ff0c7e24 */ /* 0x001fe4000f8e00ff */
[----:B------:R-:W-:-:S07]  /*0330*/  IMAD.U32 R10, RZ, RZ, UR5 ;  /* 0x00000005ff0a7e24 */ /* 0x000fce000f8e00ff */
[----:B------:R-:W-:Y:S05]  /*0340*/  CALL.REL.NOINC `($__internal_10_$__cuda_sm20_div_s64) ;  /* 0x0000001000207944 */ /* 0x000fea0003c00000 */
        /* <DEDUP_REMOVED lines=10> */
.L_x_54:
[----:B------:R-:W-:Y:S05]  /*03f0*/  BSYNC.RECONVERGENT B0 ;  /* 0x0000000000007941 */ /* 0x000fea0003800200 */
.L_x_52:
        /* <DEDUP_REMOVED lines=25> */
.L_x_56:
[----:B------:R-:W-:Y:S02]  /*0590*/  MOV R6, R2 ;  /* 0x0000000200067202 */ /* 0x000fe40000000f00 */
[----:B------:R-:W-:-:S07]  /*05a0*/  MOV R2, 0x5c0 ;  /* 0x000005c000027802 */ /* 0x000fce0000000f00 */
[----:B------:R-:W-:Y:S05]  /*05b0*/  CALL.REL.NOINC `($__internal_11_$__cuda_sm20_rem_s64) ;  /* 0x0000001000d47944 */ /* 0x000fea0003c00000 */
[----:B------:R-:W-:Y:S02]  /*05c0*/  IMAD.MOV.U32 R2, RZ, RZ, R6 ;  /* 0x000000ffff027224 */ /* 0x000fe400078e0006 */
[----:B------:R-:W-:-:S07]  /*05d0*/  IMAD.MOV.U32 R3, RZ, RZ, R9 ;  /* 0x000000ffff037224 */ /* 0x000fce00078e0009 */
.L_x_57:
[----:B------:R-:W-:Y:S05]  /*05e0*/  BSYNC.RECONVERGENT B0 ;  /* 0x0000000000007941 */ /* 0x000fea0003800200 */
.L_x_55:
        /* <DEDUP_REMOVED lines=28> */
[----:B------:R-:W-:Y:S02]  /*07b0*/  @P1 IADD3 R8, PT, PT, R8, 0x1, RZ ;  /* 0x0000000108081810 */ /* 0x000fe40007ffe0ff */
[----:B------:R-:W-:Y:S01]  /*07c0*/  @!P2 LOP3.LUT R8, RZ, UR4, RZ, 0x33, !PT ;  /* 0x00000004ff08ac12 */ /* 0x000fe2000f8e33ff */
[----:B------:R-:W-:Y:S06]  /*07d0*/  BRA `(.L_x_60) ;  /* 0x0000000000247947 */ /* 0x000fec0003800000 */
.L_x_59:
[----:B------:R-:W-:Y:S01]  /*07e0*/  IMAD.U32 R13, RZ, RZ, UR5 ;  /* 0x00000005ff0d7e24 */ /* 0x000fe2000f8e00ff */
[----:B------:R-:W-:Y:S01]  /*07f0*/  MOV R6, 0x850 ;  /* 0x0000085000067802 */ /* 0x000fe20000000f00 */
[----:B------:R-:W-:Y:S02]  /*0800*/  IMAD.U32 R12, RZ, RZ, UR4 ;  /* 0x00000004ff0c7e24 */ /* 0x000fe4000f8e00ff */
[----:B------:R-:W-:Y:S02]  /*0810*/  IMAD.MOV.U32 R13, RZ, RZ, R4 ;  /* 0x000000ffff0d7224 */ /* 0x000fe400078e0004 */
[----:B------:R-:W-:Y:S02]  /*0820*/  IMAD.MOV.U32 R11, RZ, RZ, R5 ;  /* 0x000000ffff0b7224 */ /* 0x000fe400078e0005 */
[----:B------:R-:W-:-:S07]  /*0830*/  IMAD.U32 R10, RZ, RZ, UR6 ;  /* 0x00000006ff0a7e24 */ /* 0x000fce000f8e00ff */
[----:B------:R-:W-:Y:S05]  /*0840*/  CALL.REL.NOINC `($__internal_10_$__cuda_sm20_div_s64) ;  /* 0x0000000800e07944 */ /* 0x000fea0003c00000 */
[----:B------:R-:W-:Y:S02]  /*0850*/  IMAD.MOV.U32 R8, RZ, RZ, R10 ;  /* 0x000000ffff087224 */ /* 0x000fe400078e000a */
[----:B------:R-:W-:-:S07]  /*0860*/  IMAD.MOV.U32 R9, RZ, RZ, R11 ;  /* 0x000000ffff097224 */ /* 0x000fce00078e000b */
.L_x_60:
[----:B------:R-:W-:Y:S05]  /*0870*/  BSYNC.RECONVERGENT B0 ;  /* 0x0000000000007941 */ /* 0x000fea0003800200 */
.L_x_58:
        /* <DEDUP_REMOVED lines=27> */
[----:B------:R-:W-:-:S05]  /*0a30*/  IMAD.WIDE.U32 R4, R0, R10, UR8 ;  /* 0x0000000800047e25 */ /* 0x000fca000f8e000a */
[----:B------:R-:W-:Y:S01]  /*0a40*/  IADD3 R5, PT, PT, R5, R11, RZ ;  /* 0x0000000b05057210 */ /* 0x000fe20007ffe0ff */
[C---:B------:R-:W-:Y:S02]  /*0a50*/  IMAD R11, R2.reuse, R13, R6 ;  /* 0x0000000d020b7224 */ /* 0x040fe400078e0206 */
[----:B------:R-:W-:Y:S02]  /*0a60*/  IMAD.WIDE.U32 R4, R2, R12, R4 ;  /* 0x0000000c02047225 */ /* 0x000fe400078e0004 */
[----:B------:R-:W1:Y:S02]  /*0a70*/  LDC.64 R12, c[0x0][0x3a8] ;  /* 0x0000ea00ff0c7b82 */ /* 0x000e640000000a00 */
[----:B------:R-:W-:Y:S02]  /*0a80*/  IMAD.IADD R5, R5, 0x1, R11 ;  /* 0x0000000105057824 */ /* 0x000fe400078e020b */
[----:B------:R-:W-:Y:S02]  /*0a90*/  IMAD R11, R9, UR10, RZ ;  /* 0x0000000a090b7c24 */ /* 0x000fe4000f8e02ff */
        /* <DEDUP_REMOVED lines=86> */
[----:B------:R-:W-:Y:S01]  /*1000*/  SEL R25, R25, R14, P3 ;  /* 0x0000000e19197207 */ /* 0x000fe20001800000 */
[----:B------:R-:W-:Y:S01]  /*1010*/  IMAD.U32 R14, RZ, RZ, UR8 ;  /* 0x00000008ff0e7e24 */ /* 0x000fe2000f8e00ff */
[----:B------:R-:W-:Y:S02]  /*1020*/  IADD3 R13, P3, PT, R2, R13, RZ ;  /* 0x0000000d020d7210 */ /* 0x000fe40007f7e0ff */
[----:B------:R-:W-:-:S02]  /*1030*/  IADD3 R12, P4, P5, R12, UR30, R15 ;  /* 0x0000001e0c0c7c10 */ /* 0x000fc4000fd9e00f */
        /* <DEDUP_REMOVED lines=35> */
[----:B------:R-:W-:-:S02]  /*1270*/  SEL R19, R16, R7, P4 ;  /* 0x0000000710137207 */ /* 0x000fc40002000000 */
[----:B------:R-:W-:Y:S02]  /*1280*/  IADD3.X R13, PT, PT, R13, UR21, R15, P2, P3 ;  /* 0x000000150d0d7c10 */ /* 0x000fe400097e640f */
[----:B------:R-:W-:Y:S01]  /*1290*/  IADD3 R7, P2, PT, R8, R17, RZ ;  /* 0x0000001108077210 */ /* 0x000fe20007f5e0ff */
[----:B------:R-:W-:-:S04]  /*12a0*/  IMAD.X R8, RZ, RZ, ~R11, P1 ;  /* 0x000000ffff087224 */ /* 0x000fc800008e0e0b */
[----:B------:R-:W-:Y:S01]  /*12b0*/  IMAD.X R6, R9, 0x1, R19, P2 ;  /* 0x0000000109067824 */ /* 0x000fe200010e0613 */
[----:B------:R-:W-:Y:S01]  /*12c0*/  IADD3 R7, P1, P2, -R7, UR7, R14 ;  /* 0x0000000707077c10 */ /* 0x000fe2000fa3e10e */
[----:B------:R-:W-:Y:S01]  /*12d0*/  IMAD R9, R10, UR14, RZ ;  /* 0x0000000e0a097c24 */ /* 0x000fe2000f8e02ff */
[----:B------:R-:W-:Y:S02]  /*12e0*/  SEL R11, R8, R11, P0 ;  /* 0x0000000b080b7207 */ /* 0x000fe40000000000 */
[----:B------:R-:W-:Y:S01]  /*12f0*/  IADD3.X R6, PT, PT, ~R6, UR8, R13, P1, P2 ;  /* 0x0000000806067c10 */ /* 0x000fe20008fe450d */
[----:B------:R-:W0:Y:S01]  /*1300*/  LDCU.64 UR8, c[0x0][0x380] ;  /* 0x00007000ff0877ac */ /* 0x000e220008000a00 */
[----:B------:R-:W-:Y:S01]  /*1310*/  IADD3 R7, P0, PT, R7, R0, RZ ;  /* 0x0000000007077210 */ /* 0x000fe20007f1e0ff */
[----:B------:R-:W-:-:S03]  /*1320*/  IMAD R9, R12, UR15, R9 ;  /* 0x0000000f0c097c24 */ /* 0x000fc6000f8e0209 */
[----:B------:R-:W-:Y:S01]  /*1330*/  IADD3.X R0, PT, PT, R6, R11, RZ, P0, !PT ;  /* 0x0000000b06007210 */ /* 0x000fe200007fe4ff */
[----:B------:R-:W-:-:S04]  /*1340*/  IMAD.IADD R3, R3, 0x1, R9 ;  /* 0x0000000103037824 */ /* 0x000fc800078e0209 */
[----:B------:R-:W-:Y:S02]  /*1350*/  IMAD R0, R0, UR12, RZ ;  /* 0x0000000c00007c24 */ /* 0x000fe4000f8e02ff */
[----:B------:R-:W-:-:S04]  /*1360*/  IMAD.WIDE.U32 R2, R7, UR12, R2 ;  /* 0x0000000c07027c25 */ /* 0x000fc8000f8e0002 */
[----:B------:R-:W-:Y:S01]  /*1370*/  IMAD R9, R7, UR13, R0 ;  /* 0x0000000d07097c24 */ /* 0x000fe2000f8e0200 */
[----:B0-----:R-:W-:-:S03]  /*1380*/  LEA R6, P0, R2, UR8, 0x3 ;  /* 0x0000000802067c11 */ /* 0x001fc6000f8018ff */
[----:B------:R-:W-:-:S05]  /*1390*/  IMAD.IADD R3, R3, 0x1, R9 ;  /* 0x0000000103037824 */ /* 0x000fca00078e0209 */
[----:B------:R-:W-:-:S05]  /*13a0*/  LEA.HI.X R7, R2, UR9, R3, 0x3, P0 ;  /* 0x0000000902077c11 */ /* 0x000fca00080f1c03 */
[----:B--2---:R-:W-:Y:S01]  /*13b0*/  REDG.E.ADD.F64.RN.STRONG.GPU desc[UR18][R6.64], R4 ;  /* 0x00000004060079a6 */ /* 0x004fe2000c12ff12 */
[----:B------:R-:W-:Y:S05]  /*13c0*/  EXIT ;  /* 0x000000000000794d */ /* 0x000fea0003800000 */
        .weak           $__internal_10_$__cuda_sm20_div_s64
        .type           $__internal_10_$__cuda_sm20_div_s64,@function
        .size           $__internal_10_$__cuda_sm20_div_s64,($__internal_11_$__cuda_sm20_rem_s64 - $__internal_10_$__cuda_sm20_div_s64)
$__internal_10_$__cuda_sm20_div_s64:
        /* <DEDUP_REMOVED lines=36> */
[----:B------:R-:W-:Y:S02]  /*1610*/  IADD3 R16, P2, PT, R15, R16, RZ ;  /* 0x000000100f107210 */ /* 0x000fe40007f5e0ff */
[----:B------:R-:W-:Y:S01]  /*1620*/  IADD3.X R18, PT, PT, RZ, ~R11, RZ, P4, !PT ;  /* 0x8000000bff127210 */ /* 0x000fe200027fe4ff */
[----:B------:R-:W-:Y:S02]  /*1630*/  IMAD.X R19, R14, 0x1, R19, P0 ;  /* 0x000000010e137824 */ /* 0x000fe400000e0613 */
[----:B------:R-:W-:Y:S01]  /*1640*/  IMAD.HI.U32 R14, R16, R13, RZ ;  /* 0x0000000d100e7227 */ /* 0x000fe200078e00ff */
[----:B------:R-:W-:Y:S02]  /*1650*/  SEL R17, R18, R11, !P3 ;  /* 0x0000000b12117207 */ /* 0x000fe40005800000 */
[----:B------:R-:W-:Y:S01]  /*1660*/  IADD3.X R18, PT, PT, RZ, RZ, R19, P2, P1 ;  /* 0x000000ffff127210 */ /* 0x000fe200017e2413 */
[----:B------:R-:W-:-:S02]  /*1670*/  IMAD.MOV.U32 R15, RZ, RZ, RZ ;  /* 0x000000ffff0f7224 */ /* 0x000fc400078e00ff */
        /* <DEDUP_REMOVED lines=31> */
[----:B------:R-:W-:Y:S02]  /*1870*/  ISETP.NE.U32.AND P0, PT, R12, RZ, PT ;  /* 0x000000ff0c00720c */ /* 0x000fe40003f05070 */
[----:B------:R-:W-:Y:S02]  /*1880*/  IADD3.X R12, PT, PT, RZ, ~R11, RZ, P2, !PT ;  /* 0x8000000bff0c7210 */ /* 0x000fe400017fe4ff */
[----:B------:R-:W-:-:S02]  /*1890*/  ISETP.NE.AND.EX P0, PT, R10, RZ, PT, P0 ;  /* 0x000000ff0a00720c */ /* 0x000fc40003f05300 */
[----:B------:R-:W-:Y:S01]  /*18a0*/  SEL R10, R9, R8, !P1 ;  /* 0x00000008090a7207 */ /* 0x000fe20004800000 */
[----:B------:R-:W-:Y:S01]  /*18b0*/  IMAD.MOV.U32 R8, RZ, RZ, R6 ;  /* 0x000000ffff087224 */ /* 0x000fe200078e0006 */
[----:B------:R-:W-:Y:S01]  /*18c0*/  SEL R11, R12, R11, !P1 ;  /* 0x0000000b0c0b7207 */ /* 0x000fe20004800000 */
[----:B------:R-:W-:Y:S01]  /*18d0*/  IMAD.MOV.U32 R9, RZ, RZ, 0x0 ;  /* 0x00000000ff097424 */ /* 0x000fe200078e00ff */
[----:B------:R-:W-:Y:S02]  /*18e0*/  SEL R10, R10, 0xffffffff, P0 ;  /* 0xffffffff0a0a7807 */ /* 0x000fe40000000000 */
[----:B------:R-:W-:Y:S01]  /*18f0*/  SEL R11, R11, 0xffffffff, P0 ;  /* 0xffffffff0b0b7807 */ /* 0x000fe20000000000 */
[----:B------:R-:W-:Y:S06]  /*1900*/  RET.REL.NODEC R8 `(_ZN2at6native49_GLOBAL__N__cfa43aba_16_ReflectionPad_cu_f800513936reflection_pad3d_backward_out_kernelIdEEvNS_27GenericPackedTensorAccessorIT_Lm5ENS_16DefaultPtrTraitsElEENS3_IKS4_Lm5ES5_lEElllll) ;  /* 0xffffffe408bc7950 */ /* 0x000fec0003c3ffff */
        .weak           $__internal_11_$__cuda_sm20_rem_s64
        .type           $__internal_11_$__cuda_sm20_rem_s64,@function
        .size           $__internal_11_$__cuda_sm20_rem_s64,(.L_x_1182 - $__internal_11_$__cuda_sm20_rem_s64)
$__internal_11_$__cuda_sm20_rem_s64:
        /* <DEDUP_REMOVED lines=31> */
[----:B------:R-:W-:-:S03]  /*1b00*/  SEL R6, R9, R6, !P1 ;  /* 0x0000000609067207 */ /* 0x000fc60004800000 */
[----:B------:R-:W-:Y:S02]  /*1b10*/  IMAD.X R8, RZ, RZ, ~R8, P0 ;  /* 0x000000ffff087224 */ /* 0x000fe400000e0e08 */
[----:B------:R-:W-:Y:S02]  /*1b20*/  IMAD.X R12, RZ, RZ, ~R3, P4 ;  /* 0x000000ffff0c7224 */ /* 0x000fe400020e0e03 */
[----:B------:R-:W-:-:S03]  /*1b30*/  IMAD.WIDE.U32 R10, P0, R11, R8, R10 ;  /* 0x000000080b0a7225 */ /* 0x000fc6000780000a */
[----:B------:R-:W-:Y:S01]  /*1b40*/  SEL R12, R12, R3, !P1 ;  /* 0x000000030c0c7207 */ /* 0x000fe20004800000 */
[----:B------:R-:W-:Y:S02]  /*1b50*/  IMAD.MOV.U32 R9, RZ, RZ, RZ ;  /* 0x000000ffff097224 */ /* 0x000fe400078e00ff */
[----:B------:R-:W-:-:S04]  /*1b60*/  IMAD.HI.U32 R11, P2, R13, R15, R10 ;  /* 0x0000000f0d0b7227 */ /* 0x000fc8000784000a */
[CC--:B------:R-:W-:Y:S02]  /*1b70*/  IMAD R10, R13.reuse, R8.reuse, RZ ;  /* 0x000000080d0a7224 */ /* 0x0c0fe400078e02ff */
[----:B------:R-:W-:-:S03]  /*1b80*/  IMAD.HI.U32 R8, R13, R8, RZ ;  /* 0x000000080d087227 */ /* 0x000fc600078e00ff */
[----:B------:R-:W-:Y:S02]  /*1b90*/  IADD3 R11, P3, PT, R10, R11, RZ ;  /* 0x0000000b0a0b7210 */ /* 0x000fe40007f7e0ff */
[----:B------:R-:W-:-:S03]  /*1ba0*/  IADD3.X R13, PT, PT, R8, R13, RZ, P0, !PT ;  /* 0x0000000d080d7210 */ /* 0x000fc600007fe4ff */
        /* <DEDUP_REMOVED lines=35> */
[----:B------:R-:W-:Y:S06]  /*1de0*/  RET.REL.NODEC R2 `(_ZN2at6native49_GLOBAL__N__cfa43aba_16_ReflectionPad_cu_f800513936reflection_pad3d_backward_out_kernelIdEEvNS_27GenericPackedTensorAccessorIT_Lm5ENS_16DefaultPtrTraitsElEENS3_IKS4_Lm5ES5_lEElllll) ;  /* 0xffffffe002847950 */ /* 0x000fec0003c3ffff */
.L_x_61:
        /* <DEDUP_REMOVED lines=9> */
.L_x_1182:


//--------------------- .text._ZN2at6native49_GLOBAL__N__cfa43aba_16_ReflectionPad_cu_f800513927reflection_pad3d_out_kernelIN3c108BFloat16EEEvNS_27GenericPackedTensorAccessorIKT_Lm5ENS_16DefaultPtrTraitsElEENS5_IS6_Lm5ES8_lEElllll --------------------------
	.section	.text._ZN2at6native49_GLOBAL__N__cfa43aba_16_ReflectionPad_cu_f800513927reflection_pad3d_out_kernelIN3c108BFloat16EEEvNS_27GenericPackedTensorAccessorIKT_Lm5ENS_16DefaultPtrTraitsElEENS5_IS6_Lm5ES8_lEElllll,"ax",@progbits
	.align	128
.text._ZN2at6native49_GLOBAL__N__cfa43aba_16_ReflectionPad_cu_f800513927reflection_pad3d_out_kernelIN3c108BFloat16EEEvNS_27GenericPackedTensorAccessorIKT_Lm5ENS_16DefaultPtrTraitsElEENS5_IS6_Lm5ES8_lEElllll:
        .type           _ZN2at6native49_GLOBAL__N__cfa43aba_16_ReflectionPad_cu_f800513927reflection_pad3d_out_kernelIN3c108BFloat16EEEvNS_27GenericPackedTensorAccessorIKT_Lm5ENS_16DefaultPtrTraitsElEENS5_IS6_Lm5ES8_lEElllll,@function
        .size           _ZN2at6native49_GLOBAL__N__cfa43aba_16_ReflectionPad_cu_f800513927reflection_pad3d_out_kernelIN3c108BFloat16EEEvNS_27GenericPackedTensorAccessorIKT_Lm5ENS_16DefaultPtrTraitsElEENS5_IS6_Lm5ES8_lEElllll,(.L_x_1185 - _ZN2at6native49_GLOBAL__N__cfa43aba_16_ReflectionPad_cu_f800513927reflection_pad3d_out_kernelIN3c108BFloat16EEEvNS_27GenericPackedTensorAccessorIKT_Lm5ENS_16DefaultPtrTraitsElEENS5_IS6_Lm5ES8_lEElllll)
        .other          _ZN2at6native49_GLOBAL__N__cfa43aba_16_ReflectionPad_cu_f800513927reflection_pad3d_out_kernelIN3c108BFloat16EEEvNS_27GenericPackedTensorAccessorIKT_Lm5ENS_16DefaultPtrTraitsElEENS5_IS6_Lm5ES8_lEElllll,@"STO_CUDA_ENTRY STV_DEFAULT"
_ZN2at6native49_GLOBAL__N__cfa43aba_16_ReflectionPad_cu_f800513927reflection_pad3d_out_kernelIN3c108BFloat16EEEvNS_27GenericPackedTensorAccessorIKT_Lm5ENS_16DefaultPtrTraitsElEENS5_IS6_Lm5ES8_lEElllll:
        /* <DEDUP_REMOVED lines=46> */
.L_x_63:
[----:B------:R-:W0:Y:S01]  /*02e0*/  LDCU.64 UR4, c[0x0][0x400] ;  /* 0x00008000ff0477ac */ /* 0x000e220008000a00 */
[----:B------:R-:W-:Y:S01]  /*02f0*/  IMAD.MOV.U32 R13, RZ, RZ, R4 ;  /* 0x000000ffff0d7224 */ /* 0x000fe200078e0004 */
[----:B------:R-:W-:Y:S01]  /*0300*/  MOV R8, 0x350 ;  /* 0x0000035000087802 */ /* 0x000fe20000000f00 */
[----:B------:R-:W-:Y:S02]  /*0310*/  IMAD.MOV.U32 R11, RZ, RZ, R5 ;  /* 0x000000ffff0b7224 */ /* 0x000fe400078e0005 */
[----:B0-----:R-:W-:Y:S02]  /*0320*/  IMAD.U32 R12, RZ, RZ, UR4 ;  /* 0x00000004ff0c7e24 */ /* 0x001fe4000f8e00ff */
[----:B------:R-:W-:-:S07]  /*0330*/  IMAD.U32 R10, RZ, RZ, UR5 ;  /* 0x00000005ff0a7e24 */ /* 0x000fce000f8e00ff */
[----:B------:R-:W-:Y:S05]  /*0340*/  CALL.REL.NOINC `($__internal_12_$__cuda_sm20_div_s64) ;  /* 0x0000001000187944 */ /* 0x000fea0003c00000 */
        /* <DEDUP_REMOVED lines=10> */
.L_x_64:
[----:B------:R-:W-:Y:S05]  /*03f0*/  BSYNC.RECONVERGENT B0 ;  /* 0x0000000000007941 */ /* 0x000fea0003800200 */
.L_x_62:
        /* <DEDUP_REMOVED lines=25> */
.L_x_66:
[----:B------:R-:W-:Y:S01]  /*0590*/  IMAD.MOV.U32 R6, RZ, RZ, R2 ;  /* 0x000000ffff067224 */ /* 0x000fe200078e0002 */
[----:B------:R-:W-:-:S07]  /*05a0*/  MOV R2, 0x5c0 ;  /* 0x000005c000027802 */ /* 0x000fce0000000f00 */
[----:B------:R-:W-:Y:S05]  /*05b0*/  CALL.REL.NOINC `($__internal_13_$__cuda_sm20_rem_s64) ;  /* 0x0000001000cc7944 */ /* 0x000fea0003c00000 */
[----:B------:R-:W-:Y:S02]  /*05c0*/  IMAD.MOV.U32 R2, RZ, RZ, R6 ;  /* 0x000000ffff027224 */ /* 0x000fe400078e0006 */
[----:B------:R-:W-:-:S07]  /*05d0*/  IMAD.MOV.U32 R3, RZ, RZ, R7 ;  /* 0x000000ffff037224 */ /* 0x000fce00078e0007 */
.L_x_67:
[----:B------:R-:W-:Y:S05]  /*05e0*/  BSYNC.RECONVERGENT B0 ;  /* 0x0000000000007941 */ /* 0x000fea0003800200 */
.L_x_65:
        /* <DEDUP_REMOVED lines=32> */
.L_x_69:
[----:B------:R-:W-:Y:S01]  /*07f0*/  MOV R13, UR5 ;  /* 0x00000005000d7c02 */ /* 0x000fe20008000f00 */
[----:B------:R-:W-:Y:S01]  /*0800*/  IMAD.U32 R12, RZ, RZ, UR4 ;  /* 0x00000004ff0c7e24 */ /* 0x000fe2000f8e00ff */
[----:B------:R-:W-:Y:S01]  /*0810*/  MOV R8, 0x860 ;  /* 0x0000086000087802 */ /* 0x000fe20000000f00 */
[----:B------:R-:W-:Y:S02]  /*0820*/  IMAD.MOV.U32 R13, RZ, RZ, R4 ;  /* 0x000000ffff0d7224 */ /* 0x000fe400078e0004 */
[----:B------:R-:W-:Y:S02]  /*0830*/  IMAD.MOV.U32 R11, RZ, RZ, R5 ;  /* 0x000000ffff0b7224 */ /* 0x000fe400078e0005 */
[----:B------:R-:W-:-:S07]  /*0840*/  IMAD.U32 R10, RZ, RZ, UR6 ;  /* 0x00000006ff0a7e24 */ /* 0x000fce000f8e00ff */
[----:B------:R-:W-:Y:S05]  /*0850*/  CALL.REL.NOINC `($__internal_12_$__cuda_sm20_div_s64) ;  /* 0x0000000800d47944 */ /* 0x000fea0003c00000 */
[----:B------:R-:W-:Y:S02]  /*0860*/  IMAD.MOV.U32 R4, RZ, RZ, R10 ;  /* 0x000000ffff047224 */ /* 0x000fe400078e000a */
[----:B------:R-:W-:-:S07]  /*0870*/  IMAD.MOV.U32 R5, RZ, RZ, R11 ;  /* 0x000000ffff057224 */ /* 0x000fce00078e000b */
.L_x_70:
[----:B------:R-:W-:Y:S05]  /*0880*/  BSYNC.RECONVERGENT B0 ;  /* 0x0000000000007941 */ /* 0x000fea0003800200 */
.L_x_68:
[----:B------:R-:W0:Y:S01]  /*0890*/  LDCU.128 UR24, c[0x0][0x430] ;  /* 0x00008600ff1877ac */ /* 0x000e220008000c00 */
[----:B------:R-:W1:Y:S01]  /*08a0*/  LDC.64 R6, c[0x0][0x3a8] ;  /* 0x0000ea00ff067b82 */ /* 0x000e620000000a00 */
[----:B------:R-:W2:Y:S01]  /*08b0*/  LDCU.64 UR14, c[0x0][0x450] ;  /* 0x00008a00ff0e77ac */ /* 0x000ea20008000a00 */
[----:B------:R-:W3:Y:S06]  /*08c0*/  LDCU.128 UR20, c[0x0][0x440] ;  /* 0x00008800ff1477ac */ /* 0x000eec0008000c00 */
[----:B------:R-:W2:Y:S08]  /*08d0*/  S2UR UR8, SR_CTAID.Z ;  /* 0x00000000000879c3 */ /* 0x000eb00000002700 */
[----:B------:R-:W3:Y:S01]  /*08e0*/  S2UR UR7, SR_CTAID.Y ;  /* 0x00000000000779c3 */ /* 0x000ee20000002600 */
[----:B0-----:R-:W-:Y:S01]  /*08f0*/  IADD3 R14, P0, PT, R0, -UR24, RZ ;  /* 0x80000018000e7c10 */ /* 0x001fe2000ff1e0ff */
[----:B------:R-:W-:Y:S01]  /*0900*/  UISETP.GT.U32.AND UP2, UPT, UR24, URZ, UPT ;  /* 0x000000ff1800728c */ /* 0x000fe2000bf44070 */
[----:B------:R-:W-:Y:S01]  /*0910*/  IADD3 R16, P2, PT, R2, -UR26, RZ ;  /* 0x8000001a02107c10 */ /* 0x000fe2000ff5e0ff */
[----:B------:R-:W-:Y:S01]  /*0920*/  UIADD3 UR17, UP1, UPT, URZ, -UR24, URZ ;  /* 0x80000018ff117290 */ /* 0x000fe2000ff3e0ff */
[----:B------:R-:W-:Y:S01]  /*0930*/  IADD3.X R17, PT, PT, R9, ~UR25, RZ, P0, !PT ;  /* 0x8000001909117c10 */ /* 0x000fe200087fe4ff */
[----:B------:R-:W-:Y:S01]  /*0940*/  UISETP.GT.AND.EX UP2, UPT, UR25, URZ, UPT, UP2 ;  /* 0x000000ff1900728c */ /* 0x000fe2000bf44320 */
[----:B------:R-:W-:Y:S01]  /*0950*/  IADD3 R11, P1, PT, RZ, -R14, RZ ;  /* 0x8000000eff0b7210 */ /* 0x000fe20007f3e0ff */
[----:B------:R-:W-:Y:S01]  /*0960*/  UIADD3.X UR18, UPT, UPT, URZ, ~UR25, URZ, UP1, !UPT ;  /* 0x80000019ff127290 */ /* 0x000fe20008ffe4ff */
[----:B------:R-:W-:Y:S01]  /*0970*/  IADD3.X R8, PT, PT, R3, ~UR27, RZ, P2, !PT ;  /* 0x8000001b03087c10 */ /* 0x000fe200097fe4ff */
[----:B------:R-:W-:Y:S01]  /*0980*/  USEL UR19, UR24, URZ, UP2 ;  /* 0x000000ff18137287 */ /* 0x000fe20009000000 */
[----:B------:R-:W-:Y:S01]  /*0990*/  IADD3 R13, P2, PT, RZ, -R16, RZ ;  /* 0x80000010ff0d7210 */ /* 0x000fe20007f5e0ff */
[----:B------:R-:W-:Y:S01]  /*09a0*/  IMAD.X R10, RZ, RZ, ~R17, P1 ;  /* 0x000000ffff0a7224 */ /* 0x000fe200008e0e11 */
[----:B------:R-:W-:Y:S01]  /*09b0*/  ISETP.LT.AND P0, PT, R17, RZ, PT ;  /* 0x000000ff1100720c */ /* 0x000fe20003f01270 */
[----:B------:R-:W-:Y:S01]  /*09c0*/  UISETP.GT.U32.AND UP1, UPT, UR17, URZ, UPT ;  /* 0x000000ff1100728c */ /* 0x000fe2000bf24070 */
[----:B------:R-:W-:Y:S01]  /*09d0*/  ISETP.LT.AND P1, PT, R8, RZ, PT ;  /* 0x000000ff0800720c */ /* 0x000fe20003f21270 */
[----:B--2---:R-:W-:Y:S01]  /*09e0*/  UIADD3 UR14, UP0, UPT, UR8, UR14, URZ ;  /* 0x0000000e080e7290 */ /* 0x004fe2000ff1e0ff */
[----:B------:R-:W-:Y:S01]  /*09f0*/  SEL R14, R11, R14, P0 ;  /* 0x0000000e0b0e7207 */ /* 0x000fe20000000000 */
[----:B------:R-:W-:Y:S01]  /*0a00*/  IMAD.X R11, RZ, RZ, ~R8, P2 ;  /* 0x000000ffff0b7224 */ /* 0x000fe200010e0e08 */
[----:B------:R-:W-:Y:S01]  /*0a10*/  SEL R17, R10, R17, P0 ;  /* 0x000000110a117207 */ /* 0x000fe20000000000 */
[----:B------:R-:W0:Y:S01]  /*0a20*/  LDCU.128 UR8, c[0x0][0x3b0] ;  /* 0x00007600ff0877ac */ /* 0x000e220008000c00 */
[----:B-1----:R-:W-:-:S02]  /*0a30*/  IADD3 R15, P0, PT, R6, UR24, RZ ;  /* 0x00000018060f7c10 */ /* 0x002fc4000ff1e0ff */
[----:B------:R-:W-:Y:S01]  /*0a40*/  SEL R16, R13, R16, P1 ;  /* 0x000000100d107207 */ /* 0x000fe20000800000 */
[----:B------:R-:W-:Y:S01]  /*0a50*/  UIADD3.X UR15, UPT, UPT, URZ, UR15, URZ, UP0, !UPT ;  /* 0x0000000fff0f7290 */ /* 0x000fe200087fe4ff */
[----:B------:R-:W-:Y:S01]  /*0a60*/  SEL R8, R11, R8, P1 ;  /* 0x000000080b087207 */ /* 0x000fe20000800000 */
[----:B---3--:R-:W-:Y:S01]  /*0a70*/  UIADD3 UR7, UP3, UPT, UR7, UR22, URZ ;  /* 0x0000001607077290 */ /* 0x008fe2000ff7e0ff */
[----:B------:R-:W-:Y:S01]  /*0a80*/  IADD3.X R18, PT, PT, R7, UR25, RZ, P0, !PT ;  /* 0x0000001907127c10 */ /* 0x000fe200087fe4ff */
[----:B------:R-:W-:Y:S01]  /*0a90*/  UISETP.GT.U32.AND UP0, UPT, UR26, URZ, UPT ;  /* 0x000000ff1a00728c */ /* 0x000fe2000bf04070 */
[----:B------:R-:W-:Y:S01]  /*0aa0*/  IADD3 R10, P0, P1, R0, 0x1, -R15 ;  /* 0x00000001000a7810 */ /* 0x000fe2000791e80f */
[----:B------:R-:W1:Y:S01]  /*0ab0*/  LDC.64 R6, c[0x0][0x3a0] ;  /* 0x0000e800ff067b82 */ /* 0x000e620000000a00 */
[----:B------:R-:W-:Y:S01]  /*0ac0*/  IADD3 R12, P2, PT, R4, -UR20, RZ ;  /* 0x80000014040c7c10 */ /* 0x000fe2000ff5e0ff */
[----:B------:R-:W-:Y:S01]  /*0ad0*/  UIADD3.X UR16, UPT, UPT, URZ, UR23, URZ, UP3, !UPT ;  /* 0x00000017ff107290 */ /* 0x000fe20009ffe4ff */
[----:B------:R-:W-:Y:S01]  /*0ae0*/  IADD3.X R11, PT, PT, R9, RZ, ~R18, P0, P1 ;  /* 0x000000ff090b7210 */ /* 0x000fe200007e2c12 */
[----:B------:R-:W-:Y:S01]  /*0af0*/  UISETP.GT.AND.EX UP3, UPT, UR27, URZ, UPT, UP0 ;  /* 0x000000ff1b00728c */ /* 0x000fe2000bf64300 */
[----:B------:R-:W-:Y:S01]  /*0b00*/  IADD3 R21, P3, PT, RZ, -R10, RZ ;  /* 0x8000000aff157210 */ /* 0x000fe20007f7e0ff */
[----:B------:R-:W-:Y:S01]  /*0b10*/  USEL UR22, UR25, URZ, UP2 ;  /* 0x000000ff19167287 */ /* 0x000fe20009000000 */
[----:B------:R-:W-:Y:S01]  /*0b20*/  IADD3.X R13, PT, PT, R5, ~UR21, RZ, P2, !PT ;  /* 0x80000015050d7c10 */ /* 0x000fe200097fe4ff */
[----:B------:R-:W-:Y:S01]  /*0b30*/  UISETP.GT.AND.EX UP0, UPT, UR18, URZ, UPT, UP1 ;  /* 0x000000ff1200728c */ /* 0x000fe2000bf04310 */
[----:B------:R-:W-:Y:S01]  /*0b40*/  ISETP.LT.AND P2, PT, R11, RZ, PT ;  /* 0x000000ff0b00720c */ /* 0x000fe20003f41270 */
[----:B------:R-:W-:Y:S01]  /*0b50*/  IMAD.X R22, RZ, RZ, ~R11, P3 ;  /* 0x000000ffff167224 */ /* 0x000fe200018e0e0b */
[----:B0-----:R-:W-:Y:S01]  /*0b60*/  UIMAD.WIDE.U32 UR12, UR7, UR10, URZ ;  /* 0x0000000a070c72a5 */ /* 0x001fe2000f8e00ff */
[----:B------:R-:W-:Y:S01]  /*0b70*/  IADD3 R19, P0, PT, RZ, -R12, RZ ;  /* 0x8000000cff137210 */ /* 0x000fe20007f1e0ff */
[----:B------:R-:W-:Y:S01]  /*0b80*/  UISETP.GT.U32.AND UP1, UPT, UR26, URZ, UPT ;  /* 0x000000ff1a00728c */ /* 0x000fe2000bf24070 */
[----:B------:R-:W-:-:S02]  /*0b90*/  SEL R21, R21, R10, P2 ;  /* 0x0000000a15157207 */ /* 0x000fc40001000000 */
[----:B------:R-:W-:Y:S01]  /*0ba0*/  LOP3.LUT R10, RZ, UR19, RZ, 0x33, !PT ;  /* 0x00000013ff0a7c12 */ /* 0x000fe2000f8e33ff */
[----:B------:R-:W-:Y:S01]  /*0bb0*/  UIMAD UR19, UR16, UR10, URZ ;  /* 0x0000000a101372a4 */ /* 0x000fe2000f8e02ff */
[----:B------:R-:W-:Y:S01]  /*0bc0*/  SEL R22, R22, R11, P2 ;  /* 0x0000000b16167207 */ /* 0x000fe20001000000 */
[----:B------:R-:W-:Y:S01]  /*0bd0*/  USEL UR10, UR17, URZ, UP0 ;  /* 0x000000ff110a7287 */ /* 0x000fe20008000000 */
[----:B------:R-:W-:Y:S01]  /*0be0*/  IADD3 R10, P3, P4, R10, UR24, R15 ;  /* 0x000000180a0a7c10 */ /* 0x000fe2000fc7e00f */
[----:B------:R-:W-:Y:S01]  /*0bf0*/  UIMAD UR11, UR7, UR11, UR19 ;  /* 0x0000000b070b72a4 */ /* 0x000fe2000f8e0213 */
[----:B------:R-:W-:Y:S01]  /*0c00*/  LOP3.LUT R11, RZ, UR22, RZ, 0x33, !PT ;  /* 0x00000016ff0b7c12 */ /* 0x000fe2000f8e33ff */
[----:B------:R-:W-:Y:S01]  /*0c10*/  UIMAD UR17, UR15, UR8, URZ ;  /* 0x000000080f1172a4 */ /* 0x000fe2000f8e02ff */
[----:B------:R-:W-:Y:S01]  /*0c20*/  IADD3 R21, P2, PT, R0, R21, RZ ;  /* 0x0000001500157210 */ /* 0x000fe20007f5e0ff */
[----:B------:R-:W-:Y:S01]  /*0c30*/  UIADD3 UR13, UPT, UPT, UR13, UR11, URZ ;  /* 0x0000000b0d0d7290 */ /* 0x000fe2000fffe0ff */
[----:B------:R-:W-:Y:S01]  /*0c40*/  ISETP.LT.AND P1, PT, R13, RZ, PT ;  /* 0x000000ff0d00720c */ /* 0x000fe20003f21270 */
[----:B------:R-:W-:Y:S01]  /*0c50*/  USEL UR11, UR26, URZ, UP3 ;  /* 0x000000ff1a0b7287 */ /* 0x000fe20009800000 */
[----:B------:R-:W-:Y:S01]  /*0c60*/  IADD3.X R11, PT, PT, R11, UR25, R18, P3, P4 ;  /* 0x000000190b0b7c10 */ /* 0x000fe20009fe8412 */
[----:B------:R-:W-:Y:S01]  /*0c70*/  IMAD.X R22, R9, 0x1, R22, P2 ;  /* 0x0000000109167824 */ /* 0x000fe200010e0616 */
[----:B------:R-:W-:Y:S01]  /*0c80*/  IADD3 R21, P3, P4, -R21, UR10, R10 ;  /* 0x0000000a15157c10 */ /* 0x000fe2000fc7e10a */
[----:B------:R-:W-:Y:S01]  /*0c90*/  USEL UR10, UR18, URZ, UP0 ;  /* 0x000000ff120a7287 */ /* 0x000fe20008000000 */
[----:B------:R-:W-:Y:S01]  /*0ca0*/  SEL R12, R19, R12, P1 ;  /* 0x0000000c130c7207 */ /* 0x000fe20000800000 */
[----:B------:R-:W-:Y:S01]  /*0cb0*/  UISETP.GT.AND.EX UP1, UPT, UR27, URZ, UPT, UP1 ;  /* 0x000000ff1b00728c */ /* 0x000fe2000bf24310 */
[----:B-1----:R-:W-:Y:S01]  /*0cc0*/  IADD3 R19, P5, PT, R6, UR26, RZ ;  /* 0x0000001a06137c10 */ /* 0x002fe2000ffbe0ff */
[----:B------:R-:W-:Y:S01]  /*0cd0*/  UIMAD UR17, UR14, UR9, UR17 ;  /* 0x000000090e1172a4 */ /* 0x000fe2000f8e0211 */
[----:B------:R-:W-:Y:S01]  /*0ce0*/  LOP3.LUT R10, RZ, UR11, RZ, 0x33, !PT ;  /* 0x0000000bff0a7c12 */ /* 0x000fe2000f8e33ff */
[----:B------:R-:W-:Y:S01]  /*0cf0*/  UIMAD.WIDE.U32 UR8, UR14, UR8, UR12 ;  /* 0x000000080e0872a5 */ /* 0x000fe2000f8e000c */
[----:B------:R-:W-:Y:S01]  /*0d00*/  IADD3.X R22, PT, PT, ~R22, UR10, R11, P3, P4 ;  /* 0x0000000a16167c10 */ /* 0x000fe20009fe850b */
[----:B------:R-:W-:Y:S01]  /*0d10*/  UIADD3 UR10, UP0, UPT, URZ, -UR26, URZ ;  /* 0x8000001aff0a7290 */ /* 0x000fe2000ff1e0ff */
[----:B------:R-:W-:Y:S01]  /*0d20*/  IADD3.X R11, PT, PT, R7, UR27, RZ, P5, !PT ;  /* 0x0000001b070b7c10 */ /* 0x000fe2000affe4ff */
[----:B------:R-:W-:Y:S01]  /*0d30*/  USEL UR12, UR27, URZ, UP1 ;  /* 0x000000ff1b0c7287 */ /* 0x000fe20008800000 */
[----:B------:R-:W0:Y:S01]  /*0d40*/  LDC.64 R6, c[0x0][0x398] ;  /* 0x0000e600ff067b82 */ /* 0x000e220000000a00 */
[--C-:B------:R-:W-:Y:S01]  /*0d50*/  IADD3 R15, P2, P5, R2, 0x1, -R19.reuse ;  /* 0x00000001020f7810 */ /* 0x100fe20007d5e813 */
[----:B------:R-:W-:Y:S01]  /*0d60*/  UIADD3.X UR11, UPT, UPT, URZ, ~UR27, URZ, UP0, !UPT ;  /* 0x8000001bff0b7290 */ /* 0x000fe200087fe4ff */
[----:B------:R-:W-:Y:S01]  /*0d70*/  IADD3 R10, P3, P4, R10, UR26, R19 ;  /* 0x0000001a0a0a7c10 */ /* 0x000fe2000fc7e013 */
[----:B------:R-:W-:Y:S01]  /*0d80*/  UISETP.GT.U32.AND UP0, UPT, UR10, URZ, UPT ;  /* 0x000000ff0a00728c */ /* 0x000fe2000bf04070 */
[----:B------:R-:W-:Y:S01]  /*0d90*/  IADD3.X R20, PT, PT, R3, RZ, ~R11, P2, P5 ;  /* 0x000000ff03147210 */ /* 0x000fe200017eac0b */
[----:B------:R-:W-:Y:S01]  /*0da0*/  UISETP.GT.U32.AND UP1, UPT, UR20, URZ, UPT ;  /* 0x000000ff1400728c */ /* 0x000fe2000bf24070 */
[-C--:B------:R-:W-:Y:S01]  /*0db0*/  IADD3 R18, P5, PT, RZ, -R15.reuse, RZ ;  /* 0x8000000fff127210 */ /* 0x080fe20007fbe0ff */
[----:B------:R-:W-:Y:S01]  /*0dc0*/  UISETP.GT.AND.EX UP0, UPT, UR11, URZ, UPT, UP0 ;  /* 0x000000ff0b00728c */ /* 0x000fe2000bf04300 */
[----:B------:R-:W-:Y:S01]  /*0dd0*/  ISETP.LT.AND P2, PT, R20, RZ, PT ;  /* 0x000000ff1400720c */ /* 0x000fe20003f41270 */
[----:B------:R-:W-:Y:S01]  /*0de0*/  UISETP.GT.AND.EX UP1, UPT, UR21, URZ, UPT, UP1 ;  /* 0x000000ff1500728c */ /* 0x000fe2000bf24310 */
[----:B------:R-:W-:Y:S01]  /*0df0*/  IADD3.X R23, PT, PT, RZ, ~R20, RZ, P5, !PT ;  /* 0x80000014ff177210 */ /* 0x000fe20002ffe4ff */
[----:B------:R-:W-:Y:S01]  /*0e00*/  USEL UR10, UR10, URZ, UP0 ;  /* 0x000000ff0a0a7287 */ /* 0x000fe20008000000 */
[----:B------:R-:W-:Y:S01]  /*0e10*/  IADD3 R14, P5, PT, R21, R14, RZ ;  /* 0x0000000e150e7210 */ /* 0x000fe20007fbe0ff */
[----:B------:R-:W-:Y:S01]  /*0e20*/  USEL UR11, UR11, URZ, UP0 ;  /* 0x000000ff0b0b7287 */ /* 0x000fe20008000000 */
[----:B------:R-:W-:Y:S01]  /*0e30*/  SEL R19, R18, R15, P2 ;  /* 0x0000000f12137207 */ /* 0x000fe20001000000 */
[----:B------:R-:W-:Y:S01]  /*0e40*/  USEL UR13, UR21, URZ, UP1 ;  /* 0x000000ff150d7287 */ /* 0x000fe20008800000 */
[----:B------:R-:W-:Y:S01]  /*0e50*/  LOP3.LUT R18, RZ, UR12, RZ, 0x33, !PT ;  /* 0x0000000cff127c12 */ /* 0x000fe2000f8e33ff */
[----:B------:R-:W-:Y:S01]  /*0e60*/  IMAD.X R17, R22, 0x1, R17, P5 ;  /* 0x0000000116117824 */ /* 0x000fe200028e0611 */
[----:B------:R-:W-:Y:S01]  /*0e70*/  IADD3 R19, P5, PT, R2, R19, RZ ;  /* 0x0000001302137210 */ /* 0x000fe20007fbe0ff */
[----:B------:R-:W-:Y:S01]  /*0e80*/  USEL UR12, UR20, URZ, UP1 ;  /* 0x000000ff140c7287 */ /* 0x000fe20008800000 */
[----:B------:R-:W-:Y:S01]  /*0e90*/  SEL R15, R23, R20, P2 ;  /* 0x00000014170f7207 */ /* 0x000fe20001000000 */
[----:B------:R-:W-:Y:S01]  /*0ea0*/  UIADD3 UR9, UPT, UPT, UR9, UR17, URZ ;  /* 0x0000001109097290 */ /* 0x000fe2000fffe0ff */
[----:B------:R-:W-:Y:S01]  /*0eb0*/  IADD3.X R18, PT, PT, R18, UR27, R11, P3, P4 ;  /* 0x0000001b12127c10 */ /* 0x000fe20009fe840b */
[----:B------:R-:W1:Y:S01]  /*0ec0*/  LDCU.128 UR24, c[0x0][0x3c0] ;  /* 0x00007800ff1877ac */ /* 0x000e620008000c00 */
[----:B------:R-:W-:Y:S01]  /*0ed0*/  IADD3 R19, P2, P3, -R19, UR10, R10 ;  /* 0x0000000a13137c10 */ /* 0x000fe2000fb5e10a */
[----:B------:R-:W-:Y:S01]  /*0ee0*/  IMAD.X R15, R3, 0x1, R15, P5 ;  /* 0x00000001030f7824 */ /* 0x000fe200028e060f */
[----:B------:R-:W2:Y:S01]  /*0ef0*/  LDC.64 R10, c[0x0][0x3d0] ;  /* 0x0000f400ff0a7b82 */ /* 0x000ea20000000a00 */
[----:B0-----:R-:W-:Y:S01]  /*0f00*/  IADD3 R20, P4, PT, R6, UR20, RZ ;  /* 0x0000001406147c10 */ /* 0x001fe2000ff9e0ff */
[----:B------:R-:W-:-:S02]  /*0f10*/  UIADD3 UR10, UP0, UPT, URZ, -UR20, URZ ;  /* 0x80000014ff0a7290 */ /* 0x000fc4000ff1e0ff */
[----:B------:R-:W-:Y:S02]  /*0f20*/  IADD3.X R15, PT, PT, ~R15, UR11, R18, P2, P3 ;  /* 0x0000000b0f0f7c10 */ /* 0x000fe400097e6512 */
[----:B------:R-:W-:Y:S01]  /*0f30*/  IADD3.X R7, PT, PT, R7, UR21, RZ, P4, !PT ;  /* 0x0000001507077c10 */ /* 0x000fe2000a7fe4ff */
[----:B------:R-:W-:Y:S01]  /*0f40*/  UIADD3.X UR11, UPT, UPT, URZ, ~UR21, URZ, UP0, !UPT ;  /* 0x80000015ff0b7290 */ /* 0x000fe200087fe4ff */
[----:B------:R-:W-:Y:S01]  /*0f50*/  IADD3 R18, P3, P4, R4, 0x1, -R20 ;  /* 0x0000000104127810 */ /* 0x000fe20007c7e814 */
[----:B------:R-:W-:Y:S01]  /*0f60*/  UISETP.GT.U32.AND UP0, UPT, UR10, URZ, UPT ;  /* 0x000000ff0a00728c */ /* 0x000fe2000bf04070 */
[----:B------:R-:W-:Y:S02]  /*0f70*/  IADD3 R6, P2, PT, R19, R16, RZ ;  /* 0x0000001013067210 */ /* 0x000fe40007f5e0ff */
[----:B------:R-:W-:Y:S01]  /*0f80*/  IADD3.X R16, PT, PT, R5, RZ, ~R7, P3, P4 ;  /* 0x000000ff05107210 */ /* 0x000fe20001fe8c07 */
[----:B------:R-:W-:Y:S01]  /*0f90*/  UISETP.GT.AND.EX UP0, UPT, UR11, URZ, UPT, UP0 ;  /* 0x000000ff0b00728c */ /* 0x000fe2000bf04300 */
[-C--:B------:R-:W-:Y:S01]  /*0fa0*/  IADD3 R21, P4, PT, RZ, -R18.reuse, RZ ;  /* 0x80000012ff157210 */ /* 0x080fe20007f9e0ff */
[----:B------:R-:W-:Y:S01]  /*0fb0*/  IMAD.X R15, R15, 0x1, R8, P2 ;  /* 0x000000010f0f7824 */ /* 0x000fe200010e0608 */
[----:B------:R-:W-:Y:S01]  /*0fc0*/  ISETP.LT.AND P3, PT, R16, RZ, PT ;  /* 0x000000ff1000720c */ /* 0x000fe20003f61270 */
[----:B------:R-:W-:Y:S01]  /*0fd0*/  USEL UR10, UR10, URZ, UP0 ;  /* 0x000000ff0a0a7287 */ /* 0x000fe20008000000 */
[----:B------:R-:W-:Y:S01]  /*0fe0*/  LOP3.LUT R19, RZ, UR12, RZ, 0x33, !PT ;  /* 0x0000000cff137c12 */ /* 0x000fe2000f8e33ff */
[----:B------:R-:W-:Y:S01]  /*0ff0*/  IMAD.X R23, RZ, RZ, ~R16, P4 ;  /* 0x000000ffff177224 */ /* 0x000fe200020e0e10 */
[----:B------:R-:W-:Y:S01]  /*1000*/  SEL R21, R21, R18, P3 ;  /* 0x0000001215157207 */ /* 0x000fe20001800000 */
[----:B-1----:R-:W-:Y:S01]  /*1010*/  IMAD R15, R15, UR26, RZ ;  /* 0x0000001a0f0f7c24 */ /* 0x002fe2000f8e02ff */
[----:B------:R-:W-:-:S02]  /*1020*/  IADD3 R19, P4, P5, R19, UR20, R20 ;  /* 0x0000001413137c10 */ /* 0x000fc4000fd9e014 */
[----:B------:R-:W-:Y:S01]  /*1030*/  SEL R23, R23, R16, P3 ;  /* 0x0000001017177207 */ /* 0x000fe20001800000 */
[-C--:B--2---:R-:W-:Y:S01]  /*1040*/  IMAD R20, R17, R10.reuse, RZ ;  /* 0x0000000a11147224 */ /* 0x084fe200078e02ff */
[----:B------:R-:W-:Y:S01]  /*1050*/  LOP3.LUT R18, RZ, UR13, RZ, 0x33, !PT ;  /* 0x0000000dff127c12 */ /* 0x000fe2000f8e33ff */
[----:B------:R-:W-:Y:S01]  /*1060*/  IMAD R15, R6, UR27, R15 ;  /* 0x0000001b060f7c24 */ /* 0x000fe2000f8e020f */
[----:B------:R-:W-:Y:S01]  /*1070*/  IADD3 R16, P3, PT, R4, R21, RZ ;  /* 0x0000001504107210 */ /* 0x000fe20007f7e0ff */
[----:B------:R-:W-:Y:S01]  /*1080*/  IMAD R21, R14, R11, R20 ;  /* 0x0000000b0e157224 */ /* 0x000fe200078e0214 */
[----:B------:R-:W-:Y:S01]  /*1090*/  IADD3.X R17, PT, PT, R18, UR21, R7, P4, P5 ;  /* 0x0000001512117c10 */ /* 0x000fe2000a7ea407 */
[----:B------:R-:W-:Y:S01]  /*10a0*/  IMAD.X R18, RZ, RZ, ~R13, P0 ;  /* 0x000000ffff127224 */ /* 0x000fe200000e0e0d */
[----:B------:R-:W-:Y:S01]  /*10b0*/  IADD3 R7, P4, P5, -R16, UR10, R19 ;  /* 0x0000000a10077c10 */ /* 0x000fe2000fd9e113 */
[----:B------:R-:W-:Y:S01]  /*10c0*/  USEL UR10, UR11, URZ, UP0 ;  /* 0x000000ff0b0a7287 */ /* 0x000fe20008000000 */
[----:B------:R-:W-:Y:S01]  /*10d0*/  IMAD.X R16, R5, 0x1, R23, P3 ;  /* 0x0000000105107824 */ /* 0x000fe200018e0617 */
[----:B------:R-:W0:Y:S01]  /*10e0*/  LDCU.128 UR20, c[0x0][0x410] ;  /* 0x00008200ff1477ac */ /* 0x000e220008000c00 */
[----:B------:R-:W-:Y:S01]  /*10f0*/  IMAD.WIDE.U32 R10, R14, R10, UR8 ;  /* 0x000000080e0a7e25 */ /* 0x000fe2000f8e000a */
[----:B------:R-:W-:-:S02]  /*1100*/  SEL R19, R18, R13, P1 ;  /* 0x0000000d12137207 */ /* 0x000fc40000800000 */
[----:B------:R-:W-:Y:S01]  /*1110*/  IADD3.X R8, PT, PT, ~R16, UR10, R17, P4, P5 ;  /* 0x0000000a10087c10 */ /* 0x000fe2000a7ea511 */
[----:B------:R-:W1:Y:S01]  /*1120*/  LDCU.64 UR8, c[0x0][0x380] ;  /* 0x00007000ff0877ac */ /* 0x000e620008000a00 */
[----:B------:R-:W-:Y:S01]  /*1130*/  IADD3 R13, P0, PT, R7, R12, RZ ;  /* 0x0000000c070d7210 */ /* 0x000fe20007f1e0ff */
[----:B------:R-:W-:Y:S02]  /*1140*/  IMAD.IADD R11, R11, 0x1, R21 ;  /* 0x000000010b0b7824 */ /* 0x000fe400078e0215 */
[----:B------:R-:W2:Y:S02]  /*1150*/  LDCU.64 UR10, c[0x0][0x408] ;  /* 0x00008100ff0a77ac */ /* 0x000ea40008000a00 */
[----:B------:R-:W-:Y:S02]  /*1160*/  IMAD.X R8, R8, 0x1, R19, P0 ;  /* 0x0000000108087824 */ /* 0x000fe400000e0613 */
[----:B------:R-:W-:-:S04]  /*1170*/  IMAD.WIDE.U32 R6, R6, UR26, R10 ;  /* 0x0000001a06067c25 */ /* 0x000fc8000f8e000a */
[----:B------:R-:W-:Y:S02]  /*1180*/  IMAD R8, R8, UR24, RZ ;  /* 0x0000001808087c24 */ /* 0x000fe4000f8e02ff */
[----:B------:R-:W-:Y:S02]  /*1190*/  IMAD.IADD R7, R7, 0x1, R15 ;  /* 0x0000000107077824 */ /* 0x000fe400078e020f */
[C---:B------:R-:W-:Y:S02]  /*11a0*/  IMAD R11, R13.reuse, UR25, R8 ;  /* 0x000000190d0b7c24 */ /* 0x040fe4000f8e0208 */
[----:B------:R-:W-:Y:S01]  /*11b0*/  IMAD.WIDE.U32 R6, R13, UR24, R6 ;  /* 0x000000180d067c25 */ /* 0x000fe2000f8e0006 */
[----:B0-----:R-:W-:Y:S01]  /*11c0*/  UIMAD UR16, UR16, UR20, URZ ;  /* 0x00000014101072a4 */ /* 0x001fe2000f8e02ff */
[----:B------:R-:W0:Y:S03]  /*11d0*/  LDC.64 R12, c[0x0][0x420] ;  /* 0x00010800ff0c7b82 */ /* 0x000e260000000a00 */
[----:B------:R-:W-:-:S02]  /*11e0*/  IADD3 R7, PT, PT, R7, R11, RZ ;  /* 0x0000000b07077210 */ /* 0x000fc40007ffe0ff */
[----:B-1----:R-:W-:-:S04]  /*11f0*/  LEA R10, P0, R6, UR8, 0x1 ;  /* 0x00000008060a7c11 */ /* 0x002fc8000f8008ff */
[----:B------:R-:W-:Y:S02]  /*1200*/  LEA.HI.X R11, R6, UR9, R7, 0x1, P0 ;  /* 0x00000009060b7c11 */ /* 0x000fe400080f0c07 */
[----:B------:R-:W1:Y:S03]  /*1210*/  LDC.64 R6, c[0x0][0x428] ;  /* 0x00010a00ff067b82 */ /* 0x000e660000000a00 */
[----:B------:R3:W4:Y:S01]  /*1220*/  LDG.E.U16 R8, desc[UR28][R10.64] ;  /* 0x0000001c0a087981 */ /* 0x000722000c1e1500 */
[----:B------:R-:W-:Y:S01]  /*1230*/  UIMAD.WIDE.U32 UR8, UR7, UR20, URZ ;  /* 0x00000014070872a5 */ /* 0x000fe2000f8e00ff */
[----:B------:R-:W-:Y:S01]  /*1240*/  IMAD R5, R5, UR22, RZ ;  /* 0x0000001605057c24 */ /* 0x000fe2000f8e02ff */
[----:B------:R-:W-:Y:S02]  /*1250*/  UIMAD UR16, UR7, UR21, UR16 ;  /* 0x00000015071072a4 */ /* 0x000fe4000f8e0210 */
[----:B--2---:R-:W-:-:S02]  /*1260*/  UIMAD UR15, UR15, UR10, URZ ;  /* 0x0000000a0f0f72a4 */ /* 0x004fc4000f8e02ff */
[----:B------:R-:W-:Y:S02]  /*1270*/  UIADD3 UR9, UPT, UPT, UR9, UR16, URZ ;  /* 0x0000001009097290 */ /* 0x000fe4000fffe0ff */
[----:B------:R-:W-:Y:S02]  /*1280*/  UIMAD UR15, UR14, UR11, UR15 ;  /* 0x0000000b0e0f72a4 */ /* 0x000fe4000f8e020f */
[----:B------:R-:W-:-:S04]  /*1290*/  UIMAD.WIDE.U32 UR8, UR14, UR10, UR8 ;  /* 0x0000000a0e0872a5 */ /* 0x000fc8000f8e0008 */
[----:B------:R-:W-:Y:S01]  /*12a0*/  UIADD3 UR9, UPT, UPT, UR9, UR15, URZ ;  /* 0x0000000f09097290 */ /* 0x000fe2000fffe0ff */
[----:B-1----:R-:W-:-:S05]  /*12b0*/  IMAD R9, R9, R6, RZ ;  /* 0x0000000609097224 */ /* 0x002fca00078e02ff */
[----:B---3--:R-:W-:-:S04]  /*12c0*/  IMAD.WIDE.U32 R10, R0, R6, UR8 ;  /* 0x00000008000a7e25 */ /* 0x008fc8000f8e0006 */
[----:B------:R-:W-:Y:S02]  /*12d0*/  IMAD R9, R0, R7, R9 ;  /* 0x0000000700097224 */ /* 0x000fe400078e0209 */
[----:B------:R-:W1:Y:S01]  /*12e0*/  LDC.64 R6, c[0x0][0x3d8] ;  /* 0x0000f600ff067b82 */ /* 0x000e620000000a00 */
[-C--:B0-----:R-:W-:Y:S02]  /*12f0*/  IMAD R0, R3, R12.reuse, RZ ;  /* 0x0000000c03007224 */ /* 0x081fe400078e02ff */
[----:B------:R-:W-:Y:S02]  /*1300*/  IMAD.IADD R11, R11, 0x1, R9 ;  /* 0x000000010b0b7824 */ /* 0x000fe400078e0209 */
[C---:B------:R-:W-:Y:S02]  /*1310*/  IMAD R9, R2.reuse, R13, R0 ;  /* 0x0000000d02097224 */ /* 0x040fe400078e0200 */
[----:B------:R-:W-:-:S04]  /*1320*/  IMAD.WIDE.U32 R2, R2, R12, R10 ;  /* 0x0000000c02027225 */ /* 0x000fc800078e000a */
[----:B------:R-:W-:Y:S02]  /*1330*/  IMAD.IADD R3, R3, 0x1, R9 ;  /* 0x0000000103037824 */ /* 0x000fe400078e0209 */
[C---:B------:R-:W-:Y:S02]  /*1340*/  IMAD R9, R4.reuse, UR23, R5 ;  /* 0x0000001704097c24 */ /* 0x040fe4000f8e0205 */
[----:B------:R-:W-:-:S04]  /*1350*/  IMAD.WIDE.U32 R4, R4, UR22, R2 ;  /* 0x0000001604047c25 */ /* 0x000fc8000f8e0002 */
[----:B------:R-:W-:Y:S01]  /*1360*/  IMAD.IADD R0, R5, 0x1, R9 ;  /* 0x0000000105007824 */ /* 0x000fe200078e0209 */
[----:B-1----:R-:W-:-:S04]  /*1370*/  LEA R6, P0, R4, R6, 0x1 ;  /* 0x0000000604067211 */ /* 0x002fc800078008ff */
[----:B------:R-:W-:-:S05]  /*1380*/  LEA.HI.X R7, R4, R7, R0, 0x1, P0 ;  /* 0x0000000704077211 */ /* 0x000fca00000f0c00 */
[----:B----4-:R-:W-:Y:S01]  /*1390*/  STG.E.U16 desc[UR28][R6.64], R8 ;  /* 0x0000000806007986 */ /* 0x010fe2000c10151c */
[----:B------:R-:W-:Y:S05]  /*13a0*/  EXIT ;  /* 0x000000000000794d */ /* 0x000fea0003800000 */
        .weak           $__internal_12_$__cuda_sm20_div_s64
        .type           $__internal_12_$__cuda_sm20_div_s64,@function
        .size           $__internal_12_$__cuda_sm20_div_s64,($__internal_13_$__cuda_sm20_rem_s64 - $__internal_12_$__cuda_sm20_div_s64)
$__internal_12_$__cuda_sm20_div_s64:
        /* <DEDUP_REMOVED lines=83> */
[----:B------:R-:W-:Y:S06]  /*18e0*/  RET.REL.NODEC R6 `(_ZN2at6native49_GLOBAL__N__cfa43aba_16_ReflectionPad_cu_f800513927reflection_pad3d_out_kernelIN3c108BFloat16EEEvNS_27GenericPackedTensorAccessorIKT_Lm5ENS_16DefaultPtrTraitsElEENS5_IS6_Lm5ES8_lEElllll) ;  /* 0xffffffe406c47950 */ /* 0x000fec0003c3ffff */
        .weak           $__internal_13_$__cuda_sm20_rem_s64
        .type           $__internal_13_$__cuda_sm20_rem_s64,@function
        .size           $__internal_13_$__cuda_sm20_rem_s64,(.L_x_1185 - $__internal_13_$__cuda_sm20_rem_s64)
$__internal_13_$__cuda_sm20_rem_s64:
        /* <DEDUP_REMOVED lines=77> */
[----:B------:R-:W-:Y:S06]  /*1dc0*/  RET.REL.NODEC R2 `(_ZN2at6native49_GLOBAL__N__cfa43aba_16_ReflectionPad_cu_f800513927reflection_pad3d_out_kernelIN3c108BFloat16EEEvNS_27GenericPackedTensorAccessorIKT_Lm5ENS_16DefaultPtrTraitsElEENS5_IS6_Lm5ES8_lEElllll) ;  /* 0xffffffe0028c7950 */ /* 0x000fec0003c3ffff */
.L_x_71:
        /* <DEDUP_REMOVED lines=11> */
.L_x_1185:


//--------------------- .text._ZN2at6native49_GLOBAL__N__cfa43aba_16_ReflectionPad_cu_f800513927reflection_pad3d_out_kernelIN3c104HalfEEEvNS_27GenericPackedTensorAccessorIKT_Lm5ENS_16DefaultPtrTraitsElEENS5_IS6_Lm5ES8_lEElllll --------------------------
	.section	.text._ZN2at6native49_GLOBAL__N__cfa43aba_16_ReflectionPad_cu_f800513927reflection_pad3d_out_kernelIN3c104HalfEEEvNS_27GenericPackedTensorAccessorIKT_Lm5ENS_16DefaultPtrTraitsElEENS5_IS6_Lm5ES8_lEElllll,"ax",@progbits
	.align	128
.text._ZN2at6native49_GLOBAL__N__cfa43aba_16_ReflectionPad_cu_f800513927reflection_pad3d_out_kernelIN3c104HalfEEEvNS_27GenericPackedTensorAccessorIKT_Lm5ENS_16DefaultPtrTraitsElEENS5_IS6_Lm5ES8_lEElllll:
        .type           _ZN2at6native49_GLOBAL__N__cfa43aba_16_ReflectionPad_cu_f800513927reflection_pad3d_out_kernelIN3c104HalfEEEvNS_27GenericPackedTensorAccessorIKT_Lm5ENS_16DefaultPtrTraitsElEENS5_IS6_Lm5ES8_lEElllll,@function
        .size           _ZN2at6native49_GLOBAL__N__cfa43aba_16_ReflectionPad_cu_f800513927reflection_pad3d_out_kernelIN3c104HalfEEEvNS_27GenericPackedTensorAccessorIKT_Lm5ENS_16DefaultPtrTraitsElEENS5_IS6_Lm5ES8_lEElllll,(.L_x_1188 - _ZN2at6native49_GLOBAL__N__cfa43aba_16_ReflectionPad_cu_f800513927reflection_pad3d_out_kernelIN3c104HalfEEEvNS_27GenericPackedTensorAccessorIKT_Lm5ENS_16DefaultPtrTraitsElEENS5_IS6_Lm5ES8_lEElllll)
        .other          _ZN2at6native49_GLOBAL__N__cfa43aba_16_ReflectionPad_cu_f800513927reflection_pad3d_out_kernelIN3c104HalfEEEvNS_27GenericPackedTensorAccessorIKT_Lm5ENS_16DefaultPtrTraitsElEENS5_IS6_Lm5ES8_lEElllll,@"STO_CUDA_ENTRY STV_DEFAULT"
_ZN2at6native49_GLOBAL__N__cfa43aba_16_ReflectionPad_cu_f800513927reflection_pad3d_out_kernelIN3c104HalfEEEvNS_27GenericPackedTensorAccessorIKT_Lm5ENS_16DefaultPtrTraitsElEENS5_IS6_Lm5ES8_lEElllll:
        /* <DEDUP_REMOVED lines=46> */
.L_x_73:
[----:B------:R-:W0:Y:S01]  /*02e0*/  LDCU.64 UR4, c[0x0][0x400] ;  /* 0x00008000ff0477ac */ /* 0x000e220008000a00 */
[----:B------:R-:W-:Y:S01]  /*02f0*/  IMAD.MOV.U32 R13, RZ, RZ, R4 ;  /* 0x000000ffff0d7224 */ /* 0x000fe200078e0004 */
[----:B------:R-:W-:Y:S01]  /*0300*/  MOV R8, 0x350 ;  /* 0x0000035000087802 */ /* 0x000fe20000000f00 */
[----:B------:R-:W-:Y:S02]  /*0310*/  IMAD.MOV.U32 R11, RZ, RZ, R5 ;  /* 0x000000ffff0b7224 */ /* 0x000fe400078e0005 */
[----:B0-----:R-:W-:Y:S02]  /*0320*/  IMAD.U32 R12, RZ, RZ, UR4 ;  /* 0x00000004ff0c7e24 */ /* 0x001fe4000f8e00ff */
[----:B------:R-:W-:-:S07]  /*0330*/  IMAD.U32 R10, RZ, RZ, UR5 ;  /* 0x00000005ff0a7e24 */ /* 0x000fce000f8e00ff */
[----:B------:R-:W-:Y:S05]  /*0340*/  CALL.REL.NOINC `($__internal_14_$__cuda_sm20_div_s64) ;  /* 0x0000001000187944 */ /* 0x000fea0003c00000 */
        /* <DEDUP_REMOVED lines=10> */
.L_x_74:
[----:B------:R-:W-:Y:S05]  /*03f0*/  BSYNC.RECONVERGENT B0 ;  /* 0x0000000000007941 */ /* 0x000fea0003800200 */
.L_x_72:
        /* <DEDUP_REMOVED lines=25> */
.L_x_76:
[----:B------:R-:W-:Y:S01]  /*0590*/  IMAD.MOV.U32 R6, RZ, RZ, R2 ;  /* 0x000000ffff067224 */ /* 0x000fe200078e0002 */
[----:B------:R-:W-:-:S07]  /*05a0*/  MOV R2, 0x5c0 ;  /* 0x000005c000027802 */ /* 0x000fce0000000f00 */
[----:B------:R-:W-:Y:S05]  /*05b0*/  CALL.REL.NOINC `($__internal_15_$__cuda_sm20_rem_s64) ;  /* 0x0000001000cc7944 */ /* 0x000fea0003c00000 */
[----:B------:R-:W-:Y:S02]  /*05c0*/  IMAD.MOV.U32 R2, RZ, RZ, R6 ;  /* 0x000000ffff027224 */ /* 0x000fe400078e0006 */
[----:B------:R-:W-:-:S07]  /*05d0*/  IMAD.MOV.U32 R3, RZ, RZ, R7 ;  /* 0x000000ffff037224 */ /* 0x000fce00078e0007 */
.L_x_77:
[----:B------:R-:W-:Y:S05]  /*05e0*/  BSYNC.RECONVERGENT B0 ;  /* 0x0000000000007941 */ /* 0x000fea0003800200 */
.L_x_75:
        /* <DEDUP_REMOVED lines=32> */
.L_x_79:
[----:B------:R-:W-:Y:S01]  /*07f0*/  MOV R13, UR5 ;  /* 0x00000005000d7c02 */ /* 0x000fe20008000f00 */
[----:B------:R-:W-:Y:S01]  /*0800*/  IMAD.U32 R12, RZ, RZ, UR4 ;  /* 0x00000004ff0c7e24 */ /* 0x000fe2000f8e00ff */
[----:B------:R-:W-:Y:S01]  /*0810*/  MOV R8, 0x860 ;  /* 0x0000086000087802 */ /* 0x000fe20000000f00 */
[----:B------:R-:W-:Y:S02]  /*0820*/  IMAD.MOV.U32 R13, RZ, RZ, R4 ;  /* 0x000000ffff0d7224 */ /* 0x000fe400078e0004 */
[----:B------:R-:W-:Y:S02]  /*0830*/  IMAD.MOV.U32 R11, RZ, RZ, R5 ;  /* 0x000000ffff0b7224 */ /* 0x000fe400078e0005 */
[----:B------:R-:W-:-:S07]  /*0840*/  IMAD.U32 R10, RZ, RZ, UR6 ;  /* 0x00000006ff0a7e24 */ /* 0x000fce000f8e00ff */
[----:B------:R-:W-:Y:S05]  /*0850*/  CALL.REL.NOINC `($__internal_14_$__cuda_sm20_div_s64) ;  /* 0x0000000800d47944 */ /* 0x000fea0003c00000 */
[----:B------:R-:W-:Y:S02]  /*0860*/  IMAD.MOV.U32 R4, RZ, RZ, R10 ;  /* 0x000000ffff047224 */ /* 0x000fe400078e000a */
[----:B------:R-:W-:-:S07]  /*0870*/  IMAD.MOV.U32 R5, RZ, RZ, R11 ;  /* 0x000000ffff057224 */ /* 0x000fce00078e000b */
.L_x_80:
[----:B------:R-:W-:Y:S05]  /*0880*/  BSYNC.RECONVERGENT B0 ;  /* 0x0000000000007941 */ /* 0x000fea0003800200 */
.L_x_78:
        /* <DEDUP_REMOVED lines=178> */
        .weak           $__internal_14_$__cuda_sm20_div_s64
        .type           $__internal_14_$__cuda_sm20_div_s64,@function
        .size           $__internal_14_$__cuda_sm20_div_s64,($__internal_15_$__cuda_sm20_rem_s64 - $__internal_14_$__cuda_sm20_div_s64)
$__internal_14_$__cuda_sm20_div_s64:
        /* <DEDUP_REMOVED lines=83> */
[----:B------:R-:W-:Y:S06]  /*18e0*/  RET.REL.NODEC R6 `(_ZN2at6native49_GLOBAL__N__cfa43aba_16_ReflectionPad_cu_f800513927reflection_pad3d_out_kernelIN3c104HalfEEEvNS_27GenericPackedTensorAccessorIKT_Lm5ENS_16DefaultPtrTraitsElEENS5_IS6_Lm5ES8_lEElllll) ;  /* 0xffffffe406c47950 */ /* 0x000fec0003c3ffff */
        .weak           $__internal_15_$__cuda_sm20_rem_s64
        .type           $__internal_15_$__cuda_sm20_rem_s64,@function
        .size           $__internal_15_$__cuda_sm20_rem_s64,(.L_x_1188 - $__internal_15_$__cuda_sm20_rem_s64)
$__internal_15_$__cuda_sm20_rem_s64:
        /* <DEDUP_REMOVED lines=77> */
[----:B------:R-:W-:Y:S06]  /*1dc0*/  RET.REL.NODEC R2 `(_ZN2at6native49_GLOBAL__N__cfa43aba_16_ReflectionPad_cu_f800513927reflection_pad3d_out_kernelIN3c104HalfEEEvNS_27GenericPackedTensorAccessorIKT_Lm5ENS_16DefaultPtrTraitsElEENS5_IS6_Lm5ES8_lEElllll) ;  /* 0xffffffe0028c7950 */ /* 0x000fec0003c3ffff */
.L_x_81:
        /* <DEDUP_REMOVED lines=11> */
.L_x_1188:


//--------------------- .text._ZN2at6native49_GLOBAL__N__cfa43aba_16_ReflectionPad_cu_f800513927reflection_pad3d_out_kernelIN3c107complexIfEEEEvNS_27GenericPackedTensorAccessorIKT_Lm5ENS_16DefaultPtrTraitsElEENS6_IS7_Lm5ES9_lEElllll --------------------------
	.section	.text._ZN2at6native49_GLOBAL__N__cfa43aba_16_ReflectionPad_cu_f800513927reflection_pad3d_out_kernelIN3c107complexIfEEEEvNS_27GenericPackedTensorAccessorIKT_Lm5ENS_16DefaultPtrTraitsElEENS6_IS7_Lm5ES9_lEElllll,"ax",@progbits
	.align	128
.text._ZN2at6native49_GLOBAL__N__cfa43aba_16_ReflectionPad_cu_f800513927reflection_pad3d_out_kernelIN3c107complexIfEEEEvNS_27GenericPackedTensorAccessorIKT_Lm5ENS_16DefaultPtrTraitsElEENS6_IS7_Lm5ES9_lEElllll:
        .type           _ZN2at6native49_GLOBAL__N__cfa43aba_16_ReflectionPad_cu_f800513927reflection_pad3d_out_kernelIN3c107complexIfEEEEvNS_27GenericPackedTensorAccessorIKT_Lm5ENS_16DefaultPtrTraitsElEENS6_IS7_Lm5ES9_lEElllll,@function
        .size           _ZN2at6native49_GLOBAL__N__cfa43aba_16_ReflectionPad_cu_f800513927reflection_pad3d_out_kernelIN3c107complexIfEEEEvNS_27GenericPackedTensorAccessorIKT_Lm5ENS_16DefaultPtrTraitsElEENS6_IS7_Lm5ES9_lEElllll,(.L_x_1191 - _ZN2at6native49_GLOBAL__N__cfa43aba_16_ReflectionPad_cu_f800513927reflection_pad3d_out_kernelIN3c107complexIfEEEEvNS_27GenericPackedTensorAccessorIKT_Lm5ENS_16DefaultPtrTraitsElEENS6_IS7_Lm5ES9_lEElllll)
        .other          _ZN2at6native49_GLOBAL__N__cfa43aba_16_ReflectionPad_cu_f800513927reflection_pad3d_out_kernelIN3c107complexIfEEEEvNS_27GenericPackedTensorAccessorIKT_Lm5ENS_16DefaultPtrTraitsElEENS6_IS7_Lm5ES9_lEElllll,@"STO_CUDA_ENTRY STV_DEFAULT"
_ZN2at6native49_GLOBAL__N__cfa43aba_16_ReflectionPad_cu_f800513927reflection_pad3d_out_kernelIN3c107complexIfEEEEvNS_27GenericPackedTensorAccessorIKT_Lm5ENS_16DefaultPtrTraitsElEENS6_IS7_Lm5ES9_lEElllll:
        /* <DEDUP_REMOVED lines=46> */
.L_x_83:
[----:B------:R-:W0:Y:S01]  /*02e0*/  LDCU.64 UR4, c[0x0][0x400] ;  /* 0x00008000ff0477ac */ /* 0x000e220008000a00 */
[----:B------:R-:W-:Y:S01]  /*02f0*/  IMAD.MOV.U32 R13, RZ, RZ, R4 ;  /* 0x000000ffff0d7224 */ /* 0x000fe200078e0004 */
[----:B------:R-:W-:Y:S01]  /*0300*/  MOV R8, 0x350 ;  /* 0x0000035000087802 */ /* 0x000fe20000000f00 */
[----:B------:R-:W-:Y:S02]  /*0310*/  IMAD.MOV.U32 R11, RZ, RZ, R5 ;  /* 0x000000ffff0b7224 */ /* 0x000fe400078e0005 */
[----:B0-----:R-:W-:Y:S02]  /*0320*/  IMAD.U32 R12, RZ, RZ, UR4 ;  /* 0x00000004ff0c7e24 */ /* 0x001fe4000f8e00ff */
[----:B------:R-:W-:-:S07]  /*0330*/  IMAD.U32 R10, RZ, RZ, UR5 ;  /* 0x00000005ff0a7e24 */ /* 0x000fce000f8e00ff */
[----:B------:R-:W-:Y:S05]  /*0340*/  CALL.REL.NOINC `($__internal_16_$__cuda_sm20_div_s64) ;  /* 0x0000001000187944 */ /* 0x000fea0003c00000 */
        /* <DEDUP_REMOVED lines=10> */
.L_x_84:
[----:B------:R-:W-:Y:S05]  /*03f0*/  BSYNC.RECONVERGENT B0 ;  /* 0x0000000000007941 */ /* 0x000fea0003800200 */
.L_x_82:
        /* <DEDUP_REMOVED lines=25> */
.L_x_86:
[----:B------:R-:W-:Y:S01]  /*0590*/  IMAD.MOV.U32 R6, RZ, RZ, R2 ;  /* 0x000000ffff067224 */ /* 0x000fe200078e0002 */
[----:B------:R-:W-:-:S07]  /*05a0*/  MOV R2, 0x5c0 ;  /* 0x000005c000027802 */ /* 0x000fce0000000f00 */
[----:B------:R-:W-:Y:S05]  /*05b0*/  CALL.REL.NOINC `($__internal_17_$__cuda_sm20_rem_s64) ;  /* 0x0000001000cc7944 */ /* 0x000fea0003c00000 */
[----:B------:R-:W-:Y:S02]  /*05c0*/  IMAD.MOV.U32 R2, RZ, RZ, R6 ;  /* 0x000000ffff027224 */ /* 0x000fe400078e0006 */
[----:B------:R-:W-:-:S07]  /*05d0*/  IMAD.MOV.U32 R3, RZ, RZ, R7 ;  /* 0x000000ffff037224 */ /* 0x000fce00078e0007 */
.L_x_87:
[----:B------:R-:W-:Y:S05]  /*05e0*/  BSYNC.RECONVERGENT B0 ;  /* 0x0000000000007941 */ /* 0x000fea0003800200 */
.L_x_85:
        /* <DEDUP_REMOVED lines=32> */
.L_x_89:
[----:B------:R-:W-:Y:S01]  /*07f0*/  MOV R13, UR5 ;  /* 0x00000005000d7c02 */ /* 0x000fe20008000f00 */
[----:B------:R-:W-:Y:S01]  /*0800*/  IMAD.U32 R12, RZ, RZ, UR4 ;  /* 0x00000004ff0c7e24 */ /* 0x000fe2000f8e00ff */
[----:B------:R-:W-:Y:S01]  /*0810*/  MOV R8, 0x860 ;  /* 0x0000086000087802 */ /* 0x000fe20000000f00 */
[----:B------:R-:W-:Y:S02]  /*0820*/  IMAD.MOV.U32 R13, RZ, RZ, R4 ;  /* 0x000000ffff0d7224 */ /* 0x000fe400078e0004 */
[----:B------:R-:W-:Y:S02]  /*0830*/  IMAD.MOV.U32 R11, RZ, RZ, R5 ;  /* 0x000000ffff0b7224 */ /* 0x000fe400078e0005 */
[----:B------:R-:W-:-:S07]  /*0840*/  IMAD.U32 R10, RZ, RZ, UR6 ;  /* 0x00000006ff0a7e24 */ /* 0x000fce000f8e00ff */
[----:B------:R-:W-:Y:S05]  /*0850*/  CALL.REL.NOINC `($__internal_16_$__cuda_sm20_div_s64) ;  /* 0x0000000800d47944 */ /* 0x000fea0003c00000 */
[----:B------:R-:W-:Y:S02]  /*0860*/  IMAD.MOV.U32 R4, RZ, RZ, R10 ;  /* 0x000000ffff047224 */ /* 0x000fe400078e000a */
[----:B------:R-:W-:-:S07]  /*0870*/  IMAD.MOV.U32 R5, RZ, RZ, R11 ;  /* 0x000000ffff057224 */ /* 0x000fce00078e000b */
.L_x_90:
[----:B------:R-:W-:Y:S05]  /*0880*/  BSYNC.RECONVERGENT B0 ;  /* 0x0000000000007941 */ /* 0x000fea0003800200 */
.L_x_88:
        /* <DEDUP_REMOVED lines=145> */
[C---:B------:R-:W-:Y:S01]  /*11a0*/  IMAD R11, R13.reuse, UR25, R8 ;  /* 0x000000190d0b7c24 */ /* 0x040fe2000f8e0208 */
[----:B0-----:R-:W-:Y:S01]  /*11b0*/  UIMAD UR16, UR16, UR20, URZ ;  /* 0x00000014101072a4 */ /* 0x001fe2000f8e02ff */
[----:B------:R-:W-:Y:S01]  /*11c0*/  IMAD.WIDE.U32 R6, R13, UR24, R6 ;  /* 0x000000180d067c25 */ /* 0x000fe2000f8e0006 */
[----:B------:R-:W0:Y:S04]  /*11d0*/  LDC.64 R14, c[0x0][0x420] ;  /* 0x00010800ff0e7b82 */ /* 0x000e280000000a00 */
[----:B------:R-:W-:-:S02]  /*11e0*/  IADD3 R7, PT, PT, R7, R11, RZ ;  /* 0x0000000b07077210 */ /* 0x000fc40007ffe0ff */
[C---:B-1----:R-:W-:Y:S02]  /*11f0*/  LEA R10, P0, R6.reuse, UR8, 0x3 ;  /* 0x00000008060a7c11 */ /* 0x042fe4000f8018ff */
[----:B------:R-:W1:Y:S02]  /*1200*/  LDC.64 R12, c[0x0][0x428] ;  /* 0x00010a00ff0c7b82 */ /* 0x000e640000000a00 */
[----:B------:R-:W-:-:S05]  /*1210*/  LEA.HI.X R11, R6, UR9, R7, 0x3, P0 ;  /* 0x00000009060b7c11 */ /* 0x000fca00080f1c07 */
[----:B------:R3:W4:Y:S01]  /*1220*/  LDG.E.64 R6, desc[UR28][R10.64] ;  /* 0x0000001c0a067981 */ /* 0x000722000c1e1b00 */
[----:B------:R-:W-:Y:S01]  /*1230*/  UIMAD.WIDE.U32 UR8, UR7, UR20, URZ ;  /* 0x00000014070872a5 */ /* 0x000fe2000f8e00ff */
[----:B------:R-:W-:Y:S01]  /*1240*/  IMAD R5, R5, UR22, RZ ;  /* 0x0000001605057c24 */ /* 0x000fe2000f8e02ff */
[----:B------:R-:W-:Y:S02]  /*1250*/  UIMAD UR16, UR7, UR21, UR16 ;  /* 0x00000015071072a4 */ /* 0x000fe4000f8e0210 */
[----:B--2---:R-:W-:Y:S02]  /*1260*/  UIMAD UR15, UR15, UR10, URZ ;  /* 0x0000000a0f0f72a4 */ /* 0x004fe4000f8e02ff */
[----:B------:R-:W-:Y:S02]  /*1270*/  UIADD3 UR9, UPT, UPT, UR9, UR16, URZ ;  /* 0x0000001009097290 */ /* 0x000fe4000fffe0ff */
[----:B------:R-:W-:Y:S02]  /*1280*/  UIMAD UR15, UR14, UR11, UR15 ;  /* 0x0000000b0e0f72a4 */ /* 0x000fe4000f8e020f */
[----:B------:R-:W-:-:S04]  /*1290*/  UIMAD.WIDE.U32 UR8, UR14, UR10, UR8 ;  /* 0x0000000a0e0872a5 */ /* 0x000fc8000f8e0008 */
[----:B------:R-:W-:Y:S01]  /*12a0*/  UIADD3 UR9, UPT, UPT, UR9, UR15, URZ ;  /* 0x0000000f09097290 */ /* 0x000fe2000fffe0ff */
[----:B-1----:R-:W-:-:S04]  /*12b0*/  IMAD R9, R9, R12, RZ ;  /* 0x0000000c09097224 */ /* 0x002fc800078e02ff */
[C---:B------:R-:W-:Y:S02]  /*12c0*/  IMAD R9, R0.reuse, R13, R9 ;  /* 0x0000000d00097224 */ /* 0x040fe400078e0209 */
[----:B---3--:R-:W-:-:S04]  /*12d0*/  IMAD.WIDE.U32 R10, R0, R12, UR8 ;  /* 0x00000008000a7e25 */ /* 0x008fc8000f8e000c */
[----:B------:R-:W-:Y:S02]  /*12e0*/  IMAD.IADD R11, R11, 0x1, R9 ;  /* 0x000000010b0b7824 */ /* 0x000fe400078e0209 */
[----:B------:R-:W1:Y:S01]  /*12f0*/  LDC.64 R8, c[0x0][0x3d8] ;  /* 0x0000f600ff087b82 */ /* 0x000e620000000a00 */
[----:B0-----:R-:W-:-:S04]  /*1300*/  IMAD R0, R3, R14, RZ ;  /* 0x0000000e03007224 */ /* 0x001fc800078e02ff */
        /* <DEDUP_REMOVED lines=8> */
[----:B----4-:R-:W-:Y:S01]  /*1390*/  STG.E.64 desc[UR28][R8.64], R6 ;  /* 0x0000000608007986 */ /* 0x010fe2000c101b1c */
[----:B------:R-:W-:Y:S05]  /*13a0*/  EXIT ;  /* 0x000000000000794d */ /* 0x000fea0003800000 */
        .weak           $__internal_16_$__cuda_sm20_div_s64
        .type           $__internal_16_$__cuda_sm20_div_s64,@function
        .size           $__internal_16_$__cuda_sm20_div_s64,($__internal_17_$__cuda_sm20_rem_s64 - $__internal_16_$__cuda_sm20_div_s64)
$__internal_16_$__cuda_sm20_div_s64:
        /* <DEDUP_REMOVED lines=83> */
[----:B------:R-:W-:Y:S06]  /*18e0*/  RET.REL.NODEC R6 `(_ZN2at6native49_GLOBAL__N__cfa43aba_16_ReflectionPad_cu_f800513927reflection_pad3d_out_kernelIN3c107complexIfEEEEvNS_27GenericPackedTensorAccessorIKT_Lm5ENS_16DefaultPtrTraitsElEENS6_IS7_Lm5ES9_lEElllll) ;  /* 0xffffffe406c47950 */ /* 0x000fec0003c3ffff */
        .weak           $__internal_17_$__cuda_sm20_rem_s64
        .type           $__internal_17_$__cuda_sm20_rem_s64,@function
        .size           $__internal_17_$__cuda_sm20_rem_s64,(.L_x_1191 - $__internal_17_$__cuda_sm20_rem_s64)
$__internal_17_$__cuda_sm20_rem_s64:
        /* <DEDUP_REMOVED lines=77> */
[----:B------:R-:W-:Y:S06]  /*1dc0*/  RET.REL.NODEC R2 `(_ZN2at6native49_GLOBAL__N__cfa43aba_16_ReflectionPad_cu_f800513927reflection_pad3d_out_kernelIN3c107complexIfEEEEvNS_27GenericPackedTensorAccessorIKT_Lm5ENS_16DefaultPtrTraitsElEENS6_IS7_Lm5ES9_lEElllll) ;  /* 0xffffffe0028c7950 */ /* 0x000fec0003c3ffff */
.L_x_91:
        /* <DEDUP_REMOVED lines=11> */
.L_x_1191:


//--------------------- .text._ZN2at6native49_GLOBAL__N__cfa43aba_16_ReflectionPad_cu_f800513927reflection_pad3d_out_kernelIN3c107complexIdEEEEvNS_27GenericPackedTensorAccessorIKT_Lm5ENS_16DefaultPtrTraitsElEENS6_IS7_Lm5ES9_lEElllll --------------------------
	.section	.text._ZN2at6native49_GLOBAL__N__cfa43aba_16_ReflectionPad_cu_f800513927reflection_pad3d_out_kernelIN3c107complexIdEEEEvNS_27GenericPackedTensorAccessorIKT_Lm5ENS_16DefaultPtrTraitsElEENS6_IS7_Lm5ES9_lEElllll,"ax",@progbits
	.align	128
.text._ZN2at6native49_GLOBAL__N__cfa43aba_16_ReflectionPad_cu_f800513927reflection_pad3d_out_kernelIN3c107complexIdEEEEvNS_27GenericPackedTensorAccessorIKT_Lm5ENS_16DefaultPtrTraitsElEENS6_IS7_Lm5ES9_lEElllll:
        .type           _ZN2at6native49_GLOBAL__N__cfa43aba_16_ReflectionPad_cu_f800513927reflection_pad3d_out_kernelIN3c107complexIdEEEEvNS_27GenericPackedTensorAccessorIKT_Lm5ENS_16DefaultPtrTraitsElEENS6_IS7_Lm5ES9_lEElllll,@function
        .size           _ZN2at6native49_GLOBAL__N__cfa43aba_16_ReflectionPad_cu_f800513927reflection_pad3d_out_kernelIN3c107complexIdEEEEvNS_27GenericPackedTensorAccessorIKT_Lm5ENS_16DefaultPtrTraitsElEENS6_IS7_Lm5ES9_lEElllll,(.L_x_1194 - _ZN2at6native49_GLOBAL__N__cfa43aba_16_ReflectionPad_cu_f800513927reflection_pad3d_out_kernelIN3c107complexIdEEEEvNS_27GenericPackedTensorAccessorIKT_Lm5ENS_16DefaultPtrTraitsElEENS6_IS7_Lm5ES9_lEElllll)
        .other          _ZN2at6native49_GLOBAL__N__cfa43aba_16_ReflectionPad_cu_f800513927reflection_pad3d_out_kernelIN3c107complexIdEEEEvNS_27GenericPackedTensorAccessorIKT_Lm5ENS_16DefaultPtrTraitsElEENS6_IS7_Lm5ES9_lEElllll,@"STO_CUDA_ENTRY STV_DEFAULT"
_ZN2at6native49_GLOBAL__N__cfa43aba_16_ReflectionPad_cu_f800513927reflection_pad3d_out_kernelIN3c107complexIdEEEEvNS_27GenericPackedTensorAccessorIKT_Lm5ENS_16DefaultPtrTraitsElEENS6_IS7_Lm5ES9_lEElllll:
        /* <DEDUP_REMOVED lines=46> */
.L_x_93:
[----:B------:R-:W0:Y:S01]  /*02e0*/  LDCU.64 UR4, c[0x0][0x400] ;  /* 0x00008000ff0477ac */ /* 0x000e220008000a00 */
[----:B------:R-:W-:Y:S01]  /*02f0*/  IMAD.MOV.U32 R13, RZ, RZ, R6 ;  /* 0x000000ffff0d7224 */ /* 0x000fe200078e0006 */
[----:B------:R-:W-:Y:S01]  /*0300*/  MOV R4, 0x350 ;  /* 0x0000035000047802 */ /* 0x000fe20000000f00 */
[----:B------:R-:W-:Y:S02]  /*0310*/  IMAD.MOV.U32 R11, RZ, RZ, R7 ;  /* 0x000000ffff0b7224 */ /* 0x000fe400078e0007 */
[----:B0-----:R-:W-:Y:S02]  /*0320*/  IMAD.U32 R12, RZ, RZ, UR4 ;  /* 0x00000004ff0c7e24 */ /* 0x001fe4000f8e00ff */
[----:B------:R-:W-:-:S07]  /*0330*/  IMAD.U32 R10, RZ, RZ, UR5 ;  /* 0x00000005ff0a7e24 */ /* 0x000fce000f8e00ff */
[----:B------:R-:W-:Y:S05]  /*0340*/  CALL.REL.NOINC `($__internal_18_$__cuda_sm20_div_s64) ;  /* 0x0000001000187944 */ /* 0x000fea0003c00000 */
        /* <DEDUP_REMOVED lines=10> */
.L_x_94:
[----:B------:R-:W-:Y:S05]  /*03f0*/  BSYNC.RECONVERGENT B0 ;  /* 0x0000000000007941 */ /* 0x000fea0003800200 */
.L_x_92:
        /* <DEDUP_REMOVED lines=25> */
.L_x_96:
[----:B------:R-:W-:Y:S01]  /*0590*/  IMAD.MOV.U32 R4, RZ, RZ, R2 ;  /* 0x000000ffff047224 */ /* 0x000fe200078e0002 */
[----:B------:R-:W-:-:S07]  /*05a0*/  MOV R2, 0x5c0 ;  /* 0x000005c000027802 */ /* 0x000fce0000000f00 */
[----:B------:R-:W-:Y:S05]  /*05b0*/  CALL.REL.NOINC `($__internal_19_$__cuda_sm20_rem_s64) ;  /* 0x0000001000cc7944 */ /* 0x000fea0003c00000 */
[----:B------:R-:W-:Y:S02]  /*05c0*/  IMAD.MOV.U32 R2, RZ, RZ, R4 ;  /* 0x000000ffff027224 */ /* 0x000fe400078e0004 */
[----:B------:R-:W-:-:S07]  /*05d0*/  IMAD.MOV.U32 R3, RZ, RZ, R9 ;  /* 0x000000ffff037224 */ /* 0x000fce00078e0009 */
.L_x_97:
[----:B------:R-:W-:Y:S05]  /*05e0*/  BSYNC.RECONVERGENT B0 ;  /* 0x0000000000007941 */ /* 0x000fea0003800200 */
.L_x_95:
        /* <DEDUP_REMOVED lines=32> */
.L_x_99:
[----:B------:R-:W-:Y:S01]  /*07f0*/  MOV R13, UR5 ;  /* 0x00000005000d7c02 */ /* 0x000fe20008000f00 */
[----:B------:R-:W-:Y:S01]  /*0800*/  IMAD.U32 R12, RZ, RZ, UR4 ;  /* 0x00000004ff0c7e24 */ /* 0x000fe2000f8e00ff */
[----:B------:R-:W-:Y:S01]  /*0810*/  MOV R4, 0x860 ;  /* 0x0000086000047802 */ /* 0x000fe20000000f00 */
[----:B------:R-:W-:Y:S02]  /*0820*/  IMAD.MOV.U32 R13, RZ, RZ, R6 ;  /* 0x000000ffff0d7224 */ /* 0x000fe400078e0006 */
[----:B------:R-:W-:Y:S02]  /*0830*/  IMAD.MOV.U32 R11, RZ, RZ, R7 ;  /* 0x000000ffff0b7224 */ /* 0x000fe400078e0007 */
[----:B------:R-:W-:-:S07]  /*0840*/  IMAD.U32 R10, RZ, RZ, UR6 ;  /* 0x00000006ff0a7e24 */ /* 0x000fce000f8e00ff */
[----:B------:R-:W-:Y:S05]  /*0850*/  CALL.REL.NOINC `($__internal_18_$__cuda_sm20_div_s64) ;  /* 0x0000000800d47944 */ /* 0x000fea0003c00000 */
[----:B------:R-:W-:Y:S02]  /*0860*/  IMAD.MOV.U32 R6, RZ, RZ, R10 ;  /* 0x000000ffff067224 */ /* 0x000fe400078e000a */
[----:B------:R-:W-:-:S07]  /*0870*/  IMAD.MOV.U32 R7, RZ, RZ, R11 ;  /* 0x000000ffff077224 */ /* 0x000fce00078e000b */
.L_x_100:
[----:B------:R-:W-:Y:S05]  /*0880*/  BSYNC.RECONVERGENT B0 ;  /* 0x0000000000007941 */ /* 0x000fea0003800200 */
.L_x_98:
        /* <DEDUP_REMOVED lines=146> */
[----:B------:R-:W3:Y:S01]  /*11b0*/  LDC.64 R14, c[0x0][0x428] ;  /* 0x00010a00ff0e7b82 */ /* 0x000ee20000000a00 */
[----:B------:R-:W-:-:S05]  /*11c0*/  IMAD.WIDE.U32 R8, R13, UR24, R8 ;  /* 0x000000180d087c25 */ /* 0x000fca000f8e0008 */
[----:B------:R-:W-:Y:S02]  /*11d0*/  IADD3 R9, PT, PT, R9, R11, RZ ;  /* 0x0000000b09097210 */ /* 0x000fe40007ffe0ff */
[C---:B-1----:R-:W-:Y:S01]  /*11e0*/  LEA R10, P0, R8.reuse, UR8, 0x4 ;  /* 0x00000008080a7c11 */ /* 0x042fe2000f8020ff */
[----:B0-----:R-:W-:Y:S01]  /*11f0*/  UIMAD UR16, UR16, UR20, URZ ;  /* 0x00000014101072a4 */ /* 0x001fe2000f8e02ff */
[----:B------:R-:W0:Y:S02]  /*1200*/  LDC.64 R12, c[0x0][0x420] ;  /* 0x00010800ff0c7b82 */ /* 0x000e240000000a00 */
[----:B------:R-:W-:-:S06]  /*1210*/  LEA.HI.X R11, R8, UR9, R9, 0x4, P0 ;  /* 0x00000009080b7c11 */ /* 0x000fcc00080f2409 */
[----:B------:R-:W4:Y:S01]  /*1220*/  LDG.E.128 R8, desc[UR28][R10.64] ;  /* 0x0000001c0a087981 */ /* 0x000f22000c1e1d00 */
[----:B------:R-:W-:Y:S01]  /*1230*/  UIMAD.WIDE.U32 UR8, UR7, UR20, URZ ;  /* 0x00000014070872a5 */ /* 0x000fe2000f8e00ff */
[----:B------:R-:W-:Y:S01]  /*1240*/  IMAD R7, R7, UR22, RZ ;  /* 0x0000001607077c24 */ /* 0x000fe2000f8e02ff */
[----:B------:R-:W-:Y:S02]  /*1250*/  UIMAD UR16, UR7, UR21, UR16 ;  /* 0x00000015071072a4 */ /* 0x000fe4000f8e0210 */
[----:B--2---:R-:W-:Y:S01]  /*1260*/  UIMAD UR15, UR15, UR10, URZ ;  /* 0x0000000a0f0f72a4 */ /* 0x004fe2000f8e02ff */
[----:B---3--:R-:W-:Y:S01]  /*1270*/  IMAD R5, R5, R14, RZ ;  /* 0x0000000e05057224 */ /* 0x008fe200078e02ff */
[----:B------:R-:W-:Y:S02]  /*1280*/  UIADD3 UR9, UPT, UPT, UR9, UR16, URZ ;  /* 0x0000001009097290 */ /* 0x000fe4000fffe0ff */
[----:B------:R-:W-:Y:S01]  /*1290*/  UIMAD UR15, UR14, UR11, UR15 ;  /* 0x0000000b0e0f72a4 */ /* 0x000fe2000f8e020f */
[----:B------:R-:W-:Y:S01]  /*12a0*/  IMAD R5, R0, R15, R5 ;  /* 0x0000000f00057224 */ /* 0x000fe200078e0205 */
[----:B------:R-:W-:-:S04]  /*12b0*/  UIMAD.WIDE.U32 UR8, UR14, UR10, UR8 ;  /* 0x0000000a0e0872a5 */ /* 0x000fc8000f8e0008 */
[----:B------:R-:W-:-:S06]  /*12c0*/  UIADD3 UR9, UPT, UPT, UR9, UR15, URZ ;  /* 0x0000000f09097290 */ /* 0x000fcc000fffe0ff */
[----:B------:R-:W-:-:S04]  /*12d0*/  IMAD.WIDE.U32 R14, R0, R14, UR8 ;  /* 0x00000008000e7e25 */ /* 0x000fc8000f8e000e */
        /* <DEDUP_REMOVED lines=11> */
[----:B----4-:R-:W-:Y:S01]  /*1390*/  STG.E.128 desc[UR28][R4.64], R8 ;  /* 0x0000000804007986 */ /* 0x010fe2000c101d1c */
[----:B------:R-:W-:Y:S05]  /*13a0*/  EXIT ;  /* 0x000000000000794d */ /* 0x000fea0003800000 */
        .weak           $__internal_18_$__cuda_sm20_div_s64
        .type           $__internal_18_$__cuda_sm20_div_s64,@function
        .size           $__internal_18_$__cuda_sm20_div_s64,($__internal_19_$__cuda_sm20_rem_s64 - $__internal_18_$__cuda_sm20_div_s64)
$__internal_18_$__cuda_sm20_div_s64:
        /* <DEDUP_REMOVED lines=83> */
[----:B------:R-:W-:Y:S06]  /*18e0*/  RET.REL.NODEC R8 `(_ZN2at6native49_GLOBAL__N__cfa43aba_16_ReflectionPad_cu_f800513927reflection_pad3d_out_kernelIN3c107complexIdEEEEvNS_27GenericPackedTensorAccessorIKT_Lm5ENS_16DefaultPtrTraitsElEENS6_IS7_Lm5ES9_lEElllll) ;  /* 0xffffffe408c47950 */ /* 0x000fec0003c3ffff */
        .weak           $__internal_19_$__cuda_sm20_rem_s64
        .type           $__internal_19_$__cuda_sm20_rem_s64,@function
        .size           $__internal_19_$__cuda_sm20_rem_s64,(.L_x_1194 - $__internal_19_$__cuda_sm20_rem_s64)
$__internal_19_$__cuda_sm20_rem_s64:
        /* <DEDUP_REMOVED lines=77> */
[----:B------:R-:W-:Y:S06]  /*1dc0*/  RET.REL.NODEC R2 `(_ZN2at6native49_GLOBAL__N__cfa43aba_16_ReflectionPad_cu_f800513927reflection_pad3d_out_kernelIN3c107complexIdEEEEvNS_27GenericPackedTensorAccessorIKT_Lm5ENS_16DefaultPtrTraitsElEENS6_IS7_Lm5ES9_lEElllll) ;  /* 0xffffffe0028c7950 */ /* 0x000fec0003c3ffff */
.L_x_101:
        /* <DEDUP_REMOVED lines=11> */
.L_x_1194:


//--------------------- .text._ZN2at6native49_GLOBAL__N__cfa43aba_16_ReflectionPad_cu_f800513927reflection_pad3d_out_kernelIfEEvNS_27GenericPackedTensorAccessorIKT_Lm5ENS_16DefaultPtrTraitsElEENS3_IS4_Lm5ES6_lEElllll --------------------------
	.section	.text._ZN2at6native49_GLOBAL__N__cfa43aba_16_ReflectionPad_cu_f800513927reflection_pad3d_out_kernelIfEEvNS_27GenericPackedTensorAccessorIKT_Lm5ENS_16DefaultPtrTraitsElEENS3_IS4_Lm5ES6_lEElllll,"ax",@progbits
	.align	128
.text._ZN2at6native49_GLOBAL__N__cfa43aba_16_ReflectionPad_cu_f800513927reflection_pad3d_out_kernelIfEEvNS_27GenericPackedTensorAccessorIKT_Lm5ENS_16DefaultPtrTraitsElEENS3_IS4_Lm5ES6_lEElllll:
        .type           _ZN2at6native49_GLOBAL__N__cfa43aba_16_ReflectionPad_cu_f800513927reflection_pad3d_out_kernelIfEEvNS_27GenericPackedTensorAccessorIKT_Lm5ENS_16DefaultPtrTraitsElEENS3_IS4_Lm5ES6_lEElllll,@function
        .size           _ZN2at6native49_GLOBAL__N__cfa43aba_16_ReflectionPad_cu_f800513927reflection_pad3d_out_kernelIfEEvNS_27GenericPackedTensorAccessorIKT_Lm5ENS_16DefaultPtrTraitsElEENS3_IS4_Lm5ES6_lEElllll,(.L_x_1197 - _ZN2at6native49_GLOBAL__N__cfa43aba_16_ReflectionPad_cu_f800513927reflection_pad3d_out_kernelIfEEvNS_27GenericPackedTensorAccessorIKT_Lm5ENS_16DefaultPtrTraitsElEENS3_IS4_Lm5ES6_lEElllll)
        .other          _ZN2at6native49_GLOBAL__N__cfa43aba_16_ReflectionPad_cu_f800513927reflection_pad3d_out_kernelIfEEvNS_27GenericPackedTensorAccessorIKT_Lm5ENS_16DefaultPtrTraitsElEENS3_IS4_Lm5ES6_lEElllll,@"STO_CUDA_ENTRY STV_DEFAULT"
_ZN2at6native49_GLOBAL__N__cfa43aba_16_ReflectionPad_cu_f800513927reflection_pad3d_out_kernelIfEEvNS_27GenericPackedTensorAccessorIKT_Lm5ENS_16DefaultPtrTraitsElEENS3_IS4_Lm5ES6_lEElllll:
        /* <DEDUP_REMOVED lines=46> */
.L_x_103:
[----:B------:R-:W0:Y:S01]  /*02e0*/  LDCU.64 UR4, c[0x0][0x400] ;  /* 0x00008000ff0477ac */ /* 0x000e220008000a00 */
[----:B------:R-:W-:Y:S01]  /*02f0*/  IMAD.MOV.U32 R13, RZ, RZ, R4 ;  /* 0x000000ffff0d7224 */ /* 0x000fe200078e0004 */
[----:B------:R-:W-:Y:S01]  /*0300*/  MOV R8, 0x350 ;  /* 0x0000035000087802 */ /* 0x000fe20000000f00 */
[----:B------:R-:W-:Y:S02]  /*0310*/  IMAD.MOV.U32 R11, RZ, RZ, R5 ;  /* 0x000000ffff0b7224 */ /* 0x000fe400078e0005 */
[----:B0-----:R-:W-:Y:S02]  /*0320*/  IMAD.U32 R12, RZ, RZ, UR4 ;  /* 0x00000004ff0c7e24 */ /* 0x001fe4000f8e00ff */
[----:B------:R-:W-:-:S07]  /*0330*/  IMAD.U32 R10, RZ, RZ, UR5 ;  /* 0x00000005ff0a7e24 */ /* 0x000fce000f8e00ff */
[----:B------:R-:W-:Y:S05]  /*0340*/  CALL.REL.NOINC `($__internal_20_$__cuda_sm20_div_s64) ;  /* 0x0000001000187944 */ /* 0x000fea0003c00000 */
        /* <DEDUP_REMOVED lines=10> */
.L_x_104:
[----:B------:R-:W-:Y:S05]  /*03f0*/  BSYNC.RECONVERGENT B0 ;  /* 0x0000000000007941 */ /* 0x000fea0003800200 */
.L_x_102:
        /* <DEDUP_REMOVED lines=25> */
.L_x_106:
[----:B------:R-:W-:Y:S01]  /*0590*/  IMAD.MOV.U32 R6, RZ, RZ, R2 ;  /* 0x000000ffff067224 */ /* 0x000fe200078e0002 */
[----:B------:R-:W-:-:S07]  /*05a0*/  MOV R2, 0x5c0 ;  /* 0x000005c000027802 */ /* 0x000fce0000000f00 */
[----:B------:R-:W-:Y:S05]  /*05b0*/  CALL.REL.NOINC `($__internal_21_$__cuda_sm20_rem_s64) ;  /* 0x0000001000cc7944 */ /* 0x000fea0003c00000 */
[----:B------:R-:W-:Y:S02]  /*05c0*/  IMAD.MOV.U32 R2, RZ, RZ, R6 ;  /* 0x000000ffff027224 */ /* 0x000fe400078e0006 */
[----:B------:R-:W-:-:S07]  /*05d0*/  IMAD.MOV.U32 R3, RZ, RZ, R7 ;  /* 0x000000ffff037224 */ /* 0x000fce00078e0007 */
.L_x_107:
[----:B------:R-:W-:Y:S05]  /*05e0*/  BSYNC.RECONVERGENT B0 ;  /* 0x0000000000007941 */ /* 0x000fea0003800200 */
.L_x_105:
        /* <DEDUP_REMOVED lines=32> */
.L_x_109:
[----:B------:R-:W-:Y:S01]  /*07f0*/  MOV R13, UR5 ;  /* 0x00000005000d7c02 */ /* 0x000fe20008000f00 */
[----:B------:R-:W-:Y:S01]  /*0800*/  IMAD.U32 R12, RZ, RZ, UR4 ;  /* 0x00000004ff0c7e24 */ /* 0x000fe2000f8e00ff */
[----:B------:R-:W-:Y:S01]  /*0810*/  MOV R8, 0x860 ;  /* 0x0000086000087802 */ /* 0x000fe20000000f00 */
[----:B------:R-:W-:Y:S02]  /*0820*/  IMAD.MOV.U32 R13, RZ, RZ, R4 ;  /* 0x000000ffff0d7224 */ /* 0x000fe400078e0004 */
[----:B------:R-:W-:Y:S02]  /*0830*/  IMAD.MOV.U32 R11, RZ, RZ, R5 ;  /* 0x000000ffff0b7224 */ /* 0x000fe400078e0005 */
[----:B------:R-:W-:-:S07]  /*0840*/  IMAD.U32 R10, RZ, RZ, UR6 ;  /* 0x00000006ff0a7e24 */ /* 0x000fce000f8e00ff */
[----:B------:R-:W-:Y:S05]  /*0850*/  CALL.REL.NOINC `($__internal_20_$__cuda_sm20_div_s64) ;  /* 0x0000000800d47944 */ /* 0x000fea0003c00000 */
[----:B------:R-:W-:Y:S02]  /*0860*/  IMAD.MOV.U32 R4, RZ, RZ, R10 ;  /* 0x000000ffff047224 */ /* 0x000fe400078e000a */
[----:B------:R-:W-:-:S07]  /*0870*/  IMAD.MOV.U32 R5, RZ, RZ, R11 ;  /* 0x000000ffff057224 */ /* 0x000fce00078e000b */
.L_x_110:
[----:B------:R-:W-:Y:S05]  /*0880*/  BSYNC.RECONVERGENT B0 ;  /* 0x0000000000007941 */ /* 0x000fea0003800200 */
.L_x_108:
        /* <DEDUP_REMOVED lines=153> */
[----:B------:R3:W4:Y:S01]  /*1220*/  LDG.E R8, desc[UR28][R10.64] ;  /* 0x0000001c0a087981 */ /* 0x000722000c1e1900 */
        /* <DEDUP_REMOVED lines=22> */
[----:B----4-:R-:W-:Y:S01]  /*1390*/  STG.E desc[UR28][R6.64], R8 ;  /* 0x0000000806007986 */ /* 0x010fe2000c10191c */
[----:B------:R-:W-:Y:S05]  /*13a0*/  EXIT ;  /* 0x000000000000794d */ /* 0x000fea0003800000 */
        .weak           $__internal_20_$__cuda_sm20_div_s64
        .type           $__internal_20_$__cuda_sm20_div_s64,@function
        .size           $__internal_20_$__cuda_sm20_div_s64,($__internal_21_$__cuda_sm20_rem_s64 - $__internal_20_$__cuda_sm20_div_s64)
$__internal_20_$__cuda_sm20_div_s64:
        /* <DEDUP_REMOVED lines=83> */
[----:B------:R-:W-:Y:S06]  /*18e0*/  RET.REL.NODEC R6 `(_ZN2at6native49_GLOBAL__N__cfa43aba_16_ReflectionPad_cu_f800513927reflection_pad3d_out_kernelIfEEvNS_27GenericPackedTensorAccessorIKT_Lm5ENS_16DefaultPtrTraitsElEENS3_IS4_Lm5ES6_lEElllll) ;  /* 0xffffffe406c47950 */ /* 0x000fec0003c3ffff */
        .weak           $__internal_21_$__cuda_sm20_rem_s64
        .type           $__internal_21_$__cuda_sm20_rem_s64,@function
        .size           $__internal_21_$__cuda_sm20_rem_s64,(.L_x_1197 - $__internal_21_$__cuda_sm20_rem_s64)
$__internal_21_$__cuda_sm20_rem_s64:
        /* <DEDUP_REMOVED lines=77> */
[----:B------:R-:W-:Y:S06]  /*1dc0*/  RET.REL.NODEC R2 `(_ZN2at6native49_GLOBAL__N__cfa43aba_16_ReflectionPad_cu_f800513927reflection_pad3d_out_kernelIfEEvNS_27GenericPackedTensorAccessorIKT_Lm5ENS_16DefaultPtrTraitsElEENS3_IS4_Lm5ES6_lEElllll) ;  /* 0xffffffe0028c7950 */ /* 0x000fec0003c3ffff */
.L_x_111:
        /* <DEDUP_REMOVED lines=11> */
.L_x_1197:


//--------------------- .text._ZN2at6native49_GLOBAL__N__cfa43aba_16_ReflectionPad_cu_f800513927reflection_pad3d_out_kernelIdEEvNS_27GenericPackedTensorAccessorIKT_Lm5ENS_16DefaultPtrTraitsElEENS3_IS4_Lm5ES6_lEElllll --------------------------
	.section	.text._ZN2at6native49_GLOBAL__N__cfa43aba_16_ReflectionPad_cu_f800513927reflection_pad3d_out_kernelIdEEvNS_27GenericPackedTensorAccessorIKT_Lm5ENS_16DefaultPtrTraitsElEENS3_IS4_Lm5ES6_lEElllll,"ax",@progbits
	.align	128
.text._ZN2at6native49_GLOBAL__N__cfa43aba_16_ReflectionPad_cu_f800513927reflection_pad3d_out_kernelIdEEvNS_27GenericPackedTensorAccessorIKT_Lm5ENS_16DefaultPtrTraitsElEENS3_IS4_Lm5ES6_lEElllll:
        .type           _ZN2at6native49_GLOBAL__N__cfa43aba_16_ReflectionPad_cu_f800513927reflection_pad3d_out_kernelIdEEvNS_27GenericPackedTensorAccessorIKT_Lm5ENS_16DefaultPtrTraitsElEENS3_IS4_Lm5ES6_lEElllll,@function
        .size           _ZN2at6native49_GLOBAL__N__cfa43aba_16_ReflectionPad_cu_f800513927reflection_pad3d_out_kernelIdEEvNS_27GenericPackedTensorAccessorIKT_Lm5ENS_16DefaultPtrTraitsElEENS3_IS4_Lm5ES6_lEElllll,(.L_x_1200 - _ZN2at6native49_GLOBAL__N__cfa43aba_16_ReflectionPad_cu_f800513927reflection_pad3d_out_kernelIdEEvNS_27GenericPackedTensorAccessorIKT_Lm5ENS_16DefaultPtrTraitsElEENS3_IS4_Lm5ES6_lEElllll)
        .other          _ZN2at6native49_GLOBAL__N__cfa43aba_16_ReflectionPad_cu_f800513927reflection_pad3d_out_kernelIdEEvNS_27GenericPackedTensorAccessorIKT_Lm5ENS_16DefaultPtrTraitsElEENS3_IS4_Lm5ES6_lEElllll,@"STO_CUDA_ENTRY STV_DEFAULT"
_ZN2at6native49_GLOBAL__N__cfa43aba_16_ReflectionPad_cu_f800513927reflection_pad3d_out_kernelIdEEvNS_27GenericPackedTensorAccessorIKT_Lm5ENS_16DefaultPtrTraitsElEENS3_IS4_Lm5ES6_lEElllll:
        /* <DEDUP_REMOVED lines=46> */
.L_x_113:
[----:B------:R-:W0:Y:S01]  /*02e0*/  LDCU.64 UR4, c[0x0][0x400] ;  /* 0x00008000ff0477ac */ /* 0x000e220008000a00 */
[----:B------:R-:W-:Y:S01]  /*02f0*/  IMAD.MOV.U32 R13, RZ, RZ, R4 ;  /* 0x000000ffff0d7224 */ /* 0x000fe200078e0004 */
[----:B------:R-:W-:Y:S01]  /*0300*/  MOV R8, 0x350 ;  /* 0x0000035000087802 */ /* 0x000fe20000000f00 */
[----:B------:R-:W-:Y:S02]  /*0310*/  IMAD.MOV.U32 R11, RZ, RZ, R5 ;  /* 0x000000ffff0b7224 */ /* 0x000fe400078e0005 */
[----:B0-----:R-:W-:Y:S02]  /*0320*/  IMAD.U32 R12, RZ, RZ, UR4 ;  /* 0x00000004ff0c7e24 */ /* 0x001fe4000f8e00ff */
[----:B------:R-:W-:-:S07]  /*0330*/  IMAD.U32 R10, RZ, RZ, UR5 ;  /* 0x00000005ff0a7e24 */ /* 0x000fce000f8e00ff */
[----:B------:R-:W-:Y:S05]  /*0340*/  CALL.REL.NOINC `($__internal_22_$__cuda_sm20_div_s64) ;  /* 0x0000001000187944 */ /* 0x000fea0003c00000 */
        /* <DEDUP_REMOVED lines=10> */
.L_x_114:
[----:B------:R-:W-:Y:S05]  /*03f0*/  BSYNC.RECONVERGENT B0 ;  /* 0x0000000000007941 */ /* 0x000fea0003800200 */
.L_x_112:
        /* <DEDUP_REMOVED lines=25> */
.L_x_116:
[----:B------:R-:W-:Y:S01]  /*0590*/  IMAD.MOV.U32 R6, RZ, RZ, R2 ;  /* 0x000000ffff067224 */ /* 0x000fe200078e0002 */
[----:B------:R-:W-:-:S07]  /*05a0*/  MOV R2, 0x5c0 ;  /* 0x000005c000027802 */ /* 0x000fce0000000f00 */
[----:B------:R-:W-:Y:S05]  /*05b0*/  CALL.REL.NOINC `($__internal_23_$__cuda_sm20_rem_s64) ;  /* 0x0000001000cc7944 */ /* 0x000fea0003c00000 */
[----:B------:R-:W-:Y:S02]  /*05c0*/  IMAD.MOV.U32 R2, RZ, RZ, R6 ;  /* 0x000000ffff027224 */ /* 0x000fe400078e0006 */
[----:B------:R-:W-:-:S07]  /*05d0*/  IMAD.MOV.U32 R3, RZ, RZ, R7 ;  /* 0x000000ffff037224 */ /* 0x000fce00078e0007 */
.L_x_117:
[----:B------:R-:W-:Y:S05]  /*05e0*/  BSYNC.RECONVERGENT B0 ;  /* 0x0000000000007941 */ /* 0x000fea0003800200 */
.L_x_115:
        /* <DEDUP_REMOVED lines=32> */
.L_x_119:
[----:B------:R-:W-:Y:S01]  /*07f0*/  MOV R13, UR5 ;  /* 0x00000005000d7c02 */ /* 0x000fe20008000f00 */
[----:B------:R-:W-:Y:S01]  /*0800*/  IMAD.U32 R12, RZ, RZ, UR4 ;  /* 0x00000004ff0c7e24 */ /* 0x000fe2000f8e00ff */
[----:B------:R-:W-:Y:S01]  /*0810*/  MOV R8, 0x860 ;  /* 0x0000086000087802 */ /* 0x000fe20000000f00 */
[----:B------:R-:W-:Y:S02]  /*0820*/  IMAD.MOV.U32 R13, RZ, RZ, R4 ;  /* 0x000000ffff0d7224 */ /* 0x000fe400078e0004 */
[----:B------:R-:W-:Y:S02]  /*0830*/  IMAD.MOV.U32 R11, RZ, RZ, R5 ;  /* 0x000000ffff0b7224 */ /* 0x000fe400078e0005 */
[----:B------:R-:W-:-:S07]  /*0840*/  IMAD.U32 R10, RZ, RZ, UR6 ;  /* 0x00000006ff0a7e24 */ /* 0x000fce000f8e00ff */
[----:B------:R-:W-:Y:S05]  /*0850*/  CALL.REL.NOINC `($__internal_22_$__cuda_sm20_div_s64) ;  /* 0x0000000800d47944 */ /* 0x000fea0003c00000 */
[----:B------:R-:W-:Y:S02]  /*0860*/  IMAD.MOV.U32 R4, RZ, RZ, R10 ;  /* 0x000000ffff047224 */ /* 0x000fe400078e000a */
[----:B------:R-:W-:-:S07]  /*0870*/  IMAD.MOV.U32 R5, RZ, RZ, R11 ;  /* 0x000000ffff057224 */ /* 0x000fce00078e000b */
.L_x_120:
[----:B------:R-:W-:Y:S05]  /*0880*/  BSYNC.RECONVERGENT B0 ;  /* 0x0000000000007941 */ /* 0x000fea0003800200 */
.L_x_118:
        /* <DEDUP_REMOVED lines=178> */
        .weak           $__internal_22_$__cuda_sm20_div_s64
        .type           $__internal_22_$__cuda_sm20_div_s64,@function
        .size           $__internal_22_$__cuda_sm20_div_s64,($__internal_23_$__cuda_sm20_rem_s64 - $__internal_22_$__cuda_sm20_div_s64)
$__internal_22_$__cuda_sm20_div_s64:
        /* <DEDUP_REMOVED lines=83> */
[----:B------:R-:W-:Y:S06]  /*18e0*/  RET.REL.NODEC R6 `(_ZN2at6native49_GLOBAL__N__cfa43aba_16_ReflectionPad_cu_f800513927reflection_pad3d_out_kernelIdEEvNS_27GenericPackedTensorAccessorIKT_Lm5ENS_16DefaultPtrTraitsElEENS3_IS4_Lm5ES6_lEElllll) ;  /* 0xffffffe406c47950 */ /* 0x000fec0003c3ffff */
        .weak           $__internal_23_$__cuda_sm20_rem_s64
        .type           $__internal_23_$__cuda_sm20_rem_s64,@function
        .size           $__internal_23_$__cuda_sm20_rem_s64,(.L_x_1200 - $__internal_23_$__cuda_sm20_rem_s64)
$__internal_23_$__cuda_sm20_rem_s64:
        /* <DEDUP_REMOVED lines=77> */
[----:B------:R-:W-:Y:S06]  /*1dc0*/  RET.REL.NODEC R2 `(_ZN2at6native49_GLOBAL__N__cfa43aba_16_ReflectionPad_cu_f800513927reflection_pad3d_out_kernelIdEEvNS_27GenericPackedTensorAccessorIKT_Lm5ENS_16DefaultPtrTraitsElEENS3_IS4_Lm5ES6_lEElllll) ;  /* 0xffffffe0028c7950 */ /* 0x000fec0003c3ffff */
.L_x_121:
        /* <DEDUP_REMOVED lines=11> */
.L_x_1200:


//--------------------- .text._ZN2at6native49_GLOBAL__N__cfa43aba_16_ReflectionPad_cu_f800513927reflection_pad3d_out_kernelIsEEvNS_27GenericPackedTensorAccessorIKT_Lm5ENS_16DefaultPtrTraitsElEENS3_IS4_Lm5ES6_lEElllll --------------------------
	.section	.text._ZN2at6native49_GLOBAL__N__cfa43aba_16_ReflectionPad_cu_f800513927reflection_pad3d_out_kernelIsEEvNS_27GenericPackedTensorAccessorIKT_Lm5ENS_16DefaultPtrTraitsElEENS3_IS4_Lm5ES6_lEElllll,"ax",@progbits
	.align	128
.text._ZN2at6native49_GLOBAL__N__cfa43aba_16_ReflectionPad_cu_f800513927reflection_pad3d_out_kernelIsEEvNS_27GenericPackedTensorAccessorIKT_Lm5ENS_16DefaultPtrTraitsElEENS3_IS4_Lm5ES6_lEElllll:
        .type           _ZN2at6native49_GLOBAL__N__cfa43aba_16_ReflectionPad_cu_f800513927reflection_pad3d_out_kernelIsEEvNS_27GenericPackedTensorAccessorIKT_Lm5ENS_16DefaultPtrTraitsElEENS3_IS4_Lm5ES6_lEElllll,@function
        .size           _ZN2at6native49_GLOBAL__N__cfa43aba_16_ReflectionPad_cu_f800513927reflection_pad3d_out_kernelIsEEvNS_27GenericPackedTensorAccessorIKT_Lm5ENS_16DefaultPtrTraitsElEENS3_IS4_Lm5ES6_lEElllll,(.L_x_1203 - _ZN2at6native49_GLOBAL__N__cfa43aba_16_ReflectionPad_cu_f800513927reflection_pad3d_out_kernelIsEEvNS_27GenericPackedTensorAccessorIKT_Lm5ENS_16DefaultPtrTraitsElEENS3_IS4_Lm5ES6_lEElllll)
        .other          _ZN2at6native49_GLOBAL__N__cfa43aba_16_ReflectionPad_cu_f800513927reflection_pad3d_out_kernelIsEEvNS_27GenericPackedTensorAccessorIKT_Lm5ENS_16DefaultPtrTraitsElEENS3_IS4_Lm5ES6_lEElllll,@"STO_CUDA_ENTRY STV_DEFAULT"
_ZN2at6native49_GLOBAL__N__cfa43aba_16_ReflectionPad_cu_f800513927reflection_pad3d_out_kernelIsEEvNS_27GenericPackedTensorAccessorIKT_Lm5ENS_16DefaultPtrTraitsElEENS3_IS4_Lm5ES6_lEElllll:
        /* <DEDUP_REMOVED lines=46> */
.L_x_123:
[----:B------:R-:W0:Y:S01]  /*02e0*/  LDCU.64 UR4, c[0x0][0x400] ;  /* 0x00008000ff0477ac */ /* 0x000e220008000a00 */
[----:B------:R-:W-:Y:S01]  /*02f0*/  IMAD.MOV.U32 R13, RZ, RZ, R4 ;  /* 0x000000ffff0d7224 */ /* 0x000fe200078e0004 */
[----:B------:R-:W-:Y:S01]  /*0300*/  MOV R8, 0x350 ;  /* 0x0000035000087802 */ /* 0x000fe20000000f00 */
[----:B------:R-:W-:Y:S02]  /*0310*/  IMAD.MOV.U32 R11, RZ, RZ, R5 ;  /* 0x000000ffff0b7224 */ /* 0x000fe400078e0005 */
[----:B0-----:R-:W-:Y:S02]  /*0320*/  IMAD.U32 R12, RZ, RZ, UR4 ;  /* 0x00000004ff0c7e24 */ /* 0x001fe4000f8e00ff */
[----:B------:R-:W-:-:S07]  /*0330*/  IMAD.U32 R10, RZ, RZ, UR5 ;  /* 0x00000005ff0a7e24 */ /* 0x000fce000f8e00ff */
[----:B------:R-:W-:Y:S05]  /*0340*/  CALL.REL.NOINC `($__internal_24_$__cuda_sm20_div_s64) ;  /* 0x0000001000187944 */ /* 0x000fea0003c00000 */
        /* <DEDUP_REMOVED lines=10> */
.L_x_124:
[----:B------:R-:W-:Y:S05]  /*03f0*/  BSYNC.RECONVERGENT B0 ;  /* 0x0000000000007941 */ /* 0x000fea0003800200 */
.L_x_122:
        /* <DEDUP_REMOVED lines=25> */
.L_x_126:
[----:B------:R-:W-:Y:S01]  /*0590*/  IMAD.MOV.U32 R6, RZ, RZ, R2 ;  /* 0x000000ffff067224 */ /* 0x000fe200078e0002 */
[----:B------:R-:W-:-:S07]  /*05a0*/  MOV R2, 0x5c0 ;  /* 0x000005c000027802 */ /* 0x000fce0000000f00 */
[----:B------:R-:W-:Y:S05]  /*05b0*/  CALL.REL.NOINC `($__internal_25_$__cuda_sm20_rem_s64) ;  /* 0x0000001000cc7944 */ /* 0x000fea0003c00000 */
[----:B------:R-:W-:Y:S02]  /*05c0*/  IMAD.MOV.U32 R2, RZ, RZ, R6 ;  /* 0x000000ffff027224 */ /* 0x000fe400078e0006 */
[----:B------:R-:W-:-:S07]  /*05d0*/  IMAD.MOV.U32 R3, RZ, RZ, R7 ;  /* 0x000000ffff037224 */ /* 0x000fce00078e0007 */
.L_x_127:
[----:B------:R-:W-:Y:S05]  /*05e0*/  BSYNC.RECONVERGENT B0 ;  /* 0x0000000000007941 */ /* 0x000fea0003800200 */
.L_x_125:
        /* <DEDUP_REMOVED lines=32> */
.L_x_129:
[----:B------:R-:W-:Y:S01]  /*07f0*/  MOV R13, UR5 ;  /* 0x00000005000d7c02 */ /* 0x000fe20008000f00 */
[----:B------:R-:W-:Y:S01]  /*0800*/  IMAD.U32 R12, RZ, RZ, UR4 ;  /* 0x00000004ff0c7e24 */ /* 0x000fe2000f8e00ff */
[----:B------:R-:W-:Y:S01]  /*0810*/  MOV R8, 0x860 ;  /* 0x0000086000087802 */ /* 0x000fe20000000f00 */
[----:B------:R-:W-:Y:S02]  /*0820*/  IMAD.MOV.U32 R13, RZ, RZ, R4 ;  /* 0x000000ffff0d7224 */ /* 0x000fe400078e0004 */
[----:B------:R-:W-:Y:S02]  /*0830*/  IMAD.MOV.U32 R11, RZ, RZ, R5 ;  /* 0x000000ffff0b7224 */ /* 0x000fe400078e0005 */
[----:B------:R-:W-:-:S07]  /*0840*/  IMAD.U32 R10, RZ, RZ, UR6 ;  /* 0x00000006ff0a7e24 */ /* 0x000fce000f8e00ff */
[----:B------:R-:W-:Y:S05]  /*0850*/  CALL.REL.NOINC `($__internal_24_$__cuda_sm20_div_s64) ;  /* 0x0000000800d47944 */ /* 0x000fea0003c00000 */
[----:B------:R-:W-:Y:S02]  /*0860*/  IMAD.MOV.U32 R4, RZ, RZ, R10 ;  /* 0x000000ffff047224 */ /* 0x000fe400078e000a */
[----:B------:R-:W-:-:S07]  /*0870*/  IMAD.MOV.U32 R5, RZ, RZ, R11 ;  /* 0x000000ffff057224 */ /* 0x000fce00078e000b */
.L_x_130:
[----:B------:R-:W-:Y:S05]  /*0880*/  BSYNC.RECONVERGENT B0 ;  /* 0x0000000000007941 */ /* 0x000fea0003800200 */
.L_x_128:
        /* <DEDUP_REMOVED lines=178> */
        .weak           $__internal_24_$__cuda_sm20_div_s64
        .type           $__internal_24_$__cuda_sm20_div_s64,@function
        .size           $__internal_24_$__cuda_sm20_div_s64,($__internal_25_$__cuda_sm20_rem_s64 - $__internal_24_$__cuda_sm20_div_s64)
$__internal_24_$__cuda_sm20_div_s64:
        /* <DEDUP_REMOVED lines=83> */
[----:B------:R-:W-:Y:S06]  /*18e0*/  RET.REL.NODEC R6 `(_ZN2at6native49_GLOBAL__N__cfa43aba_16_ReflectionPad_cu_f800513927reflection_pad3d_out_kernelIsEEvNS_27GenericPackedTensorAccessorIKT_Lm5ENS_16DefaultPtrTraitsElEENS3_IS4_Lm5ES6_lEElllll) ;  /* 0xffffffe406c47950 */ /* 0x000fec0003c3ffff */
        .weak           $__internal_25_$__cuda_sm20_rem_s64
        .type           $__internal_25_$__cuda_sm20_rem_s64,@function
        .size           $__internal_25_$__cuda_sm20_rem_s64,(.L_x_1203 - $__internal_25_$__cuda_sm20_rem_s64)
$__internal_25_$__cuda_sm20_rem_s64:
        /* <DEDUP_REMOVED lines=77> */
[----:B------:R-:W-:Y:S06]  /*1dc0*/  RET.REL.NODEC R2 `(_ZN2at6native49_GLOBAL__N__cfa43aba_16_ReflectionPad_cu_f800513927reflection_pad3d_out_kernelIsEEvNS_27GenericPackedTensorAccessorIKT_Lm5ENS_16DefaultPtrTraitsElEENS3_IS4_Lm5ES6_lEElllll) ;  /* 0xffffffe0028c7950 */ /* 0x000fec0003c3ffff */
.L_x_131:
        /* <DEDUP_REMOVED lines=11> */
.L_x_1203:


//--------------------- .text._ZN2at6native49_GLOBAL__N__cfa43aba_16_ReflectionPad_cu_f800513927reflection_pad3d_out_kernelIlEEvNS_27GenericPackedTensorAccessorIKT_Lm5ENS_16DefaultPtrTraitsElEENS3_IS4_Lm5ES6_lEElllll --------------------------
	.section	.text._ZN2at6native49_GLOBAL__N__cfa43aba_16_ReflectionPad_cu_f800513927reflection_pad3d_out_kernelIlEEvNS_27GenericPackedTensorAccessorIKT_Lm5ENS_16DefaultPtrTraitsElEENS3_IS4_Lm5ES6_lEElllll,"ax",@progbits
	.align	128
.text._ZN2at6native49_GLOBAL__N__cfa43aba_16_ReflectionPad_cu_f800513927reflection_pad3d_out_kernelIlEEvNS_27GenericPackedTensorAccessorIKT_Lm5ENS_16DefaultPtrTraitsElEENS3_IS4_Lm5ES6_lEElllll:
        .type           _ZN2at6native49_GLOBAL__N__cfa43aba_16_ReflectionPad_cu_f800513927reflection_pad3d_out_kernelIlEEvNS_27GenericPackedTensorAccessorIKT_Lm5ENS_16DefaultPtrTraitsElEENS3_IS4_Lm5ES6_lEElllll,@function
        .size           _ZN2at6native49_GLOBAL__N__cfa43aba_16_ReflectionPad_cu_f800513927reflection_pad3d_out_kernelIlEEvNS_27GenericPackedTensorAccessorIKT_Lm5ENS_16DefaultPtrTraitsElEENS3_IS4_Lm5ES6_lEElllll,(.L_x_1206 - _ZN2at6native49_GLOBAL__N__cfa43aba_16_ReflectionPad_cu_f800513927reflection_pad3d_out_kernelIlEEvNS_27GenericPackedTensorAccessorIKT_Lm5ENS_16DefaultPtrTraitsElEENS3_IS4_Lm5ES6_lEElllll)
        .other          _ZN2at6native49_GLOBAL__N__cfa43aba_16_ReflectionPad_cu_f800513927reflection_pad3d_out_kernelIlEEvNS_27GenericPackedTensorAccessorIKT_Lm5ENS_16DefaultPtrTraitsElEENS3_IS4_Lm5ES6_lEElllll,@"STO_CUDA_ENTRY STV_DEFAULT"
_ZN2at6native49_GLOBAL__N__cfa43aba_16_ReflectionPad_cu_f800513927reflection_pad3d_out_kernelIlEEvNS_27GenericPackedTensorAccessorIKT_Lm5ENS_16DefaultPtrTraitsElEENS3_IS4_Lm5ES6_lEElllll:
        /* <DEDUP_REMOVED lines=46> */
.L_x_133:
[----:B------:R-:W0:Y:S01]  /*02e0*/  LDCU.64 UR4, c[0x0][0x400] ;  /* 0x00008000ff0477ac */ /* 0x000e220008000a00 */
[----:B------:R-:W-:Y:S01]  /*02f0*/  IMAD.MOV.U32 R13, RZ, RZ, R4 ;  /* 0x000000ffff0d7224 */ /* 0x000fe200078e0004 */
[----:B------:R-:W-:Y:S01]  /*0300*/  MOV R8, 0x350 ;  /* 0x0000035000087802 */ /* 0x000fe20000000f00 */
[----:B------:R-:W-:Y:S02]  /*0310*/  IMAD.MOV.U32 R11, RZ, RZ, R5 ;  /* 0x000000ffff0b7224 */ /* 0x000fe400078e0005 */
[----:B0-----:R-:W-:Y:S02]  /*0320*/  IMAD.U32 R12, RZ, RZ, UR4 ;  /* 0x00000004ff0c7e24 */ /* 0x001fe4000f8e00ff */
[----:B------:R-:W-:-:S07]  /*0330*/  IMAD.U32 R10, RZ, RZ, UR5 ;  /* 0x00000005ff0a7e24 */ /* 0x000fce000f8e00ff */
[----:B------:R-:W-:Y:S05]  /*0340*/  CALL.REL.NOINC `($__internal_26_$__cuda_sm20_div_s64) ;  /* 0x0000001000187944 */ /* 0x000fea0003c00000 */
        /* <DEDUP_REMOVED lines=10> */
.L_x_134:
[----:B------:R-:W-:Y:S05]  /*03f0*/  BSYNC.RECONVERGENT B0 ;  /* 0x0000000000007941 */ /* 0x000fea0003800200 */
.L_x_132:
        /* <DEDUP_REMOVED lines=25> */
.L_x_136:
[----:B------:R-:W-:Y:S01]  /*0590*/  IMAD.MOV.U32 R6, RZ, RZ, R2 ;  /* 0x000000ffff067224 */ /* 0x000fe200078e0002 */
[----:B------:R-:W-:-:S07]  /*05a0*/  MOV R2, 0x5c0 ;  /* 0x000005c000027802 */ /* 0x000fce0000000f00 */
[----:B------:R-:W-:Y:S05]  /*05b0*/  CALL.REL.NOINC `($__internal_27_$__cuda_sm20_rem_s64) ;  /* 0x0000001000cc7944 */ /* 0x000fea0003c00000 */
[----:B------:R-:W-:Y:S02]  /*05c0*/  IMAD.MOV.U32 R2, RZ, RZ, R6 ;  /* 0x000000ffff027224 */ /* 0x000fe400078e0006 */
[----:B------:R-:W-:-:S07]  /*05d0*/  IMAD.MOV.U32 R3, RZ, RZ, R7 ;  /* 0x000000ffff037224 */ /* 0x000fce00078e0007 */
.L_x_137:
[----:B------:R-:W-:Y:S05]  /*05e0*/  BSYNC.RECONVERGENT B0 ;  /* 0x0000000000007941 */ /* 0x000fea0003800200 */
.L_x_135:
        /* <DEDUP_REMOVED lines=32> */
.L_x_139:
[----:B------:R-:W-:Y:S01]  /*07f0*/  MOV R13, UR5 ;  /* 0x00000005000d7c02 */ /* 0x000fe20008000f00 */
[----:B------:R-:W-:Y:S01]  /*0800*/  IMAD.U32 R12, RZ, RZ, UR4 ;  /* 0x00000004ff0c7e24 */ /* 0x000fe2000f8e00ff */
[----:B------:R-:W-:Y:S01]  /*0810*/  MOV R8, 0x860 ;  /* 0x0000086000087802 */ /* 0x000fe20000000f00 */
[----:B------:R-:W-:Y:S02]  /*0820*/  IMAD.MOV.U32 R13, RZ, RZ, R4 ;  /* 0x000000ffff0d7224 */ /* 0x000fe400078e0004 */
[----:B------:R-:W-:Y:S02]  /*0830*/  IMAD.MOV.U32 R11, RZ, RZ, R5 ;  /* 0x000000ffff0b7224 */ /* 0x000fe400078e0005 */
[----:B------:R-:W-:-:S07]  /*0840*/  IMAD.U32 R10, RZ, RZ, UR6 ;  /* 0x00000006ff0a7e24 */ /* 0x000fce000f8e00ff */
[----:B------:R-:W-:Y:S05]  /*0850*/  CALL.REL.NOINC `($__internal_26_$__cuda_sm20_div_s64) ;  /* 0x0000000800d47944 */ /* 0x000fea0003c00000 */
[----:B------:R-:W-:Y:S02]  /*0860*/  IMAD.MOV.U32 R4, RZ, RZ, R10 ;  /* 0x000000ffff047224 */ /* 0x000fe400078e000a */
[----:B------:R-:W-:-:S07]  /*0870*/  IMAD.MOV.U32 R5, RZ, RZ, R11 ;  /* 0x000000ffff057224 */ /* 0x000fce00078e000b */
.L_x_140:
[----:B------:R-:W-:Y:S05]  /*0880*/  BSYNC.RECONVERGENT B0 ;  /* 0x0000000000007941 */ /* 0x000fea0003800200 */
.L_x_138:
        /* <DEDUP_REMOVED lines=178> */
        .weak           $__internal_26_$__cuda_sm20_div_s64
        .type           $__internal_26_$__cuda_sm20_div_s64,@function
        .size           $__internal_26_$__cuda_sm20_div_s64,($__internal_27_$__cuda_sm20_rem_s64 - $__internal_26_$__cuda_sm20_div_s64)
$__internal_26_$__cuda_sm20_div_s64:
        /* <DEDUP_REMOVED lines=83> */
[----:B------:R-:W-:Y:S06]  /*18e0*/  RET.REL.NODEC R6 `(_ZN2at6native49_GLOBAL__N__cfa43aba_16_ReflectionPad_cu_f800513927reflection_pad3d_out_kernelIlEEvNS_27GenericPackedTensorAccessorIKT_Lm5ENS_16DefaultPtrTraitsElEENS3_IS4_Lm5ES6_lEElllll) ;  /* 0xffffffe406c47950 */ /* 0x000fec0003c3ffff */
        .weak           $__internal_27_$__cuda_sm20_rem_s64
        .type           $__internal_27_$__cuda_sm20_rem_s64,@function
        .size           $__internal_27_$__cuda_sm20_rem_s64,(.L_x_1206 - $__internal_27_$__cuda_sm20_rem_s64)
$__internal_27_$__cuda_sm20_rem_s64:
        /* <DEDUP_REMOVED lines=77> */
[----:B------:R-:W-:Y:S06]  /*1dc0*/  RET.REL.NODEC R2 `(_ZN2at6native49_GLOBAL__N__cfa43aba_16_ReflectionPad_cu_f800513927reflection_pad3d_out_kernelIlEEvNS_27GenericPackedTensorAccessorIKT_Lm5ENS_16DefaultPtrTraitsElEENS3_IS4_Lm5ES6_lEElllll) ;  /* 0xffffffe0028c7950 */ /* 0x000fec0003c3ffff */
.L_x_141:
        /* <DEDUP_REMOVED lines=11> */
.L_x_1206:


//--------------------- .text._ZN2at6native49_GLOBAL__N__cfa43aba_16_ReflectionPad_cu_f800513927reflection_pad3d_out_kernelIiEEvNS_27GenericPackedTensorAccessorIKT_Lm5ENS_16DefaultPtrTraitsElEENS3_IS4_Lm5ES6_lEElllll --------------------------
	.section	.text._ZN2at6native49_GLOBAL__N__cfa43aba_16_ReflectionPad_cu_f800513927reflection_pad3d_out_kernelIiEEvNS_27GenericPackedTensorAccessorIKT_Lm5ENS_16DefaultPtrTraitsElEENS3_IS4_Lm5ES6_lEElllll,"ax",@progbits
	.align	128
.text._ZN2at6native49_GLOBAL__N__cfa43aba_16_ReflectionPad_cu_f800513927reflection_pad3d_out_kernelIiEEvNS_27GenericPackedTensorAccessorIKT_Lm5ENS_16DefaultPtrTraitsElEENS3_IS4_Lm5ES6_lEElllll:
        .type           _ZN2at6native49_GLOBAL__N__cfa43aba_16_ReflectionPad_cu_f800513927reflection_pad3d_out_kernelIiEEvNS_27GenericPackedTensorAccessorIKT_Lm5ENS_16DefaultPtrTraitsElEENS3_IS4_Lm5ES6_lEElllll,@function
        .size           _ZN2at6native49_GLOBAL__N__cfa43aba_16_ReflectionPad_cu_f800513927reflection_pad3d_out_kernelIiEEvNS_27GenericPackedTensorAccessorIKT_Lm5ENS_16DefaultPtrTraitsElEENS3_IS4_Lm5ES6_lEElllll,(.L_x_1209 - _ZN2at6native49_GLOBAL__N__cfa43aba_16_ReflectionPad_cu_f800513927reflection_pad3d_out_kernelIiEEvNS_27GenericPackedTensorAccessorIKT_Lm5ENS_16DefaultPtrTraitsElEENS3_IS4_Lm5ES6_lEElllll)
        .other          _ZN2at6native49_GLOBAL__N__cfa43aba_16_ReflectionPad_cu_f800513927reflection_pad3d_out_kernelIiEEvNS_27GenericPackedTensorAccessorIKT_Lm5ENS_16DefaultPtrTraitsElEENS3_IS4_Lm5ES6_lEElllll,@"STO_CUDA_ENTRY STV_DEFAULT"
_ZN2at6native49_GLOBAL__N__cfa43aba_16_ReflectionPad_cu_f800513927reflection_pad3d_out_kernelIiEEvNS_27GenericPackedTensorAccessorIKT_Lm5ENS_16DefaultPtrTraitsElEENS3_IS4_Lm5ES6_lEElllll:
        /* <DEDUP_REMOVED lines=46> */
.L_x_143:
[----:B------:R-:W0:Y:S01]  /*02e0*/  LDCU.64 UR4, c[0x0][0x400] ;  /* 0x00008000ff0477ac */ /* 0x000e220008000a00 */
[----:B------:R-:W-:Y:S01]  /*02f0*/  IMAD.MOV.U32 R13, RZ, RZ, R4 ;  /* 0x000000ffff0d7224 */ /* 0x000fe200078e0004 */
[----:B------:R-:W-:Y:S01]  /*0300*/  MOV R8, 0x350 ;  /* 0x0000035000087802 */ /* 0x000fe20000000f00 */
[----:B------:R-:W-:Y:S02]  /*0310*/  IMAD.MOV.U32 R11, RZ, RZ, R5 ;  /* 0x000000ffff0b7224 */ /* 0x000fe400078e0005 */
[----:B0-----:R-:W-:Y:S02]  /*0320*/  IMAD.U32 R12, RZ, RZ, UR4 ;  /* 0x00000004ff0c7e24 */ /* 0x001fe4000f8e00ff */
[----:B------:R-:W-:-:S07]  /*0330*/  IMAD.U32 R10, RZ, RZ, UR5 ;  /* 0x00000005ff0a7e24 */ /* 0x000fce000f8e00ff */
[----:B------:R-:W-:Y:S05]  /*0340*/  CALL.REL.NOINC `($__internal_28_$__cuda_sm20_div_s64) ;  /* 0x0000001000187944 */ /* 0x000fea0003c00000 */
        /* <DEDUP_REMOVED lines=10> */
.L_x_144:
[----:B------:R-:W-:Y:S05]  /*03f0*/  BSYNC.RECONVERGENT B0 ;  /* 0x0000000000007941 */ /* 0x000fea0003800200 */
.L_x_142:
        /* <DEDUP_REMOVED lines=25> */
.L_x_146:
[----:B------:R-:W-:Y:S01]  /*0590*/  IMAD.MOV.U32 R6, RZ, RZ, R2 ;  /* 0x000000ffff067224 */ /* 0x000fe200078e0002 */
[----:B------:R-:W-:-:S07]  /*05a0*/  MOV R2, 0x5c0 ;  /* 0x000005c000027802 */ /* 0x000fce0000000f00 */
[----:B------:R-:W-:Y:S05]  /*05b0*/  CALL.REL.NOINC `($__internal_29_$__cuda_sm20_rem_s64) ;  /* 0x0000001000cc7944 */ /* 0x000fea0003c00000 */
[----:B------:R-:W-:Y:S02]  /*05c0*/  IMAD.MOV.U32 R2, RZ, RZ, R6 ;  /* 0x000000ffff027224 */ /* 0x000fe400078e0006 */
[----:B------:R-:W-:-:S07]  /*05d0*/  IMAD.MOV.U32 R3, RZ, RZ, R7 ;  /* 0x000000ffff037224 */ /* 0x000fce00078e0007 */
.L_x_147:
[----:B------:R-:W-:Y:S05]  /*05e0*/  BSYNC.RECONVERGENT B0 ;  /* 0x0000000000007941 */ /* 0x000fea0003800200 */
.L_x_145:
        /* <DEDUP_REMOVED lines=32> */
.L_x_149:
[----:B------:R-:W-:Y:S01]  /*07f0*/  MOV R13, UR5 ;  /* 0x00000005000d7c02 */ /* 0x000fe20008000f00 */
[----:B------:R-:W-:Y:S01]  /*0800*/  IMAD.U32 R12, RZ, RZ, UR4 ;  /* 0x00000004ff0c7e24 */ /* 0x000fe2000f8e00ff */
[----:B------:R-:W-:Y:S01]  /*0810*/  MOV R8, 0x860 ;  /* 0x0000086000087802 */ /* 0x000fe20000000f00 */
[----:B------:R-:W-:Y:S02]  /*0820*/  IMAD.MOV.U32 R13, RZ, RZ, R4 ;  /* 0x000000ffff0d7224 */ /* 0x000fe400078e0004 */
[----:B------:R-:W-:Y:S02]  /*0830*/  IMAD.MOV.U32 R11, RZ, RZ, R5 ;  /* 0x000000ffff0b7224 */ /* 0x000fe400078e0005 */
[----:B------:R-:W-:-:S07]  /*0840*/  IMAD.U32 R10, RZ, RZ, UR6 ;  /* 0x00000006ff0a7e24 */ /* 0x000fce000f8e00ff */
[----:B------:R-:W-:Y:S05]  /*0850*/  CALL.REL.NOINC `($__internal_28_$__cuda_sm20_div_s64) ;  /* 0x0000000800d47944 */ /* 0x000fea0003c00000 */
[----:B------:R-:W-:Y:S02]  /*0860*/  IMAD.MOV.U32 R4, RZ, RZ, R10 ;  /* 0x000000ffff047224 */ /* 0x000fe400078e000a */
[----:B------:R-:W-:-:S07]  /*0870*/  IMAD.MOV.U32 R5, RZ, RZ, R11 ;  /* 0x000000ffff057224 */ /* 0x000fce00078e000b */
.L_x_150:
[----:B------:R-:W-:Y:S05]  /*0880*/  BSYNC.RECONVERGENT B0 ;  /* 0x0000000000007941 */ /* 0x000fea0003800200 */
.L_x_148:
        /* <DEDUP_REMOVED lines=178> */
        .weak           $__internal_28_$__cuda_sm20_div_s64
        .type           $__internal_28_$__cuda_sm20_div_s64,@function
        .size           $__internal_28_$__cuda_sm20_div_s64,($__internal_29_$__cuda_sm20_rem_s64 - $__internal_28_$__cuda_sm20_div_s64)
$__internal_28_$__cuda_sm20_div_s64:
        /* <DEDUP_REMOVED lines=83> */
[----:B------:R-:W-:Y:S06]  /*18e0*/  RET.REL.NODEC R6 `(_ZN2at6native49_GLOBAL__N__cfa43aba_16_ReflectionPad_cu_f800513927reflection_pad3d_out_kernelIiEEvNS_27GenericPackedTensorAccessorIKT_Lm5ENS_16DefaultPtrTraitsElEENS3_IS4_Lm5ES6_lEElllll) ;  /* 0xffffffe406c47950 */ /* 0x000fec0003c3ffff */
        .weak           $__internal_29_$__cuda_sm20_rem_s64
        .type           $__internal_29_$__cuda_sm20_rem_s64,@function
        .size           $__internal_29_$__cuda_sm20_rem_s64,(.L_x_1209 - $__internal_29_$__cuda_sm20_rem_s64)
$__internal_29_$__cuda_sm20_rem_s64:
        /* <DEDUP_REMOVED lines=77> */
[----:B------:R-:W-:Y:S06]  /*1dc0*/  RET.REL.NODEC R2 `(_ZN2at6native49_GLOBAL__N__cfa43aba_16_ReflectionPad_cu_f800513927reflection_pad3d_out_kernelIiEEvNS_27GenericPackedTensorAccessorIKT_Lm5ENS_16DefaultPtrTraitsElEENS3_IS4_Lm5ES6_lEElllll) ;  /* 0xffffffe0028c7950 */ /* 0x000fec0003c3ffff */
.L_x_151:
        /* <DEDUP_REMOVED lines=11> */
.L_x_1209:


//--------------------- .text._ZN2at6native49_GLOBAL__N__cfa43aba_16_ReflectionPad_cu_f800513927reflection_pad3d_out_kernelIaEEvNS_27GenericPackedTensorAccessorIKT_Lm5ENS_16DefaultPtrTraitsElEENS3_IS4_Lm5ES6_lEElllll --------------------------
	.section	.text._ZN2at6native49_GLOBAL__N__cfa43aba_16_ReflectionPad_cu_f800513927reflection_pad3d_out_kernelIaEEvNS_27GenericPackedTensorAccessorIKT_Lm5ENS_16DefaultPtrTraitsElEENS3_IS4_Lm5ES6_lEElllll,"ax",@progbits
	.align	128
.text._ZN2at6native49_GLOBAL__N__cfa43aba_16_ReflectionPad_cu_f800513927reflection_pad3d_out_kernelIaEEvNS_27GenericPackedTensorAccessorIKT_Lm5ENS_16DefaultPtrTraitsElEENS3_IS4_Lm5ES6_lEElllll:
        .type           _ZN2at6native49_GLOBAL__N__cfa43aba_16_ReflectionPad_cu_f800513927reflection_pad3d_out_kernelIaEEvNS_27GenericPackedTensorAccessorIKT_Lm5ENS_16DefaultPtrTraitsElEENS3_IS4_Lm5ES6_lEElllll,@function
        .size           _ZN2at6native49_GLOBAL__N__cfa43aba_16_ReflectionPad_cu_f800513927reflection_pad3d_out_kernelIaEEvNS_27GenericPackedTensorAccessorIKT_Lm5ENS_16DefaultPtrTraitsElEENS3_IS4_Lm5ES6_lEElllll,(.L_x_1212 - _ZN2at6native49_GLOBAL__N__cfa43aba_16_ReflectionPad_cu_f800513927reflection_pad3d_out_kernelIaEEvNS_27GenericPackedTensorAccessorIKT_Lm5ENS_16DefaultPtrTraitsElEENS3_IS4_Lm5ES6_lEElllll)
        .other          _ZN2at6native49_GLOBAL__N__cfa43aba_16_ReflectionPad_cu_f800513927reflection_pad3d_out_kernelIaEEvNS_27GenericPackedTensorAccessorIKT_Lm5ENS_16DefaultPtrTraitsElEENS3_IS4_Lm5ES6_lEElllll,@"STO_CUDA_ENTRY STV_DEFAULT"
_ZN2at6native49_GLOBAL__N__cfa43aba_16_ReflectionPad_cu_f800513927reflection_pad3d_out_kernelIaEEvNS_27GenericPackedTensorAccessorIKT_Lm5ENS_16DefaultPtrTraitsElEENS3_IS4_Lm5ES6_lEElllll:
        /* <DEDUP_REMOVED lines=46> */
.L_x_153:
[----:B------:R-:W0:Y:S01]  /*02e0*/  LDCU.64 UR4, c[0x0][0x400] ;  /* 0x00008000ff0477ac */ /* 0x000e220008000a00 */
[----:B------:R-:W-:Y:S01]  /*02f0*/  MOV R13, R6 ;  /* 0x00000006000d7202 */ /* 0x000fe20000000f00 */
[----:B------:R-:W-:Y:S01]  /*0300*/  IMAD.MOV.U32 R11, RZ, RZ, R7 ;  /* 0x000000ffff0b7224 */ /* 0x000fe200078e0007 */
[----:B------:R-:W-:Y:S01]  /*0310*/  MOV R4, 0x350 ;  /* 0x0000035000047802 */ /* 0x000fe20000000f00 */
[----:B0-----:R-:W-:Y:S02]  /*0320*/  IMAD.U32 R12, RZ, RZ, UR4 ;  /* 0x00000004ff0c7e24 */ /* 0x001fe4000f8e00ff */
[----:B------:R-:W-:-:S07]  /*0330*/  IMAD.U32 R10, RZ, RZ, UR5 ;  /* 0x00000005ff0a7e24 */ /* 0x000fce000f8e00ff */
[----:B------:R-:W-:Y:S05]  /*0340*/  CALL.REL.NOINC `($__internal_30_$__cuda_sm20_div_s64) ;  /* 0x0000001000107944 */ /* 0x000fea0003c00000 */
        /* <DEDUP_REMOVED lines=10> */
.L_x_154:
[----:B------:R-:W-:Y:S05]  /*03f0*/  BSYNC.RECONVERGENT B0 ;  /* 0x0000000000007941 */ /* 0x000fea0003800200 */
.L_x_152:
        /* <DEDUP_REMOVED lines=25> */
.L_x_156:
[----:B------:R-:W-:Y:S01]  /*0590*/  IMAD.MOV.U32 R4, RZ, RZ, R2 ;  /* 0x000000ffff047224 */ /* 0x000fe200078e0002 */
[----:B------:R-:W-:-:S07]  /*05a0*/  MOV R2, 0x5c0 ;  /* 0x000005c000027802 */ /* 0x000fce0000000f00 */
[----:B------:R-:W-:Y:S05]  /*05b0*/  CALL.REL.NOINC `($__internal_31_$__cuda_sm20_rem_s64) ;  /* 0x0000001000c47944 */ /* 0x000fea0003c00000 */
[----:B------:R-:W-:Y:S02]  /*05c0*/  IMAD.MOV.U32 R2, RZ, RZ, R4 ;  /* 0x000000ffff027224 */ /* 0x000fe400078e0004 */
[----:B------:R-:W-:-:S07]  /*05d0*/  IMAD.MOV.U32 R3, RZ, RZ, R9 ;  /* 0x000000ffff037224 */ /* 0x000fce00078e0009 */
.L_x_157:
[----:B------:R-:W-:Y:S05]  /*05e0*/  BSYNC.RECONVERGENT B0 ;  /* 0x0000000000007941 */ /* 0x000fea0003800200 */
.L_x_155:
        /* <DEDUP_REMOVED lines=20> */
[----:B------:R-:W-:-:S05]  /*0730*/  IMAD.HI.U32 R9, R9, R6, RZ ;  /* 0x0000000609097227 */ /* 0x000fca00078e00ff */
[----:B------:R-:W-:-:S05]  /*0740*/  IADD3 R7, PT, PT, -R9, RZ, RZ ;  /* 0x000000ff09077210 */ /* 0x000fca0007ffe1ff */
        /* <DEDUP_REMOVED lines=10> */
.L_x_159:
[----:B------:R-:W-:Y:S01]  /*07f0*/  IMAD.U32 R13, RZ, RZ, UR9 ;  /* 0x00000009ff0d7e24 */ /* 0x000fe2000f8e00ff */
[----:B------:R-:W-:Y:S01]  /*0800*/  MOV R4, 0x860 ;  /* 0x0000086000047802 */ /* 0x000fe20000000f00 */
[----:B------:R-:W-:Y:S02]  /*0810*/  IMAD.U32 R12, RZ, RZ, UR8 ;  /* 0x00000008ff0c7e24 */ /* 0x000fe4000f8e00ff */
[----:B------:R-:W-:Y:S02]  /*0820*/  IMAD.MOV.U32 R13, RZ, RZ, R6 ;  /* 0x000000ffff0d7224 */ /* 0x000fe400078e0006 */
[----:B------:R-:W-:Y:S02]  /*0830*/  IMAD.MOV.U32 R11, RZ, RZ, R7 ;  /* 0x000000ffff0b7224 */ /* 0x000fe400078e0007 */
[----:B------:R-:W-:-:S07]  /*0840*/  IMAD.U32 R10, RZ, RZ, UR10 ;  /* 0x0000000aff0a7e24 */ /* 0x000fce000f8e00ff */
[----:B------:R-:W-:Y:S05]  /*0850*/  CALL.REL.NOINC `($__internal_30_$__cuda_sm20_div_s64) ;  /* 0x0000000800cc7944 */ /* 0x000fea0003c00000 */
[----:B------:R-:W-:Y:S01]  /*0860*/  MOV R6, R10 ;  /* 0x0000000a00067202 */ /* 0x000fe20000000f00 */
[----:B------:R-:W-:-:S07]  /*0870*/  IMAD.MOV.U32 R7, RZ, RZ, R11 ;  /* 0x000000ffff077224 */ /* 0x000fce00078e000b */
.L_x_160:
[----:B------:R-:W-:Y:S05]  /*0880*/  BSYNC.RECONVERGENT B0 ;  /* 0x0000000000007941 */ /* 0x000fea0003800200 */
.L_x_158:
[----:B------:R-:W0:Y:S01]  /*0890*/  LDCU.128 UR16, c[0x0][0x430] ;  /* 0x00008600ff1077ac */ /* 0x000e220008000c00 */
[----:B------:R-:W1:Y:S01]  /*08a0*/  S2UR UR4, SR_CTAID.Z ;  /* 0x00000000000479c3 */ /* 0x000e620000002700 */
[----:B------:R-:W1:Y:S01]  /*08b0*/  LDCU.64 UR14, c[0x0][0x450] ;  /* 0x00008a00ff0e77ac */ /* 0x000e620008000a00 */
[----:B------:R-:W2:Y:S06]  /*08c0*/  LDCU.128 UR24, c[0x0][0x440] ;  /* 0x00008800ff1877ac */ /* 0x000eac0008000c00 */
[----:B------:R-:W3:Y:S08]  /*08d0*/  LDC.64 R16, c[0x0][0x3a8] ;  /* 0x0000ea00ff107b82 */ /* 0x000ef00000000a00 */
[----:B------:R-:W4:Y:S01]  /*08e0*/  LDC.64 R18, c[0x0][0x3a0] ;  /* 0x0000e800ff127b82 */ /* 0x000f220000000a00 */
[----:B0-----:R-:W-:Y:S01]  /*08f0*/  IADD3 R14, P0, PT, R0, -UR16, RZ ;  /* 0x80000010000e7c10 */ /* 0x001fe2000ff1e0ff */
[----:B------:R-:W-:Y:S01]  /*0900*/  UIADD3 UR12, UP1, UPT, URZ, -UR16, URZ ;  /* 0x80000010ff0c7290 */ /* 0x000fe2000ff3e0ff */
[----:B------:R-:W-:-:S02]  /*0910*/  IADD3 R10, P2, PT, R2, -UR18, RZ ;  /* 0x80000012020a7c10 */ /* 0x000fc4000ff5e0ff */
[----:B------:R-:W-:Y:S01]  /*0920*/  IADD3.X R11, PT, PT, R5, ~UR17, RZ, P0, !PT ;  /* 0x80000011050b7c10 */ /* 0x000fe200087fe4ff */
[----:B------:R-:W-:Y:S01]  /*0930*/  UIADD3.X UR13, UPT, UPT, URZ, ~UR17, URZ, UP1, !UPT ;  /* 0x80000011ff0d7290 */ /* 0x000fe20008ffe4ff */
[-C--:B------:R-:W-:Y:S01]  /*0940*/  IADD3 R9, P0, PT, RZ, -R14.reuse, RZ ;  /* 0x8000000eff097210 */ /* 0x080fe20007f1e0ff */
[----:B-1----:R-:W-:Y:S01]  /*0950*/  UIADD3 UR14, UP0, UPT, UR4, UR14, URZ ;  /* 0x0000000e040e7290 */ /* 0x002fe2000ff1e0ff */
[----:B------:R-:W-:Y:S01]  /*0960*/  ISETP.LT.AND P1, PT, R11, RZ, PT ;  /* 0x000000ff0b00720c */ /* 0x000fe20003f21270 */
[----:B------:R-:W-:Y:S01]  /*0970*/  UISETP.GT.U32.AND UP2, UPT, UR12, URZ, UPT ;  /* 0x000000ff0c00728c */ /* 0x000fe2000bf44070 */
[----:B------:R-:W2:Y:S01]  /*0980*/  S2UR UR11, SR_CTAID.Y ;  /* 0x00000000000b79c3 */ /* 0x000ea20000002600 */
[----:B------:R-:W-:Y:S01]  /*0990*/  IMAD.X R4, RZ, RZ, ~R11, P0 ;  /* 0x000000ffff047224 */ /* 0x000fe200000e0e0b */
[----:B------:R-:W-:Y:S01]  /*09a0*/  SEL R14, R9, R14, P1 ;  /* 0x0000000e090e7207 */ /* 0x000fe20000800000 */
[----:B------:R-:W-:Y:S01]  /*09b0*/  UIADD3.X UR15, UPT, UPT, URZ, UR15, URZ, UP0, !UPT ;  /* 0x0000000fff0f7290 */ /* 0x000fe200087fe4ff */
[-C--:B------:R-:W-:Y:S01]  /*09c0*/  IADD3 R9, P3, PT, RZ, -R10.reuse, RZ ;  /* 0x8000000aff097210 */ /* 0x080fe20007f7e0ff */
[----:B------:R-:W-:Y:S01]  /*09d0*/  UISETP.GT.U32.AND UP0, UPT, UR16, URZ, UPT ;  /* 0x000000ff1000728c */ /* 0x000fe2000bf04070 */
[----:B------:R-:W-:Y:S01]  /*09e0*/  SEL R11, R4, R11, P1 ;  /* 0x0000000b040b7207 */ /* 0x000fe20000800000 */
[----:B------:R-:W-:Y:S01]  /*09f0*/  UISETP.GT.AND.EX UP2, UPT, UR13, URZ, UPT, UP2 ;  /* 0x000000ff0d00728c */ /* 0x000fe2000bf44320 */
[----:B---3--:R-:W-:Y:S01]  /*0a00*/  IADD3 R13, P0, PT, R16, UR16, RZ ;  /* 0x00000010100d7c10 */ /* 0x008fe2000ff1e0ff */
[----:B------:R-:W-:Y:S01]  /*0a10*/  UISETP.GT.AND.EX UP0, UPT, UR17, URZ, UPT, UP0 ;  /* 0x000000ff1100728c */ /* 0x000fe2000bf04300 */
[----:B------:R-:W-:Y:S01]  /*0a20*/  IADD3.X R4, PT, PT, R3, ~UR19, RZ, P2, !PT ;  /* 0x8000001303047c10 */ /* 0x000fe200097fe4ff */
[----:B------:R-:W-:Y:S01]  /*0a30*/  USEL UR12, UR12, URZ, UP2 ;  /* 0x000000ff0c0c7287 */ /* 0x000fe20009000000 */
[----:B------:R-:W-:Y:S01]  /*0a40*/  IADD3.X R12, PT, PT, R17, UR17, RZ, P0, !PT ;  /* 0x00000011110c7c10 */ /* 0x000fe200087fe4ff */
[----:B------:R-:W-:Y:S01]  /*0a50*/  USEL UR20, UR16, URZ, UP0 ;  /* 0x000000ff10147287 */ /* 0x000fe20008000000 */
[----:B------:R-:W-:Y:S01]  /*0a60*/  ISETP.LT.AND P2, PT, R4, RZ, PT ;  /* 0x000000ff0400720c */ /* 0x000fe20003f41270 */
[----:B------:R-:W-:Y:S01]  /*0a70*/  IMAD.X R15, RZ, RZ, ~R4, P3 ;  /* 0x000000ffff0f7224 */ /* 0x000fe200018e0e04 */
[----:B------:R-:W-:Y:S01]  /*0a80*/  IADD3 R8, P0, P1, R0, 0x1, -R13 ;  /* 0x0000000100087810 */ /* 0x000fe2000791e80d */
[----:B------:R-:W-:Y:S01]  /*0a90*/  USEL UR21, UR17, URZ, UP0 ;  /* 0x000000ff11157287 */ /* 0x000fe20008000000 */
[----:B------:R-:W-:Y:S01]  /*0aa0*/  SEL R10, R9, R10, P2 ;  /* 0x0000000a090a7207 */ /* 0x000fe20001000000 */
[----:B------:R-:W-:Y:S01]  /*0ab0*/  UISETP.GT.U32.AND UP1, UPT, UR18, URZ, UPT ;  /* 0x000000ff1200728c */ /* 0x000fe2000bf24070 */
[----:B------:R-:W-:Y:S01]  /*0ac0*/  IADD3.X R9, PT, PT, R5, RZ, ~R12, P0, P1 ;  /* 0x000000ff05097210 */ /* 0x000fe200007e2c0c */
[----:B------:R-:W0:Y:S01]  /*0ad0*/  LDCU.128 UR4, c[0x0][0x3b0] ;  /* 0x00007600ff0477ac */ /* 0x000e220008000c00 */
[----:B------:R-:W-:-:S02]  /*0ae0*/  SEL R4, R15, R4, P2 ;  /* 0x000000040f047207 */ /* 0x000fc40001000000 */
[-C--:B------:R-:W-:Y:S01]  /*0af0*/  IADD3 R15, P1, PT, RZ, -R8.reuse, RZ ;  /* 0x80000008ff0f7210 */ /* 0x080fe20007f3e0ff */
[----:B------:R-:W-:Y:S01]  /*0b00*/  UISETP.GT.AND.EX UP1, UPT, UR19, URZ, UPT, UP1 ;  /* 0x000000ff1300728c */ /* 0x000fe2000bf24310 */
[----:B------:R-:W-:Y:S01]  /*0b10*/  ISETP.LT.AND P0, PT, R9, RZ, PT ;  /* 0x000000ff0900720c */ /* 0x000fe20003f01270 */
[----:B------:R-:W-:Y:S01]  /*0b20*/  UISETP.GT.U32.AND UP0, UPT, UR18, URZ, UPT ;  /* 0x000000ff1200728c */ /* 0x000fe2000bf04070 */
[----:B------:R-:W-:Y:S01]  /*0b30*/  LOP3.LUT R17, RZ, UR21, RZ, 0x33, !PT ;  /* 0x00000015ff117c12 */ /* 0x000fe2000f8e33ff */
[----:B------:R-:W-:Y:S01]  /*0b40*/  IMAD.X R16, RZ, RZ, ~R9, P1 ;  /* 0x000000ffff107224 */ /* 0x000fe200008e0e09 */
[----:B------:R-:W-:Y:S01]  /*0b50*/  SEL R15, R15, R8, P0 ;  /* 0x000000080f0f7207 */ /* 0x000fe20000000000 */
[----:B--2---:R-:W-:Y:S01]  /*0b60*/  UIADD3 UR11, UP3, UPT, UR11, UR26, URZ ;  /* 0x0000001a0b0b7290 */ /* 0x004fe2000ff7e0ff */
[----:B------:R-:W-:Y:S01]  /*0b70*/  LOP3.LUT R8, RZ, UR20, RZ, 0x33, !PT ;  /* 0x00000014ff087c12 */ /* 0x000fe2000f8e33ff */
[----:B------:R-:W-:Y:S01]  /*0b80*/  UIADD3 UR20, UP4, UPT, URZ, -UR18, URZ ;  /* 0x80000012ff147290 */ /* 0x000fe2000ff9e0ff */
[----:B------:R-:W-:Y:S01]  /*0b90*/  SEL R16, R16, R9, P0 ;  /* 0x0000000910107207 */ /* 0x000fe20000000000 */
[----:B------:R-:W-:Y:S01]  /*0ba0*/  UIADD3 UR21, UP5, UPT, URZ, -UR24, URZ ;  /* 0x80000018ff157290 */ /* 0x000fe2000ffbe0ff */
[----:B------:R-:W-:Y:S01]  /*0bb0*/  IADD3 R8, P0, P1, R8, UR16, R13 ;  /* 0x0000001008087c10 */ /* 0x000fe2000f91e00d */
[----:B------:R-:W-:Y:S01]  /*0bc0*/  UIADD3.X UR16, UPT, UPT, URZ, UR27, URZ, UP3, !UPT ;  /* 0x0000001bff107290 */ /* 0x000fe20009ffe4ff */
[----:B------:R-:W-:Y:S01]  /*0bd0*/  IADD3 R15, P2, PT, R0, R15, RZ ;  /* 0x0000000f000f7210 */ /* 0x000fe20007f5e0ff */
[----:B------:R-:W-:Y:S01]  /*0be0*/  UIADD3.X UR22, UPT, UPT, URZ, ~UR25, URZ, UP5, !UPT ;  /* 0x80000019ff167290 */ /* 0x000fe2000affe4ff */
[----:B------:R-:W-:Y:S01]  /*0bf0*/  IADD3.X R17, PT, PT, R17, UR17, R12, P0, P1 ;  /* 0x0000001111117c10 */ /* 0x000fe200087e240c */
[----:B------:R-:W-:Y:S01]  /*0c00*/  UIADD3.X UR17, UPT, UPT, URZ, ~UR19, URZ, UP4, !UPT ;  /* 0x80000013ff117290 */ /* 0x000fe2000a7fe4ff */
[----:B------:R-:W-:Y:S01]  /*0c10*/  IADD3 R15, P0, P1, -R15, UR12, R8 ;  /* 0x0000000c0f0f7c10 */ /* 0x000fe2000f91e108 */
[----:B------:R-:W-:Y:S01]  /*0c20*/  USEL UR12, UR13, URZ, UP2 ;  /* 0x000000ff0d0c7287 */ /* 0x000fe20009000000 */
[----:B------:R-:W1:Y:S01]  /*0c30*/  LDC.64 R8, c[0x0][0x398] ;  /* 0x0000e600ff087b82 */ /* 0x000e620000000a00 */
[----:B------:R-:W-:Y:S01]  /*0c40*/  IMAD.X R16, R5, 0x1, R16, P2 ;  /* 0x0000000105107824 */ /* 0x000fe200010e0610 */
[----:B----4-:R-:W-:Y:S01]  /*0c50*/  IADD3 R13, P2, PT, R18, UR18, RZ ;  /* 0x00000012120d7c10 */ /* 0x010fe2000ff5e0ff */
[----:B------:R-:W-:-:S03]  /*0c60*/  UISETP.GT.U32.AND UP2, UPT, UR24, URZ, UPT ;  /* 0x000000ff1800728c */ /* 0x000fc6000bf44070 */
[----:B------:R-:W-:Y:S01]  /*0c70*/  IADD3.X R16, PT, PT, ~R16, UR12, R17, P0, P1 ;  /* 0x0000000c10107c10 */ /* 0x000fe200087e2511 */
[----:B------:R-:W-:Y:S01]  /*0c80*/  USEL UR12, UR18, URZ, UP1 ;  /* 0x000000ff120c7287 */ /* 0x000fe20008800000 */
[----:B------:R-:W-:Y:S01]  /*0c90*/  IADD3.X R19, PT, PT, R19, UR19, RZ, P2, !PT ;  /* 0x0000001313137c10 */ /* 0x000fe200097fe4ff */
[----:B------:R-:W-:Y:S01]  /*0ca0*/  UISETP.GT.AND.EX UP2, UPT, UR25, URZ, UPT, UP2 ;  /* 0x000000ff1900728c */ /* 0x000fe2000bf44320 */
[----:B------:R-:W-:Y:S01]  /*0cb0*/  IADD3 R25, P1, P2, R2, 0x1, -R13 ;  /* 0x0000000102197810 */ /* 0x000fe20007a3e80d */
[----:B------:R-:W-:Y:S01]  /*0cc0*/  UISETP.GT.AND.EX UP1, UPT, UR19, URZ, UPT, UP0 ;  /* 0x000000ff1300728c */ /* 0x000fe2000bf24300 */
[----:B------:R-:W-:Y:S01]  /*0cd0*/  IADD3 R14, P0, PT, R15, R14, RZ ;  /* 0x0000000e0f0e7210 */ /* 0x000fe20007f1e0ff */
[----:B------:R-:W-:Y:S01]  /*0ce0*/  USEL UR23, UR25, URZ, UP2 ;  /* 0x000000ff19177287 */ /* 0x000fe20009000000 */
[----:B------:R-:W-:Y:S01]  /*0cf0*/  IADD3.X R21, PT, PT, R3, RZ, ~R19, P1, P2 ;  /* 0x000000ff03157210 */ /* 0x000fe20000fe4c13 */
[----:B------:R-:W-:Y:S01]  /*0d00*/  UISETP.GT.U32.AND UP0, UPT, UR20, URZ, UPT ;  /* 0x000000ff1400728c */ /* 0x000fe2000bf04070 */
[----:B------:R-:W-:Y:S01]  /*0d10*/  LOP3.LUT R18, RZ, UR12, RZ, 0x33, !PT ;  /* 0x0000000cff127c12 */ /* 0x000fe2000f8e33ff */
[----:B0-----:R-:W-:Y:S01]  /*0d20*/  UIMAD.WIDE.U32 UR12, UR11, UR6, URZ ;  /* 0x000000060b0c72a5 */ /* 0x001fe2000f8e00ff */
[-C--:B------:R-:W-:Y:S01]  /*0d30*/  IADD3 R12, P2, PT, RZ, -R25.reuse, RZ ;  /* 0x80000019ff0c7210 */ /* 0x080fe20007f5e0ff */
[----:B------:R-:W-:Y:S01]  /*0d40*/  UIMAD UR6, UR16, UR6, URZ ;  /* 0x00000006100672a4 */ /* 0x000fe2000f8e02ff */
[----:B------:R-:W-:Y:S01]  /*0d50*/  ISETP.LT.AND P1, PT, R21, RZ, PT ;  /* 0x000000ff1500720c */ /* 0x000fe20003f21270 */
[----:B------:R-:W-:Y:S01]  /*0d60*/  USEL UR26, UR19, URZ, UP1 ;  /* 0x000000ff131a7287 */ /* 0x000fe20008800000 */
[----:B------:R-:W-:Y:S01]  /*0d70*/  IADD3 R18, P4, P5, R18, UR18, R13 ;  /* 0x0000001212127c10 */ /* 0x000fe2000fd9e00d */
[----:B------:R-:W-:Y:S01]  /*0d80*/  USEL UR18, UR24, URZ, UP2 ;  /* 0x000000ff18127287 */ /* 0x000fe20009000000 */
[----:B------:R-:W-:Y:S01]  /*0d90*/  SEL R25, R12, R25, P1 ;  /* 0x000000190c197207 */ /* 0x000fe20000800000 */
[----:B------:R-:W-:Y:S01]  /*0da0*/  IMAD.X R12, RZ, RZ, ~R21, P2 ;  /* 0x000000ffff0c7224 */ /* 0x000fe200010e0e15 */
[----:B-1----:R-:W-:Y:S01]  /*0db0*/  IADD3 R27, P2, PT, R8, UR24, RZ ;  /* 0x00000018081b7c10 */ /* 0x002fe2000ff5e0ff */
[----:B------:R-:W-:Y:S01]  /*0dc0*/  UIMAD UR6, UR11, UR7, UR6 ;  /* 0x000000070b0672a4 */ /* 0x000fe2000f8e0206 */
[----:B------:R-:W-:Y:S01]  /*0dd0*/  LOP3.LUT R22, RZ, UR26, RZ, 0x33, !PT ;  /* 0x0000001aff167c12 */ /* 0x000fe2000f8e33ff */
[----:B------:R-:W-:Y:S01]  /*0de0*/  UISETP.GT.AND.EX UP0, UPT, UR17, URZ, UPT, UP0 ;  /* 0x000000ff1100728c */ /* 0x000fe2000bf04300 */
[----:B------:R-:W-:Y:S01]  /*0df0*/  LOP3.LUT R8, RZ, UR18, RZ, 0x33, !PT ;  /* 0x00000012ff087c12 */ /* 0x000fe2000f8e33ff */
[----:B------:R-:W-:Y:S01]  /*0e00*/  UIADD3 UR13, UPT, UPT, UR13, UR6, URZ ;  /* 0x000000060d0d7290 */ /* 0x000fe2000fffe0ff */
[----:B------:R-:W-:Y:S01]  /*0e10*/  IADD3.X R23, PT, PT, R9, UR25, RZ, P2, !PT ;  /* 0x0000001909177c10 */ /* 0x000fe200097fe4ff */
[----:B------:R-:W-:Y:S01]  /*0e20*/  USEL UR6, UR20, URZ, UP0 ;  /* 0x000000ff14067287 */ /* 0x000fe20008000000 */
[----:B------:R-:W-:Y:S01]  /*0e30*/  IADD3 R17, P2, P3, R8, UR24, R27 ;  /* 0x0000001808117c10 */ /* 0x000fe2000fb5e01b */
[----:B------:R-:W-:Y:S01]  /*0e40*/  UIMAD UR7, UR15, UR4, URZ ;  /* 0x000000040f0772a4 */ /* 0x000fe2000f8e02ff */
[----:B------:R-:W0:Y:S01]  /*0e50*/  LDC.64 R8, c[0x0][0x3d0] ;  /* 0x0000f400ff087b82 */ /* 0x000e220000000a00 */
[----:B------:R-:W-:Y:S01]  /*0e60*/  SEL R21, R12, R21, P1 ;  /* 0x000000150c157207 */ /* 0x000fe20000800000 */
[----:B------:R-:W-:Y:S01]  /*0e70*/  UISETP.GT.U32.AND UP1, UPT, UR21, URZ, UPT ;  /* 0x000000ff1500728c */ /* 0x000fe2000bf24070 */
[----:B------:R-:W-:Y:S01]  /*0e80*/  IADD3 R15, P1, PT, R6, -UR24, RZ ;  /* 0x80000018060f7c10 */ /* 0x000fe2000ff3e0ff */
[----:B------:R-:W-:Y:S01]  /*0e90*/  UIMAD UR7, UR14, UR5, UR7 ;  /* 0x000000050e0772a4 */ /* 0x000fe2000f8e0207 */
[----:B------:R-:W-:Y:S01]  /*0ea0*/  LOP3.LUT R12, RZ, UR23, RZ, 0x33, !PT ;  /* 0x00000017ff0c7c12 */ /* 0x000fe2000f8e33ff */
[----:B------:R-:W-:Y:S01]  /*0eb0*/  UIMAD.WIDE.U32 UR4, UR14, UR4, UR12 ;  /* 0x000000040e0472a5 */ /* 0x000fe2000f8e000c */
[----:B------:R-:W-:-:S02]  /*0ec0*/  IADD3.X R13, PT, PT, R7, ~UR25, RZ, P1, !PT ;  /* 0x80000019070d7c10 */ /* 0x000fc40008ffe4ff */
[----:B------:R-:W-:Y:S01]  /*0ed0*/  IADD3.X R12, PT, PT, R12, UR25, R23, P2, P3 ;  /* 0x000000190c0c7c10 */ /* 0x000fe200097e6417 */
[----:B------:R-:W-:Y:S01]  /*0ee0*/  UIADD3 UR5, UPT, UPT, UR5, UR7, URZ ;  /* 0x0000000705057290 */ /* 0x000fe2000fffe0ff */
[----:B------:R-:W-:Y:S01]  /*0ef0*/  IADD3 R25, P1, PT, R2, R25, RZ ;  /* 0x0000001902197210 */ /* 0x000fe20007f3e0ff */
[----:B------:R-:W1:Y:S01]  /*0f00*/  LDCU.128 UR24, c[0x0][0x3c0] ;  /* 0x00007800ff1877ac */ /* 0x000e620008000c00 */
[----:B------:R-:W-:Y:S02]  /*0f10*/  IADD3 R20, P2, P3, R6, 0x1, -R27 ;  /* 0x0000000106147810 */ /* 0x000fe40007b5e81b */
[----:B------:R-:W-:Y:S01]  /*0f20*/  IADD3.X R22, PT, PT, R22, UR19, R19, P4, P5 ;  /* 0x0000001316167c10 */ /* 0x000fe2000a7ea413 */
[----:B------:R-:W-:Y:S01]  /*0f30*/  IMAD.X R21, R3, 0x1, R21, P1 ;  /* 0x0000000103157824 */ /* 0x000fe200008e0615 */
[----:B------:R-:W-:Y:S01]  /*0f40*/  IADD3 R19, P4, P5, -R25, UR6, R18 ;  /* 0x0000000619137c10 */ /* 0x000fe2000fd9e112 */
[----:B------:R-:W-:Y:S01]  /*0f50*/  USEL UR6, UR17, URZ, UP0 ;  /* 0x000000ff11067287 */ /* 0x000fe20008000000 */
[----:B------:R-:W-:Y:S01]  /*0f60*/  IADD3.X R23, PT, PT, R7, RZ, ~R23, P2, P3 ;  /* 0x000000ff07177210 */ /* 0x000fe200017e6c17 */
[----:B------:R-:W-:Y:S01]  /*0f70*/  IMAD.X R25, R16, 0x1, R11, P0 ;  /* 0x0000000110197824 */ /* 0x000fe200000e060b */
[----:B------:R-:W-:Y:S01]  /*0f80*/  IADD3 R27, P2, PT, RZ, -R20, RZ ;  /* 0x80000014ff1b7210 */ /* 0x000fe20007f5e0ff */
[----:B------:R-:W-:Y:S01]  /*0f90*/  UISETP.GT.AND.EX UP0, UPT, UR22, URZ, UPT, UP1 ;  /* 0x000000ff1600728c */ /* 0x000fe2000bf04310 */
[----:B------:R-:W-:Y:S01]  /*0fa0*/  ISETP.LT.AND P1, PT, R23, RZ, PT ;  /* 0x000000ff1700720c */ /* 0x000fe20003f21270 */
[----:B0-----:R-:W-:Y:S01]  /*0fb0*/  IMAD R25, R25, R8, RZ ;  /* 0x0000000819197224 */ /* 0x001fe200078e02ff */
[----:B------:R-:W-:Y:S01]  /*0fc0*/  IADD3.X R11, PT, PT, ~R21, UR6, R22, P4, P5 ;  /* 0x00000006150b7c10 */ /* 0x000fe2000a7ea516 */
[----:B------:R-:W-:Y:S01]  /*0fd0*/  IMAD.X R18, RZ, RZ, ~R23, P2 ;  /* 0x000000ffff127224 */ /* 0x000fe200010e0e17 */
[----:B------:R-:W-:Y:S01]  /*0fe0*/  SEL R21, R27, R20, P1 ;  /* 0x000000141b157207 */ /* 0x000fe20000800000 */
[----:B------:R-:W-:Y:S01]  /*0ff0*/  USEL UR6, UR21, URZ, UP0 ;  /* 0x000000ff15067287 */ /* 0x000fe20008000000 */
[C---:B------:R-:W-:Y:S01]  /*1000*/  IMAD R25, R14.reuse, R9, R25 ;  /* 0x000000090e197224 */ /* 0x040fe200078e0219 */
[----:B------:R-:W-:Y:S01]  /*1010*/  IADD3 R10, P3, PT, R19, R10, RZ ;  /* 0x0000000a130a7210 */ /* 0x000fe20007f7e0ff */
[----:B------:R-:W-:Y:S01]  /*1020*/  IMAD.WIDE.U32 R8, R14, R8, UR4 ;  /* 0x000000040e087e25 */ /* 0x000fe2000f8e0008 */
[----:B------:R-:W-:Y:S01]  /*1030*/  IADD3 R16, P0, PT, R6, R21, RZ ;  /* 0x0000001506107210 */ /* 0x000fe20007f1e0ff */
[----:B------:R-:W-:Y:S01]  /*1040*/  USEL UR4, UR22, URZ, UP0 ;  /* 0x000000ff16047287 */ /* 0x000fe20008000000 */
[----:B------:R-:W-:Y:S01]  /*1050*/  SEL R23, R18, R23, P1 ;  /* 0x0000001712177207 */ /* 0x000fe20000800000 */
[----:B------:R-:W-:Y:S01]  /*1060*/  IMAD.IADD R9, R9, 0x1, R25 ;  /* 0x0000000109097824 */ /* 0x000fe200078e0219 */
[----:B------:R-:W-:Y:S01]  /*1070*/  IADD3.X R4, PT, PT, R11, R4, RZ, P3, !PT ;  /* 0x000000040b047210 */ /* 0x000fe20001ffe4ff */
[----:B------:R-:W0:Y:S01]  /*1080*/  LDCU.128 UR20, c[0x0][0x410] ;  /* 0x00008200ff1477ac */ /* 0x000e220008000c00 */
[----:B------:R-:W-:Y:S01]  /*1090*/  IADD3 R11, P1, P2, -R16, UR6, R17 ;  /* 0x00000006100b7c10 */ /* 0x000fe2000fa3e111 */
[----:B------:R-:W-:Y:S01]  /*10a0*/  IMAD.X R17, R7, 0x1, R23, P0 ;  /* 0x0000000107117824 */ /* 0x000fe200000e0617 */
[-C--:B------:R-:W-:Y:S01]  /*10b0*/  IADD3 R16, P4, PT, RZ, -R15.reuse, RZ ;  /* 0x8000000fff107210 */ /* 0x080fe20007f9e0ff */
[----:B-1----:R-:W-:Y:S01]  /*10c0*/  IMAD.WIDE.U32 R8, R10, UR26, R8 ;  /* 0x0000001a0a087c25 */ /* 0x002fe2000f8e0008 */
[----:B------:R-:W-:Y:S01]  /*10d0*/  ISETP.LT.AND P3, PT, R13, RZ, PT ;  /* 0x000000ff0d00720c */ /* 0x000fe20003f61270 */
[----:B------:R-:W1:Y:S01]  /*10e0*/  LDCU.64 UR6, c[0x0][0x408] ;  /* 0x00008100ff0677ac */ /* 0x000e620008000a00 */
[----:B------:R-:W-:Y:S01]  /*10f0*/  IADD3.X R12, PT, PT, ~R17, UR4, R12, P1, P2 ;  /* 0x00000004110c7c10 */ /* 0x000fe20008fe450c */
[----:B------:R-:W-:Y:S01]  /*1100*/  IMAD.X R18, RZ, RZ, ~R13, P4 ;  /* 0x000000ffff127224 */ /* 0x000fe200020e0e0d */
[----:B------:R-:W-:Y:S01]  /*1110*/  SEL R14, R16, R15, P3 ;  /* 0x0000000f100e7207 */ /* 0x000fe20001800000 */
[----:B------:R-:W2:Y:S01]  /*1120*/  LDCU.64 UR4, c[0x0][0x380] ;  /* 0x00007000ff0477ac */ /* 0x000ea20008000a00 */
[----:B------:R-:W-:-:S02]  /*1130*/  IMAD R15, R4, UR26, RZ ;  /* 0x0000001a040f7c24 */ /* 0x000fc4000f8e02ff */
[----:B------:R-:W-:Y:S02]  /*1140*/  SEL R13, R18, R13, P3 ;  /* 0x0000000d120d7207 */ /* 0x000fe40001800000 */
[----:B------:R-:W-:Y:S01]  /*1150*/  IADD3 R11, P0, PT, R11, R14, RZ ;  /* 0x0000000e0b0b7210 */ /* 0x000fe20007f1e0ff */
[----:B------:R-:W-:-:S04]  /*1160*/  IMAD R15, R10, UR27, R15 ;  /* 0x0000001b0a0f7c24 */ /* 0x000fc8000f8e020f */
[----:B------:R-:W-:Y:S02]  /*1170*/  IMAD.X R4, R12, 0x1, R13, P0 ;  /* 0x000000010c047824 */ /* 0x000fe400000e060d */
[----:B------:R-:W-:Y:S01]  /*1180*/  IMAD.IADD R9, R9, 0x1, R15 ;  /* 0x0000000109097824 */ /* 0x000fe200078e020f */
[----:B0-----:R-:W-:Y:S01]  /*1190*/  UIMAD UR16, UR16, UR20, URZ ;  /* 0x00000014101072a4 */ /* 0x001fe2000f8e02ff */
[----:B------:R-:W-:Y:S01]  /*11a0*/  IMAD R4, R4, UR24, RZ ;  /* 0x0000001804047c24 */ /* 0x000fe2000f8e02ff */
[----:B------:R-:W0:Y:S01]  /*11b0*/  LDC.64 R12, c[0x0][0x420] ;  /* 0x00010800ff0c7b82 */ /* 0x000e220000000a00 */
[----:B------:R-:W-:-:S04]  /*11c0*/  IMAD.WIDE.U32 R8, R11, UR24, R8 ;  /* 0x000000180b087c25 */ /* 0x000fc8000f8e0008 */
[----:B------:R-:W-:Y:S01]  /*11d0*/  IMAD R11, R11, UR25, R4 ;  /* 0x000000190b0b7c24 */ /* 0x000fe2000f8e0204 */
[----:B--2---:R-:W-:-:S04]  /*11e0*/  IADD3 R8, P0, PT, R8, UR4, RZ ;  /* 0x0000000408087c10 */ /* 0x004fc8000ff1e0ff */
[----:B------:R-:W-:Y:S02]  /*11f0*/  IADD3.X R9, PT, PT, R9, UR5, R11, P0, !PT ;  /* 0x0000000509097c10 */ /* 0x000fe400087fe40b */
[----:B------:R-:W2:Y:S03]  /*1200*/  LDC.64 R10, c[0x0][0x428] ;  /* 0x00010a00ff0a7b82 */ /* 0x000ea60000000a00 */
[----:B------:R3:W4:Y:S01]  /*1210*/  LDG.E.U8 R8, desc[UR28][R8.64] ;  /* 0x0000001c08087981 */ /* 0x000722000c1e1100 */
[----:B------:R-:W-:Y:S01]  /*1220*/  UIMAD.WIDE.U32 UR4, UR11, UR20, URZ ;  /* 0x000000140b0472a5 */ /* 0x000fe2000f8e00ff */
[----:B------:R-:W-:Y:S01]  /*1230*/  IMAD R7, R7, UR22, RZ ;  /* 0x0000001607077c24 */ /* 0x000fe2000f8e02ff */
[----:B------:R-:W-:Y:S02]  /*1240*/  UIMAD UR16, UR11, UR21, UR16 ;  /* 0x000000150b1072a4 */ /* 0x000fe4000f8e0210 */
[----:B-1----:R-:W-:Y:S01]  /*1250*/  UIMAD UR15, UR15, UR6, URZ ;  /* 0x000000060f0f72a4 */ /* 0x002fe2000f8e02ff */
[----:B------:R-:W-:Y:S01]  /*1260*/  IMAD R7, R6, UR23, R7 ;  /* 0x0000001706077c24 */ /* 0x000fe2000f8e0207 */
[----:B------:R-:W-:-:S02]  /*1270*/  UIADD3 UR5, UPT, UPT, UR5, UR16, URZ ;  /* 0x0000001005057290 */ /* 0x000fc4000fffe0ff */
[----:B------:R-:W-:Y:S02]  /*1280*/  UIMAD UR15, UR14, UR7, UR15 ;  /* 0x000000070e0f72a4 */ /* 0x000fe4000f8e020f */
[----:B------:R-:W-:-:S04]  /*1290*/  UIMAD.WIDE.U32 UR4, UR14, UR6, UR4 ;  /* 0x000000060e0472a5 */ /* 0x000fc8000f8e0004 */
[----:B------:R-:W-:Y:S01]  /*12a0*/  UIADD3 UR5, UPT, UPT, UR5, UR15, URZ ;  /* 0x0000000f05057290 */ /* 0x000fe2000fffe0ff */
[----:B--2---:R-:W-:-:S04]  /*12b0*/  IMAD R5, R5, R10, RZ ;  /* 0x0000000a05057224 */ /* 0x004fc800078e02ff */
[C---:B---3--:R-:W-:Y:S02]  /*12c0*/  IMAD R9, R0.reuse, R11, R5 ;  /* 0x0000000b00097224 */ /* 0x048fe400078e0205 */
[----:B------:R-:W1:Y:S01]  /*12d0*/  LDC.64 R4, c[0x0][0x3d8] ;  /* 0x0000f600ff047b82 */ /* 0x000e620000000a00 */
[----:B------:R-:W-:-:S04]  /*12e0*/  IMAD.WIDE.U32 R10, R0, R10, UR4 ;  /* 0x00000004000a7e25 */ /* 0x000fc8000f8e000a */
[-C--:B0-----:R-:W-:Y:S02]  /*12f0*/  IMAD R0, R3, R12.reuse, RZ ;  /* 0x0000000c03007224 */ /* 0x081fe400078e02ff */
[----:B------:R-:W-:Y:S02]  /*1300*/  IMAD.IADD R11, R11, 0x1, R9 ;  /* 0x000000010b0b7824 */ /* 0x000fe400078e0209 */
[C---:B------:R-:W-:Y:S02]  /*1310*/  IMAD R9, R2.reuse, R13, R0 ;  /* 0x0000000d02097224 */ /* 0x040fe400078e0200 */
[----:B------:R-:W-:-:S04]  /*1320*/  IMAD.WIDE.U32 R2, R2, R12, R10 ;  /* 0x0000000c02027225 */ /* 0x000fc800078e000a */
[----:B------:R-:W-:Y:S02]  /*1330*/  IMAD.IADD R3, R3, 0x1, R9 ;  /* 0x0000000103037824 */ /* 0x000fe400078e0209 */
[----:B------:R-:W-:-:S03]  /*1340*/  IMAD.WIDE.U32 R2, R6, UR22, R2 ;  /* 0x0000001606027c25 */ /* 0x000fc6000f8e0002 */
[----:B-1----:R-:W-:-:S04]  /*1350*/  IADD3 R4, P0, PT, R2, R4, RZ ;  /* 0x0000000402047210 */ /* 0x002fc80007f1e0ff */
[----:B------:R-:W-:-:S05]  /*1360*/  IADD3.X R5, PT, PT, R5, R3, R7, P0, !PT ;  /* 0x0000000305057210 */ /* 0x000fca00007fe407 */
[----:B----4-:R-:W-:Y:S01]  /*1370*/  STG.E.U8 desc[UR28][R4.64], R8 ;  /* 0x0000000804007986 */ /* 0x010fe2000c10111c */
[----:B------:R-:W-:Y:S05]  /*1380*/  EXIT ;  /* 0x000000000000794d */ /* 0x000fea0003800000 */
        .weak           $__internal_30_$__cuda_sm20_div_s64
        .type           $__internal_30_$__cuda_sm20_div_s64,@function
        .size           $__internal_30_$__cuda_sm20_div_s64,($__internal_31_$__cuda_sm20_rem_s64 - $__internal_30_$__cuda_sm20_div_s64)
$__internal_30_$__cuda_sm20_div_s64:
        /* <DEDUP_REMOVED lines=83> */
[----:B------:R-:W-:Y:S06]  /*18c0*/  RET.REL.NODEC R8 `(_ZN2at6native49_GLOBAL__N__cfa43aba_16_ReflectionPad_cu_f800513927reflection_pad3d_out_kernelIaEEvNS_27GenericPackedTensorAccessorIKT_Lm5ENS_16DefaultPtrTraitsElEENS3_IS4_Lm5ES6_lEElllll) ;  /* 0xffffffe408cc7950 */ /* 0x000fec0003c3ffff */
        .weak           $__internal_31_$__cuda_sm20_rem_s64
        .type           $__internal_31_$__cuda_sm20_rem_s64,@function
        .size           $__internal_31_$__cuda_sm20_rem_s64,(.L_x_1212 - $__internal_31_$__cuda_sm20_rem_s64)
$__internal_31_$__cuda_sm20_rem_s64:
        /* <DEDUP_REMOVED lines=77> */
[----:B------:R-:W-:Y:S06]  /*1da0*/  RET.REL.NODEC R2 `(_ZN2at6native49_GLOBAL__N__cfa43aba_16_ReflectionPad_cu_f800513927reflection_pad3d_out_kernelIaEEvNS_27GenericPackedTensorAccessorIKT_Lm5ENS_16DefaultPtrTraitsElEENS3_IS4_Lm5ES6_lEElllll) ;  /* 0xffffffe002947950 */ /* 0x000fec0003c3ffff */
.L_x_161:
        /* <DEDUP_REMOVED lines=13> */
.L_x_1212:


//--------------------- .text._ZN2at6native49_GLOBAL__N__cfa43aba_16_ReflectionPad_cu_f800513927reflection_pad3d_out_kernelIhEEvNS_27GenericPackedTensorAccessorIKT_Lm5ENS_16DefaultPtrTraitsElEENS3_IS4_Lm5ES6_lEElllll --------------------------
	.section	.text._ZN2at6native49_GLOBAL__N__cfa43aba_16_ReflectionPad_cu_f800513927reflection_pad3d_out_kernelIhEEvNS_27GenericPackedTensorAccessorIKT_Lm5ENS_16DefaultPtrTraitsElEENS3_IS4_Lm5ES6_lEElllll,"ax",@progbits
	.align	128
.text._ZN2at6native49_GLOBAL__N__cfa43aba_16_ReflectionPad_cu_f800513927reflection_pad3d_out_kernelIhEEvNS_27GenericPackedTensorAccessorIKT_Lm5ENS_16DefaultPtrTraitsElEENS3_IS4_Lm5ES6_lEElllll:
        .type           _ZN2at6native49_GLOBAL__N__cfa43aba_16_ReflectionPad_cu_f800513927reflection_pad3d_out_kernelIhEEvNS_27GenericPackedTensorAccessorIKT_Lm5ENS_16DefaultPtrTraitsElEENS3_IS4_Lm5ES6_lEElllll,@function
        .size           _ZN2at6native49_GLOBAL__N__cfa43aba_16_ReflectionPad_cu_f800513927reflection_pad3d_out_kernelIhEEvNS_27GenericPackedTensorAccessorIKT_Lm5ENS_16DefaultPtrTraitsElEENS3_IS4_Lm5ES6_lEElllll,(.L_x_1215 - _ZN2at6native49_GLOBAL__N__cfa43aba_16_ReflectionPad_cu_f800513927reflection_pad3d_out_kernelIhEEvNS_27GenericPackedTensorAccessorIKT_Lm5ENS_16DefaultPtrTraitsElEENS3_IS4_Lm5ES6_lEElllll)
        .other          _ZN2at6native49_GLOBAL__N__cfa43aba_16_ReflectionPad_cu_f800513927reflection_pad3d_out_kernelIhEEvNS_27GenericPackedTensorAccessorIKT_Lm5ENS_16DefaultPtrTraitsElEENS3_IS4_Lm5ES6_lEElllll,@"STO_CUDA_ENTRY STV_DEFAULT"
_ZN2at6native49_GLOBAL__N__cfa43aba_16_ReflectionPad_cu_f800513927reflection_pad3d_out_kernelIhEEvNS_27GenericPackedTensorAccessorIKT_Lm5ENS_16DefaultPtrTraitsElEENS3_IS4_Lm5ES6_lEElllll:
        /* <DEDUP_REMOVED lines=46> */
.L_x_163:
[----:B------:R-:W0:Y:S01]  /*02e0*/  LDCU.64 UR4, c[0x0][0x400] ;  /* 0x00008000ff0477ac */ /* 0x000e220008000a00 */
[----:B------:R-:W-:Y:S01]  /*02f0*/  MOV R13, R6 ;  /* 0x00000006000d7202 */ /* 0x000fe20000000f00 */
[----:B------:R-:W-:Y:S01]  /*0300*/  IMAD.MOV.U32 R11, RZ, RZ, R7 ;  /* 0x000000ffff0b7224 */ /* 0x000fe200078e0007 */
[----:B------:R-:W-:Y:S01]  /*0310*/  MOV R4, 0x350 ;  /* 0x0000035000047802 */ /* 0x000fe20000000f00 */
[----:B0-----:R-:W-:Y:S02]  /*0320*/  IMAD.U32 R12, RZ, RZ, UR4 ;  /* 0x00000004ff0c7e24 */ /* 0x001fe4000f8e00ff */
[----:B------:R-:W-:-:S07]  /*0330*/  IMAD.U32 R10, RZ, RZ, UR5 ;  /* 0x00000005ff0a7e24 */ /* 0x000fce000f8e00ff */
[----:B------:R-:W-:Y:S05]  /*0340*/  CALL.REL.NOINC `($__internal_32_$__cuda_sm20_div_s64) ;  /* 0x0000001000107944 */ /* 0x000fea0003c00000 */
        /* <DEDUP_REMOVED lines=10> */
.L_x_164:
[----:B------:R-:W-:Y:S05]  /*03f0*/  BSYNC.RECONVERGENT B0 ;  /* 0x0000000000007941 */ /* 0x000fea0003800200 */
.L_x_162:
        /* <DEDUP_REMOVED lines=25> */
.L_x_166:
[----:B------:R-:W-:Y:S01]  /*0590*/  IMAD.MOV.U32 R4, RZ, RZ, R2 ;  /* 0x000000ffff047224 */ /* 0x000fe200078e0002 */
[----:B------:R-:W-:-:S07]  /*05a0*/  MOV R2, 0x5c0 ;  /* 0x000005c000027802 */ /* 0x000fce0000000f00 */
[----:B------:R-:W-:Y:S05]  /*05b0*/  CALL.REL.NOINC `($__internal_33_$__cuda_sm20_rem_s64) ;  /* 0x0000001000c47944 */ /* 0x000fea0003c00000 */
[----:B------:R-:W-:Y:S02]  /*05c0*/  IMAD.MOV.U32 R2, RZ, RZ, R4 ;  /* 0x000000ffff027224 */ /* 0x000fe400078e0004 */
[----:B------:R-:W-:-:S07]  /*05d0*/  IMAD.MOV.U32 R3, RZ, RZ, R9 ;  /* 0x000000ffff037224 */ /* 0x000fce00078e0009 */
.L_x_167:
[----:B------:R-:W-:Y:S05]  /*05e0*/  BSYNC.RECONVERGENT B0 ;  /* 0x0000000000007941 */ /* 0x000fea0003800200 */
.L_x_165:
        /* <DEDUP_REMOVED lines=32> */
.L_x_169:
[----:B------:R-:W-:Y:S01]  /*07f0*/  IMAD.U32 R13, RZ, RZ, UR9 ;  /* 0x00000009ff0d7e24 */ /* 0x000fe2000f8e00ff */
[----:B------:R-:W-:Y:S01]  /*0800*/  MOV R4, 0x860 ;  /* 0x0000086000047802 */ /* 0x000fe20000000f00 */
[----:B------:R-:W-:Y:S02]  /*0810*/  IMAD.U32 R12, RZ, RZ, UR8 ;  /* 0x00000008ff0c7e24 */ /* 0x000fe4000f8e00ff */
[----:B------:R-:W-:Y:S02]  /*0820*/  IMAD.MOV.U32 R13, RZ, RZ, R6 ;  /* 0x000000ffff0d7224 */ /* 0x000fe400078e0006 */
[----:B------:R-:W-:Y:S02]  /*0830*/  IMAD.MOV.U32 R11, RZ, RZ, R7 ;  /* 0x000000ffff0b7224 */ /* 0x000fe400078e0007 */
[----:B------:R-:W-:-:S07]  /*0840*/  IMAD.U32 R10, RZ, RZ, UR10 ;  /* 0x0000000aff0a7e24 */ /* 0x000fce000f8e00ff */
[----:B------:R-:W-:Y:S05]  /*0850*/  CALL.REL.NOINC `($__internal_32_$__cuda_sm20_div_s64) ;  /* 0x0000000800cc7944 */ /* 0x000fea0003c00000 */
[----:B------:R-:W-:Y:S01]  /*0860*/  MOV R6, R10 ;  /* 0x0000000a00067202 */ /* 0x000fe20000000f00 */
[----:B------:R-:W-:-:S07]  /*0870*/  IMAD.MOV.U32 R7, RZ, RZ, R11 ;  /* 0x000000ffff077224 */ /* 0x000fce00078e000b */
.L_x_170:
[----:B------:R-:W-:Y:S05]  /*0880*/  BSYNC.RECONVERGENT B0 ;  /* 0x0000000000007941 */ /* 0x000fea0003800200 */
.L_x_168:
        /* <DEDUP_REMOVED lines=176> */
        .weak           $__internal_32_$__cuda_sm20_div_s64
        .type           $__internal_32_$__cuda_sm20_div_s64,@function
        .size           $__internal_32_$__cuda_sm20_div_s64,($__internal_33_$__cuda_sm20_rem_s64 - $__internal_32_$__cuda_sm20_div_s64)
$__internal_32_$__cuda_sm20_div_s64:
        /* <DEDUP_REMOVED lines=83> */
[----:B------:R-:W-:Y:S06]  /*18c0*/  RET.REL.NODEC R8 `(_ZN2at6native49_GLOBAL__N__cfa43aba_16_ReflectionPad_cu_f800513927reflection_pad3d_out_kernelIhEEvNS_27GenericPackedTensorAccessorIKT_Lm5ENS_16DefaultPtrTraitsElEENS3_IS4_Lm5ES6_lEElllll) ;  /* 0xffffffe408cc7950 */ /* 0x000fec0003c3ffff */
        .weak           $__internal_33_$__cuda_sm20_rem_s64
        .type           $__internal_33_$__cuda_sm20_rem_s64,@function
        .size           $__internal_33_$__cuda_sm20_rem_s64,(.L_x_1215 - $__internal_33_$__cuda_sm20_rem_s64)
$__internal_33_$__cuda_sm20_rem_s64:
        /* <DEDUP_REMOVED lines=77> */
[----:B------:R-:W-:Y:S06]  /*1da0*/  RET.REL.NODEC R2 `(_ZN2at6native49_GLOBAL__N__cfa43aba_16_ReflectionPad_cu_f800513927reflection_pad3d_out_kernelIhEEvNS_27GenericPackedTensorAccessorIKT_Lm5ENS_16DefaultPtrTraitsElEENS3_IS4_Lm5ES6_lEElllll) ;  /* 0xffffffe002947950 */ /* 0x000fec0003c3ffff */
.L_x_171:
        /* <DEDUP_REMOVED lines=13> */
.L_x_1215:


//--------------------- .text._ZN2at6native49_GLOBAL__N__cfa43aba_16_ReflectionPad_cu_f800513936reflection_pad1d_backward_out_kernelIN3c108BFloat16EEEvPT_PKS5_lll --------------------------
	.section	.text._ZN2at6native49_GLOBAL__N__cfa43aba_16_ReflectionPad_cu_f800513936reflection_pad1d_backward_out_kernelIN3c108BFloat16EEEvPT_PKS5_lll,"ax",@progbits
	.align	128
.text._ZN2at6native49_GLOBAL__N__cfa43aba_16_ReflectionPad_cu_f800513936reflection_pad1d_backward_out_kernelIN3c108BFloat16EEEvPT_PKS5_lll:
        .type           _ZN2at6native49_GLOBAL__N__cfa43aba_16_ReflectionPad_cu_f800513936reflection_pad1d_backward_out_kernelIN3c108BFloat16EEEvPT_PKS5_lll,@function
        .size           _ZN2at6native49_GLOBAL__N__cfa43aba_16_ReflectionPad_cu_f800513936reflection_pad1d_backward_out_kernelIN3c108BFloat16EEEvPT_PKS5_lll,(.L_x_1218 - _ZN2at6native49_GLOBAL__N__cfa43aba_16_ReflectionPad_cu_f800513936reflection_pad1d_backward_out_kernelIN3c108BFloat16EEEvPT_PKS5_lll)
        .other          _ZN2at6native49_GLOBAL__N__cfa43aba_16_ReflectionPad_cu_f800513936reflection_pad1d_backward_out_kernelIN3c108BFloat16EEEvPT_PKS5_lll,@"STO_CUDA_ENTRY STV_DEFAULT"
_ZN2at6native49_GLOBAL__N__cfa43aba_16_ReflectionPad_cu_f800513936reflection_pad1d_backward_out_kernelIN3c108BFloat16EEEvPT_PKS5_lll:
[----:B------:R-:W-:Y:S01]  /*0000*/  LDC R1, c[0x0][0x37c] ;  /* 0x0000df00ff017b82 */ /* 0x000fe20000000800 */
[----:B------:R-:W0:Y:S07]  /*0010*/  S2R R2, SR_TID.X ;  /* 0x0000000000027919 */ /* 0x000e2e0000002100 */
[----:B------:R-:W1:Y:S01]  /*0020*/  LDC.64 R6, c[0x0][0x390] ;  /* 0x0000e400ff067b82 */ /* 0x000e620000000a00 */
[----:B------:R-:W2:Y:S07]  /*0030*/  LDCU.64 UR6, c[0x0][0x3a0] ;  /* 0x00007400ff0677ac */ /* 0x000eae0008000a00 */
[----:B------:R-:W1:Y:S08]  /*0040*/  LDC.64 R4, c[0x0][0x398] ;  /* 0x0000e600ff047b82 */ /* 0x000e700000000a00 */
[----:B------:R-:W0:Y:S08]  /*0050*/  S2UR UR4, SR_CTAID.X ;  /* 0x00000000000479c3 */ /* 0x000e300000002500 */
[----:B------:R-:W0:Y:S01]  /*0060*/  LDC R3, c[0x0][0x360] ;  /* 0x0000d800ff037b82 */ /* 0x000e220000000800 */
[----:B-1----:R-:W-:-:S04]  /*0070*/  IADD3 R11, P0, PT, R4, R6, RZ ;  /* 0x00000006040b7210 */ /* 0x002fc80007f1e0ff */
[----:B--2---:R-:W-:Y:S01]  /*0080*/  IADD3 R15, P1, PT, R11, UR6, RZ ;  /* 0x000000060b0f7c10 */ /* 0x004fe2000ff3e0ff */
[----:B------:R-:W-:-:S05]  /*0090*/  IMAD.X R9, R5, 0x1, R7, P0 ;  /* 0x0000000105097824 */ /* 0x000fca00000e0607 */
[----:B------:R-:W-:Y:S01]  /*00a0*/  IADD3.X R0, PT, PT, R9, UR7, RZ, P1, !PT ;  /* 0x0000000709007c10 */ /* 0x000fe20008ffe4ff */
[----:B0-----:R-:W-:-:S05]  /*00b0*/  IMAD R2, R3, UR4, R2 ;  /* 0x0000000403027c24 */ /* 0x001fca000f8e0202 */
[----:B------:R-:W-:-:S04]  /*00c0*/  ISETP.GT.U32.AND P0, PT, R15, R2, PT ;  /* 0x000000020f00720c */ /* 0x000fc80003f04070 */
[----:B------:R-:W-:-:S13]  /*00d0*/  ISETP.GT.AND.EX P0, PT, R0, RZ, PT, P0 ;  /* 0x000000ff0000720c */ /* 0x000fda0003f04300 */
[----:B------:R-:W-:Y:S05]  /*00e0*/  @!P0 EXIT ;  /* 0x000000000000894d */ /* 0x000fea0003800000 */
[----:B------:R-:W-:Y:S01]  /*00f0*/  S2UR UR4, SR_CTAID.Y ;  /* 0x00000000000479c3 */ /* 0x000fe20000002600 */
[----:B------:R-:W0:Y:S01]  /*0100*/  LDCU UR6, c[0x0][0x374] ;  /* 0x00006e80ff0677ac */ /* 0x000e220008000800 */
[C---:B------:R-:W-:Y:S01]  /*0110*/  IADD3 R12, P0, PT, R2.reuse, -R4, RZ ;  /* 0x80000004020c7210 */ /* 0x040fe20007f1e0ff */
[----:B------:R-:W-:Y:S01]  /*0120*/  IMAD.MOV.U32 R3, RZ, RZ, RZ ;  /* 0x000000ffff037224 */ /* 0x000fe200078e00ff */
[C---:B------:R-:W-:Y:S01]  /*0130*/  IADD3 R10, P1, PT, -R2.reuse, R6, RZ ;  /* 0x00000006020a7210 */ /* 0x040fe20007f3e1ff */
[----:B------:R-:W1:Y:S01]  /*0140*/  LDCU.128 UR8, c[0x0][0x380] ;  /* 0x00007000ff0877ac */ /* 0x000e620008000c00 */
[----:B------:R-:W-:Y:S01]  /*0150*/  IADD3 R8, P2, P3, R2, 0x1, -R11 ;  /* 0x0000000102087810 */ /* 0x000fe20007b5e80b */
[----:B------:R-:W-:Y:S01]  /*0160*/  IMAD.X R13, RZ, RZ, ~R5, P0 ;  /* 0x000000ffff0d7224 */ /* 0x000fe200000e0e05 */
[----:B------:R-:W0:Y:S01]  /*0170*/  S2UR UR5, SR_CTAID.Z ;  /* 0x00000000000579c3 */ /* 0x000e220000002700 */
[----:B------:R-:W-:Y:S02]  /*0180*/  IADD3.X R11, PT, PT, R7, -0x1, RZ, P1, !PT ;  /* 0xffffffff070b7810 */ /* 0x000fe40000ffe4ff */
[----:B------:R-:W-:-:S02]  /*0190*/  ISETP.GT.U32.AND P0, PT, R4, RZ, PT ;  /* 0x000000ff0400720c */ /* 0x000fc40003f04070 */
[----:B------:R-:W-:Y:S02]  /*01a0*/  ISETP.LT.AND P5, PT, R13, RZ, PT ;  /* 0x000000ff0d00720c */ /* 0x000fe40003fa1270 */
[----:B------:R-:W-:Y:S02]  /*01b0*/  ISETP.GT.AND.EX P0, PT, R5, RZ, PT, P0 ;  /* 0x000000ff0500720c */ /* 0x000fe40003f04300 */
[----:B------:R-:W-:-:S04]  /*01c0*/  IADD3.X R9, PT, PT, RZ, RZ, ~R9, P2, P3 ;  /* 0x000000ffff097210 */ /* 0x000fc800017e6c09 */
[----:B------:R-:W-:Y:S01]  /*01d0*/  ISETP.LT.AND P3, PT, R9, RZ, PT ;  /* 0x000000ff0900720c */ /* 0x000fe20003f61270 */
[----:B0-----:R-:W-:Y:S01]  /*01e0*/  UIMAD UR4, UR5, UR6, UR4 ;  /* 0x00000006050472a4 */ /* 0x001fe2000f8e0204 */
[----:B------:R-:W0:Y:S05]  /*01f0*/  LDCU.64 UR6, c[0x0][0x358] ;  /* 0x00006b00ff0677ac */ /* 0x000e2a0008000a00 */
[----:B------:R-:W-:Y:S01]  /*0200*/  IMAD.WIDE.U32 R2, R15, UR4, R2 ;  /* 0x000000040f027c25 */ /* 0x000fe2000f8e0002 */
[----:B------:R-:W-:-:S03]  /*0210*/  IADD3 R15, P1, PT, RZ, -R12, RZ ;  /* 0x8000000cff0f7210 */ /* 0x000fc60007f3e0ff */
[----:B------:R-:W-:Y:S01]  /*0220*/  IMAD.WIDE.U32 R10, R6, UR4, R10 ;  /* 0x00000004060a7c25 */ /* 0x000fe2000f8e000a */
[----:B------:R-:W-:Y:S02]  /*0230*/  SEL R6, R15, R12, P5 ;  /* 0x0000000c0f067207 */ /* 0x000fe40002800000 */
[----:B------:R-:W-:Y:S01]  /*0240*/  IADD3 R12, P4, PT, RZ, -R4, RZ ;  /* 0x80000004ff0c7210 */ /* 0x000fe20007f9e0ff */
[----:B------:R-:W-:Y:S02]  /*0250*/  IMAD.X R16, RZ, RZ, ~R13, P1 ;  /* 0x000000ffff107224 */ /* 0x000fe400008e0e0d */
[----:B------:R-:W-:Y:S01]  /*0260*/  IMAD R7, R7, UR4, R11 ;  /* 0x0000000407077c24 */ /* 0x000fe2000f8e020b */
[----:B------:R-:W-:Y:S01]  /*0270*/  ISETP.GT.U32.AND P1, PT, R12, RZ, PT ;  /* 0x000000ff0c00720c */ /* 0x000fe20003f24070 */
[----:B------:R-:W-:Y:S01]  /*0280*/  IMAD.X R14, RZ, RZ, ~R5, P4 ;  /* 0x000000ffff0e7224 */ /* 0x000fe200020e0e05 */
[C---:B------:R-:W-:Y:S02]  /*0290*/  LEA R10, P4, R4.reuse, R10, 0x1 ;  /* 0x0000000a040a7211 */ /* 0x040fe400078808ff */
[----:B------:R-:W-:-:S02]  /*02a0*/  SEL R11, R4, RZ, P0 ;  /* 0x000000ff040b7207 */ /* 0x000fc40000000000 */
[----:B------:R-:W-:Y:S02]  /*02b0*/  ISETP.GT.AND.EX P1, PT, R14, RZ, PT, P1 ;  /* 0x000000ff0e00720c */ /* 0x000fe40003f24310 */
[----:B------:R-:W-:Y:S02]  /*02c0*/  SEL R16, R16, R13, P5 ;  /* 0x0000000d10107207 */ /* 0x000fe40002800000 */
[----:B------:R-:W-:Y:S02]  /*02d0*/  LEA.HI.X R7, R4, R7, R5, 0x1, P4 ;  /* 0x0000000704077211 */ /* 0x000fe400020f0c05 */
[----:B------:R-:W-:Y:S02]  /*02e0*/  LOP3.LUT R11, RZ, R11, RZ, 0x33, !PT ;  /* 0x0000000bff0b7212 */ /* 0x000fe400078e33ff */
[----:B------:R-:W-:Y:S02]  /*02f0*/  SEL R12, R12, RZ, P1 ;  /* 0x000000ff0c0c7207 */ /* 0x000fe40000800000 */
[----:B------:R-:W-:-:S02]  /*0300*/  IADD3 R13, P4, PT, RZ, -R8, RZ ;  /* 0x80000008ff0d7210 */ /* 0x000fc40007f9e0ff */
[----:B------:R-:W-:Y:S02]  /*0310*/  SEL R4, R5, RZ, P0 ;  /* 0x000000ff05047207 */ /* 0x000fe40000000000 */
[----:B------:R-:W-:Y:S01]  /*0320*/  IADD3 R5, P0, P2, R12, R10, R11 ;  /* 0x0000000a0c057210 */ /* 0x000fe20007a1e00b */
[----:B------:R-:W-:Y:S01]  /*0330*/  IMAD.X R12, RZ, RZ, ~R9, P4 ;  /* 0x000000ffff0c7224 */ /* 0x000fe200020e0e09 */
[----:B------:R-:W-:Y:S02]  /*0340*/  LOP3.LUT R4, RZ, R4, RZ, 0x33, !PT ;  /* 0x00000004ff047212 */ /* 0x000fe400078e33ff */
[----:B------:R-:W-:Y:S02]  /*0350*/  SEL R10, R14, RZ, P1 ;  /* 0x000000ff0e0a7207 */ /* 0x000fe40000800000 */
[----:B------:R-:W-:Y:S02]  /*0360*/  SEL R8, R8, R13, P3 ;  /* 0x0000000d08087207 */ /* 0x000fe40001800000 */
[----:B------:R-:W-:-:S02]  /*0370*/  IADD3.X R7, PT, PT, R10, R7, R4, P0, P2 ;  /* 0x000000070a077210 */ /* 0x000fc400007e4404 */
[----:B------:R-:W-:Y:S01]  /*0380*/  IADD3 R6, P0, P1, R6, R5, R8 ;  /* 0x0000000506067210 */ /* 0x000fe2000791e008 */
[----:B------:R-:W-:Y:S01]  /*0390*/  IMAD R5, R0, UR4, RZ ;  /* 0x0000000400057c24 */ /* 0x000fe2000f8e02ff */
[----:B------:R-:W-:-:S03]  /*03a0*/  SEL R9, R9, R12, P3 ;  /* 0x0000000c09097207 */ /* 0x000fc60001800000 */
[----:B------:R-:W-:Y:S01]  /*03b0*/  IMAD.IADD R3, R3, 0x1, R5 ;  /* 0x0000000103037824 */ /* 0x000fe200078e0205 */
[----:B------:R-:W-:Y:S02]  /*03c0*/  IADD3.X R7, PT, PT, R16, R7, R9, P0, P1 ;  /* 0x0000000710077210 */ /* 0x000fe400007e2409 */
[----:B-1----:R-:W-:Y:S02]  /*03d0*/  LEA R4, P1, R2, UR10, 0x1 ;  /* 0x0000000a02047c11 */ /* 0x002fe4000f8208ff */
[----:B------:R-:W-:Y:S02]  /*03e0*/  LEA R8, P0, R6, UR8, 0x1 ;  /* 0x0000000806087c11 */ /* 0x000fe4000f8008ff */
[----:B------:R-:W-:Y:S02]  /*03f0*/  LEA.HI.X R5, R2, UR11, R3, 0x1, P1 ;  /* 0x0000000b02057c11 */ /* 0x000fe400088f0c03 */
[----:B------:R-:W-:Y:S02]  /*0400*/  LEA.HI.X R3, R6, UR9, R7, 0x1, P0 ;  /* 0x0000000906037c11 */ /* 0x000fe400080f0c07 */
[C---:B------:R-:W-:Y:S01]  /*0410*/  LOP3.LUT R2, R8.reuse, 0xfffffffd, RZ, 0xc0, !PT ;  /* 0xfffffffd08027812 */ /* 0x040fe200078ec0ff */
[----:B0-----:R0:W5:Y:S01]  /*0420*/  LDG.E.U16 R4, desc[UR6][R4.64] ;  /* 0x0000000604047981 */ /* 0x001162000c1e1500 */
[----:B------:R-:W-:-:S03]  /*0430*/  LOP3.LUT R0, R8, 0x2, RZ, 0xc0, !PT ;  /* 0x0000000208007812 */ /* 0x000fc600078ec0ff */
[----:B------:R0:W5:Y:S01]  /*0440*/  LD.E R7, desc[UR6][R2.64] ;  /* 0x0000000602077980 */ /* 0x000162000c101900 */
[----:B------:R-:W-:Y:S01]  /*0450*/  ISETP.EQ.U32.AND P0, PT, R0, RZ, PT ;  /* 0x000000ff0000720c */ /* 0x000fe20003f02070 */
[----:B------:R-:W-:-:S05]  /*0460*/  IMAD.MOV.U32 R0, RZ, RZ, 0x3254 ;  /* 0x00003254ff007424 */ /* 0x000fca00078e00ff */
[----:B------:R-:W-:-:S07]  /*0470*/  SEL R0, R0, 0x7610, P0 ;  /* 0x0000761000007807 */ /* 0x000fce0000000000 */
.L_x_172:
[----:B0----5:R-:W-:-:S05]  /*0480*/  HADD2.BF16_V2 R5, R7, R4.H0_H0 ;  /* 0x2000000407057230 */ /* 0x021fca0000200000 */
[----:B------:R-:W-:-:S05]  /*0490*/  PRMT R5, R7, R0, R5 ;  /* 0x0000000007057216 */ /* 0x000fca0000000005 */
[----:B------:R-:W2:Y:S02]  /*04a0*/  ATOM.E.CAS.STRONG.GPU PT, R6, [R2], R7, R5 ;  /* 0x000000070206738b */ /* 0x000ea400001ee105 */
[----:B--2---:R-:W-:Y:S01]  /*04b0*/  ISETP.NE.U32.AND P0, PT, R6, R7, PT ;  /* 0x000000070600720c */ /* 0x004fe20003f05070 */
[----:B------:R-:W-:-:S12]  /*04c0*/  IMAD.MOV.U32 R7, RZ, RZ, R6 ;  /* 0x000000ffff077224 */ /* 0x000fd800078e0006 */
[----:B------:R-:W-:Y:S05]  /*04d0*/  @P0 BRA `(.L_x_172) ;  /* 0xfffffffc00e80947 */ /* 0x000fea000383ffff */
[----:B------:R-:W-:Y:S05]  /*04e0*/  EXIT ;  /* 0x000000000000794d */ /* 0x000fea0003800000 */
.L_x_173:
        /* <DEDUP_REMOVED lines=9> */
.L_x_1218:


//--------------------- .text._ZN2at6native49_GLOBAL__N__cfa43aba_16_ReflectionPad_cu_f800513936reflection_pad1d_backward_out_kernelIN3c104HalfEEEvPT_PKS5_lll --------------------------
	.section	.text._ZN2at6native49_GLOBAL__N__cfa43aba_16_ReflectionPad_cu_f800513936reflection_pad1d_backward_out_kernelIN3c104HalfEEEvPT_PKS5_lll,"ax",@progbits
	.align	128
.text._ZN2at6native49_GLOBAL__N__cfa43aba_16_ReflectionPad_cu_f800513936reflection_pad1d_backward_out_kernelIN3c104HalfEEEvPT_PKS5_lll:
        .type           _ZN2at6native49_GLOBAL__N__cfa43aba_16_ReflectionPad_cu_f800513936reflection_pad1d_backward_out_kernelIN3c104HalfEEEvPT_PKS5_lll,@function
        .size           _ZN2at6native49_GLOBAL__N__cfa43aba_16_ReflectionPad_cu_f800513936reflection_pad1d_backward_out_kernelIN3c104HalfEEEvPT_PKS5_lll,(.L_x_1219 - _ZN2at6native49_GLOBAL__N__cfa43aba_16_ReflectionPad_cu_f800513936reflection_pad1d_backward_out_kernelIN3c104HalfEEEvPT_PKS5_lll)
        .other          _ZN2at6native49_GLOBAL__N__cfa43aba_16_ReflectionPad_cu_f800513936reflection_pad1d_backward_out_kernelIN3c104HalfEEEvPT_PKS5_lll,@"STO_CUDA_ENTRY STV_DEFAULT"
_ZN2at6native49_GLOBAL__N__cfa43aba_16_ReflectionPad_cu_f800513936reflection_pad1d_backward_out_kernelIN3c104HalfEEEvPT_PKS5_lll:
        /* <DEDUP_REMOVED lines=72> */
.L_x_174:
[----:B0----5:R-:W-:-:S05]  /*0480*/  HADD2 R5, R7, R4.H0_H0 ;  /* 0x2000000407057230 */ /* 0x021fca0000000000 */
[----:B------:R-:W-:-:S05]  /*0490*/  PRMT R5, R7, R0, R5 ;  /* 0x0000000007057216 */ /* 0x000fca0000000005 */
[----:B------:R-:W2:Y:S02]  /*04a0*/  ATOM.E.CAS.STRONG.GPU PT, R6, [R2], R7, R5 ;  /* 0x000000070206738b */ /* 0x000ea400001ee105 */
[----:B--2---:R-:W-:Y:S01]  /*04b0*/  ISETP.NE.U32.AND P0, PT, R6, R7, PT ;  /* 0x000000070600720c */ /* 0x004fe20003f05070 */
[----:B------:R-:W-:-:S12]  /*04c0*/  IMAD.MOV.U32 R7, RZ, RZ, R6 ;  /* 0x000000ffff077224 */ /* 0x000fd800078e0006 */
[----:B------:R-:W-:Y:S05]  /*04d0*/  @P0 BRA `(.L_x_174) ;  /* 0xfffffffc00e80947 */ /* 0x000fea000383ffff */
[----:B------:R-:W-:Y:S05]  /*04e0*/  EXIT ;  /* 0x000000000000794d */ /* 0x000fea0003800000 */
.L_x_175:
        /* <DEDUP_REMOVED lines=9> */
.L_x_1219:


//--------------------- .text._ZN2at6native49_GLOBAL__N__cfa43aba_16_ReflectionPad_cu_f800513936reflection_pad1d_backward_out_kernelIN3c107complexIfEEEEvPT_PKS6_lll --------------------------
	.section	.text._ZN2at6native49_GLOBAL__N__cfa43aba_16_ReflectionPad_cu_f800513936reflection_pad1d_backward_out_kernelIN3c107complexIfEEEEvPT_PKS6_lll,"ax",@progbits
	.align	128
.text._ZN2at6native49_GLOBAL__N__cfa43aba_16_ReflectionPad_cu_f800513936reflection_pad1d_backward_out_kernelIN3c107complexIfEEEEvPT_PKS6_lll:
        .type           _ZN2at6native49_GLOBAL__N__cfa43aba_16_ReflectionPad_cu_f800513936reflection_pad1d_backward_out_kernelIN3c107complexIfEEEEvPT_PKS6_lll,@function
        .size           _ZN2at6native49_GLOBAL__N__cfa43aba_16_ReflectionPad_cu_f800513936reflection_pad1d_backward_out_kernelIN3c107complexIfEEEEvPT_PKS6_lll,(.L_x_1220 - _ZN2at6native49_GLOBAL__N__cfa43aba_16_ReflectionPad_cu_f800513936reflection_pad1d_backward_out_kernelIN3c107complexIfEEEEvPT_PKS6_lll)
        .other          _ZN2at6native49_GLOBAL__N__cfa43aba_16_ReflectionPad_cu_f800513936reflection_pad1d_backward_out_kernelIN3c107complexIfEEEEvPT_PKS6_lll,@"STO_CUDA_ENTRY STV_DEFAULT"
_ZN2at6native49_GLOBAL__N__cfa43aba_16_ReflectionPad_cu_f800513936reflection_pad1d_backward_out_kernelIN3c107complexIfEEEEvPT_PKS6_lll:
        /* <DEDUP_REMOVED lines=17> */
[----:B------:R-:W-:Y:S01]  /*0110*/  IMAD.MOV.U32 R9, RZ, RZ, RZ ;  /* 0x000000ffff097224 */ /* 0x000fe200078e00ff */
[----:B------:R-:W1:Y:S05]  /*0120*/  LDCU.128 UR8, c[0x0][0x380] ;  /* 0x00007000ff0877ac */ /* 0x000e6a0008000c00 */
[----:B------:R-:W0:Y:S02]  /*0130*/  S2UR UR5, SR_CTAID.Z ;  /* 0x00000000000579c3 */ /* 0x000e240000002700 */
[----:B0-----:R-:W-:Y:S01]  /*0140*/  UIMAD UR4, UR5, UR6, UR4 ;  /* 0x00000006050472a4 */ /* 0x001fe2000f8e0204 */
[----:B------:R-:W0:Y:S05]  /*0150*/  LDCU.64 UR6, c[0x0][0x358] ;  /* 0x00006b00ff0677ac */ /* 0x000e2a0008000a00 */
[----:B------:R-:W-:-:S04]  /*0160*/  IMAD.WIDE.U32 R2, R3, UR4, R8 ;  /* 0x0000000403027c25 */ /* 0x000fc8000f8e0008 */
[----:B------:R-:W-:Y:S01]  /*0170*/  IMAD R9, R10, UR4, RZ ;  /* 0x000000040a097c24 */ /* 0x000fe2000f8e02ff */
[----:B-1----:R-:W-:-:S03]  /*0180*/  LEA R12, P0, R2, UR10, 0x3 ;  /* 0x0000000a020c7c11 */ /* 0x002fc6000f8018ff */
[----:B------:R-:W-:-:S05]  /*0190*/  IMAD.IADD R3, R3, 0x1, R9 ;  /* 0x0000000103037824 */ /* 0x000fca00078e0209 */
[----:B------:R-:W-:-:S05]  /*01a0*/  LEA.HI.X R13, R2, UR11, R3, 0x3, P0 ;  /* 0x0000000b020d7c11 */ /* 0x000fca00080f1c03 */
[----:B0-----:R0:W2:Y:S01]  /*01b0*/  LDG.E.64 R2, desc[UR6][R12.64] ;  /* 0x000000060c027981 */ /* 0x0010a2000c1e1b00 */
[----:B------:R-:W-:Y:S02]  /*01c0*/  IADD3 R10, P0, PT, -R8, R6, RZ ;  /* 0x00000006080a7210 */ /* 0x000fe40007f1e1ff */
[-C--:B------:R-:W-:Y:S02]  /*01d0*/  IADD3 R14, P2, PT, RZ, -R4.reuse, RZ ;  /* 0x80000004ff0e7210 */ /* 0x080fe40007f5e0ff */
[----:B------:R-:W-:Y:S02]  /*01e0*/  IADD3.X R11, PT, PT, R7, -0x1, RZ, P0, !PT ;  /* 0xffffffff070b7810 */ /* 0x000fe400007fe4ff */
[----:B------:R-:W-:Y:S01]  /*01f0*/  ISETP.GT.U32.AND P0, PT, R4, RZ, PT ;  /* 0x000000ff0400720c */ /* 0x000fe20003f04070 */
[----:B------:R-:W-:Y:S01]  /*0200*/  IMAD.WIDE.U32 R10, R6, UR4, R10 ;  /* 0x00000004060a7c25 */ /* 0x000fe2000f8e000a */
[C---:B------:R-:W-:Y:S02]  /*0210*/  IADD3 R6, P4, P5, R8.reuse, 0x1, -R15 ;  /* 0x0000000108067810 */ /* 0x040fe40007d9e80f */
[----:B------:R-:W-:Y:S01]  /*0220*/  IADD3 R8, P1, PT, R8, -R4, RZ ;  /* 0x8000000408087210 */ /* 0x000fe20007f3e0ff */
[----:B0-----:R-:W-:Y:S01]  /*0230*/  IMAD.X R12, RZ, RZ, ~R5, P2 ;  /* 0x000000ffff0c7224 */ /* 0x001fe200010e0e05 */
[----:B------:R-:W-:Y:S01]  /*0240*/  ISETP.GT.AND.EX P0, PT, R5, RZ, PT, P0 ;  /* 0x000000ff0500720c */ /* 0x000fe20003f04300 */
[----:B------:R-:W-:Y:S01]  /*0250*/  IMAD R7, R7, UR4, R11 ;  /* 0x0000000407077c24 */ /* 0x000fe2000f8e020b */
[----:B------:R-:W-:Y:S01]  /*0260*/  IADD3 R13, P3, PT, RZ, -R8, RZ ;  /* 0x80000008ff0d7210 */ /* 0x000fe20007f7e0ff */
[----:B------:R-:W-:Y:S01]  /*0270*/  IMAD.X R9, RZ, RZ, ~R5, P1 ;  /* 0x000000ffff097224 */ /* 0x000fe200008e0e05 */
[----:B------:R-:W-:-:S02]  /*0280*/  ISETP.GT.U32.AND P1, PT, R14, RZ, PT ;  /* 0x000000ff0e00720c */ /* 0x000fc40003f24070 */
[C---:B------:R-:W-:Y:S02]  /*0290*/  LEA R10, P6, R4.reuse, R10, 0x1 ;  /* 0x0000000a040a7211 */ /* 0x040fe400078c08ff */
[----:B------:R-:W-:Y:S02]  /*02a0*/  ISETP.LT.AND P2, PT, R9, RZ, PT ;  /* 0x000000ff0900720c */ /* 0x000fe40003f41270 */
[----:B------:R-:W-:Y:S02]  /*02b0*/  SEL R11, R4, RZ, P0 ;  /* 0x000000ff040b7207 */ /* 0x000fe40000000000 */
[----:B------:R-:W-:Y:S02]  /*02c0*/  ISETP.GT.AND.EX P1, PT, R12, RZ, PT, P1 ;  /* 0x000000ff0c00720c */ /* 0x000fe40003f24310 */
[----:B------:R-:W-:Y:S02]  /*02d0*/  SEL R13, R13, R8, P2 ;  /* 0x000000080d0d7207 */ /* 0x000fe40001000000 */
[----:B------:R-:W-:-:S02]  /*02e0*/  LEA.HI.X R4, R4, R7, R5, 0x1, P6 ;  /* 0x0000000704047211 */ /* 0x000fc400030f0c05 */
[----:B------:R-:W-:Y:S02]  /*02f0*/  IADD3.X R8, PT, PT, RZ, RZ, ~R0, P4, P5 ;  /* 0x000000ffff087210 */ /* 0x000fe400027eac00 */
[----:B------:R-:W-:Y:S02]  /*0300*/  LOP3.LUT R7, RZ, R11, RZ, 0x33, !PT ;  /* 0x0000000bff077212 */ /* 0x000fe400078e33ff */
[----:B------:R-:W-:Y:S02]  /*0310*/  SEL R11, R14, RZ, P1 ;  /* 0x000000ff0e0b7207 */ /* 0x000fe40000800000 */
[----:B------:R-:W-:Y:S02]  /*0320*/  IADD3 R15, P6, PT, RZ, -R6, RZ ;  /* 0x80000006ff0f7210 */ /* 0x000fe40007fde0ff */
[----:B------:R-:W-:Y:S02]  /*0330*/  SEL R5, R5, RZ, P0 ;  /* 0x000000ff05057207 */ /* 0x000fe40000000000 */
[----:B------:R-:W-:Y:S01]  /*0340*/  ISETP.LT.AND P5, PT, R8, RZ, PT ;  /* 0x000000ff0800720c */ /* 0x000fe20003fa1270 */
[----:B------:R-:W-:Y:S01]  /*0350*/  IMAD.X R17, RZ, RZ, ~R8, P6 ;  /* 0x000000ffff117224 */ /* 0x000fe200030e0e08 */
[----:B------:R-:W-:Y:S01]  /*0360*/  IADD3 R0, P0, P4, R11, R10, R7 ;  /* 0x0000000a0b007210 */ /* 0x000fe20007c1e007 */
[----:B------:R-:W-:Y:S01]  /*0370*/  IMAD.X R10, RZ, RZ, ~R9, P3 ;  /* 0x000000ffff0a7224 */ /* 0x000fe200018e0e09 */
[----:B------:R-:W-:-:S02]  /*0380*/  LOP3.LUT R5, RZ, R5, RZ, 0x33, !PT ;  /* 0x00000005ff057212 */ /* 0x000fc400078e33ff */
[----:B------:R-:W-:Y:S02]  /*0390*/  SEL R7, R12, RZ, P1 ;  /* 0x000000ff0c077207 */ /* 0x000fe40000800000 */
[----:B------:R-:W-:Y:S02]  /*03a0*/  SEL R11, R6, R15, P5 ;  /* 0x0000000f060b7207 */ /* 0x000fe40002800000 */
[----:B------:R-:W-:Y:S02]  /*03b0*/  IADD3.X R5, PT, PT, R7, R4, R5, P0, P4 ;  /* 0x0000000407057210 */ /* 0x000fe400007e8405 */
[----:B------:R-:W-:Y:S02]  /*03c0*/  SEL R6, R10, R9, P2 ;  /* 0x000000090a067207 */ /* 0x000fe40001000000 */
[----:B------:R-:W-:Y:S02]  /*03d0*/  SEL R8, R8, R17, P5 ;  /* 0x0000001108087207 */ /* 0x000fe40002800000 */
[----:B------:R-:W-:-:S04]  /*03e0*/  IADD3 R0, P0, P1, R13, R0, R11 ;  /* 0x000000000d007210 */ /* 0x000fc8000791e00b */
[----:B------:R-:W-:Y:S02]  /*03f0*/  IADD3.X R5, PT, PT, R6, R5, R8, P0, P1 ;  /* 0x0000000506057210 */ /* 0x000fe400007e2408 */
[----:B------:R-:W-:-:S04]  /*0400*/  LEA R4, P0, R0, UR8, 0x3 ;  /* 0x0000000800047c11 */ /* 0x000fc8000f8018ff */
[----:B------:R-:W-:-:S05]  /*0410*/  LEA.HI.X R5, R0, UR9, R5, 0x3, P0 ;  /* 0x0000000900057c11 */ /* 0x000fca00080f1c05 */
[----:B--2---:R-:W-:Y:S04]  /*0420*/  REDG.E.ADD.F32.FTZ.RN.STRONG.GPU desc[UR6][R4.64], R2 ;  /* 0x00000002040079a6 */ /* 0x004fe8000c12f306 */
[----:B------:R-:W-:Y:S01]  /*0430*/  REDG.E.ADD.F32.FTZ.RN.STRONG.GPU desc[UR6][R4.64+0x4], R3 ;  /* 0x00000403040079a6 */ /* 0x000fe2000c12f306 */
[----:B------:R-:W-:Y:S05]  /*0440*/  EXIT ;  /* 0x000000000000794d */ /* 0x000fea0003800000 */
.L_x_176:
        /* <DEDUP_REMOVED lines=11> */
.L_x_1220:


//--------------------- .text._ZN2at6native49_GLOBAL__N__cfa43aba_16_ReflectionPad_cu_f800513936reflection_pad1d_backward_out_kernelIN3c107complexIdEEEEvPT_PKS6_lll --------------------------
	.section	.text._ZN2at6native49_GLOBAL__N__cfa43aba_16_ReflectionPad_cu_f800513936reflection_pad1d_backward_out_kernelIN3c107complexIdEEEEvPT_PKS6_lll,"ax",@progbits
	.align	128
.text._ZN2at6native49_GLOBAL__N__cfa43aba_16_ReflectionPad_cu_f800513936reflection_pad1d_backward_out_kernelIN3c107complexIdEEEEvPT_PKS6_lll:
        .type           _ZN2at6native49_GLOBAL__N__cfa43aba_16_ReflectionPad_cu_f800513936reflection_pad1d_backward_out_kernelIN3c107complexIdEEEEvPT_PKS6_lll,@function
        .size           _ZN2at6native49_GLOBAL__N__cfa43aba_16_ReflectionPad_cu_f800513936reflection_pad1d_backward_out_kernelIN3c107complexIdEEEEvPT_PKS6_lll,(.L_x_1221 - _ZN2at6native49_GLOBAL__N__cfa43aba_16_ReflectionPad_cu_f800513936reflection_pad1d_backward_out_kernelIN3c107complexIdEEEEvPT_PKS6_lll)
        .other          _ZN2at6native49_GLOBAL__N__cfa43aba_16_ReflectionPad_cu_f800513936reflection_pad1d_backward_out_kernelIN3c107complexIdEEEEvPT_PKS6_lll,@"STO_CUDA_ENTRY STV_DEFAULT"
_ZN2at6native49_GLOBAL__N__cfa43aba_16_ReflectionPad_cu_f800513936reflection_pad1d_backward_out_kernelIN3c107complexIdEEEEvPT_PKS6_lll:
        /* <DEDUP_REMOVED lines=26> */
[----:B------:R-:W-:-:S06]  /*01a0*/  LEA.HI.X R7, R4, UR11, R5, 0x4, P0 ;  /* 0x0000000b04077c11 */ /* 0x000fcc00080f2405 */
[----:B0-----:R-:W2:Y:S01]  /*01b0*/  LDG.E.128 R4, desc[UR6][R6.64] ;  /* 0x0000000606047981 */ /* 0x001ea2000c1e1d00 */
[----:B------:R-:W-:Y:S02]  /*01c0*/  IADD3 R12, P0, PT, -R10, R8, RZ ;  /* 0x000000080a0c7210 */ /* 0x000fe40007f1e1ff */
[-C--:B------:R-:W-:Y:S02]  /*01d0*/  IADD3 R14, P2, PT, RZ, -R2.reuse, RZ ;  /* 0x80000002ff0e7210 */ /* 0x080fe40007f5e0ff */
[C---:B------:R-:W-:Y:S02]  /*01e0*/  IADD3.X R13, PT, PT, R9.reuse, -0x1, RZ, P0, !PT ;  /* 0xffffffff090d7810 */ /* 0x040fe400007fe4ff */
[----:B------:R-:W-:Y:S01]  /*01f0*/  ISETP.GT.U32.AND P0, PT, R2, RZ, PT ;  /* 0x000000ff0200720c */ /* 0x000fe20003f04070 */
[----:B------:R-:W-:Y:S01]  /*0200*/  IMAD.WIDE.U32 R12, R8, UR4, R12 ;  /* 0x00000004080c7c25 */ /* 0x000fe2000f8e000c */
[C---:B------:R-:W-:Y:S02]  /*0210*/  IADD3 R8, P4, P5, R10.reuse, 0x1, -R15 ;  /* 0x000000010a087810 */ /* 0x040fe40007d9e80f */
[----:B------:R-:W-:Y:S01]  /*0220*/  IADD3 R10, P1, PT, R10, -R2, RZ ;  /* 0x800000020a0a7210 */ /* 0x000fe20007f3e0ff */
[----:B------:R-:W-:Y:S01]  /*0230*/  IMAD R11, R9, UR4, R13 ;  /* 0x00000004090b7c24 */ /* 0x000fe2000f8e020d */
[----:B------:R-:W-:Y:S01]  /*0240*/  ISETP.GT.AND.EX P0, PT, R3, RZ, PT, P0 ;  /* 0x000000ff0300720c */ /* 0x000fe20003f04300 */
[--C-:B------:R-:W-:Y:S01]  /*0250*/  IMAD.X R15, RZ, RZ, ~R3.reuse, P2 ;  /* 0x000000ffff0f7224 */ /* 0x100fe200010e0e03 */
[----:B------:R-:W-:Y:S01]  /*0260*/  IADD3 R17, P3, PT, RZ, -R10, RZ ;  /* 0x8000000aff117210 */ /* 0x000fe20007f7e0ff */
[----:B------:R-:W-:Y:S01]  /*0270*/  IMAD.X R9, RZ, RZ, ~R3, P1 ;  /* 0x000000ffff097224 */ /* 0x000fe200008e0e03 */
[----:B------:R-:W-:-:S02]  /*0280*/  ISETP.GT.U32.AND P1, PT, R14, RZ, PT ;  /* 0x000000ff0e00720c */ /* 0x000fc40003f24070 */
[C---:B------:R-:W-:Y:S02]  /*0290*/  LEA R12, P6, R2.reuse, R12, 0x1 ;  /* 0x0000000c020c7211 */ /* 0x040fe400078c08ff */
[----:B------:R-:W-:Y:S02]  /*02a0*/  ISETP.LT.AND P2, PT, R9, RZ, PT ;  /* 0x000000ff0900720c */ /* 0x000fe40003f41270 */
[C---:B------:R-:W-:Y:S02]  /*02b0*/  SEL R13, R2.reuse, RZ, P0 ;  /* 0x000000ff020d7207 */ /* 0x040fe40000000000 */
[----:B------:R-:W-:Y:S02]  /*02c0*/  ISETP.GT.AND.EX P1, PT, R15, RZ, PT, P1 ;  /* 0x000000ff0f00720c */ /* 0x000fe40003f24310 */
[----:B------:R-:W-:Y:S02]  /*02d0*/  SEL R10, R17, R10, P2 ;  /* 0x0000000a110a7207 */ /* 0x000fe40001000000 */
[----:B------:R-:W-:-:S02]  /*02e0*/  LEA.HI.X R2, R2, R11, R3, 0x1, P6 ;  /* 0x0000000b02027211 */ /* 0x000fc400030f0c03 */
[----:B------:R-:W-:Y:S02]  /*02f0*/  IADD3.X R0, PT, PT, RZ, RZ, ~R0, P4, P5 ;  /* 0x000000ffff007210 */ /* 0x000fe400027eac00 */
[----:B------:R-:W-:Y:S02]  /*0300*/  IADD3 R17, P6, PT, RZ, -R8, RZ ;  /* 0x80000008ff117210 */ /* 0x000fe40007fde0ff */
[----:B------:R-:W-:Y:S02]  /*0310*/  LOP3.LUT R11, RZ, R13, RZ, 0x33, !PT ;  /* 0x0000000dff0b7212 */ /* 0x000fe400078e33ff */
[----:B------:R-:W-:Y:S01]  /*0320*/  SEL R14, R14, RZ, P1 ;  /* 0x000000ff0e0e7207 */ /* 0x000fe20000800000 */
[----:B------:R-:W-:Y:S01]  /*0330*/  IMAD.X R19, RZ, RZ, ~R0, P6 ;  /* 0x000000ffff137224 */ /* 0x000fe200030e0e00 */
[----:B------:R-:W-:Y:S02]  /*0340*/  SEL R13, R3, RZ, P0 ;  /* 0x000000ff030d7207 */ /* 0x000fe40000000000 */
[----:B------:R-:W-:-:S02]  /*0350*/  ISETP.LT.AND P5, PT, R0, RZ, PT ;  /* 0x000000ff0000720c */ /* 0x000fc40003fa1270 */
[----:B------:R-:W-:Y:S01]  /*0360*/  IADD3 R3, P0, P4, R14, R12, R11 ;  /* 0x0000000c0e037210 */ /* 0x000fe20007c1e00b */
[----:B------:R-:W-:Y:S01]  /*0370*/  IMAD.X R14, RZ, RZ, ~R9, P3 ;  /* 0x000000ffff0e7224 */ /* 0x000fe200018e0e09 */
[----:B------:R-:W-:Y:S02]  /*0380*/  LOP3.LUT R11, RZ, R13, RZ, 0x33, !PT ;  /* 0x0000000dff0b7212 */ /* 0x000fe400078e33ff */
[----:B------:R-:W-:Y:S02]  /*0390*/  SEL R12, R15, RZ, P1 ;  /* 0x000000ff0f0c7207 */ /* 0x000fe40000800000 */
[----:B------:R-:W-:Y:S02]  /*03a0*/  SEL R8, R8, R17, P5 ;  /* 0x0000001108087207 */ /* 0x000fe40002800000 */
[----:B------:R-:W-:Y:S02]  /*03b0*/  SEL R13, R0, R19, P5 ;  /* 0x00000013000d7207 */ /* 0x000fe40002800000 */
[----:B------:R-:W-:-:S02]  /*03c0*/  IADD3.X R0, PT, PT, R12, R2, R11, P0, P4 ;  /* 0x000000020c007210 */ /* 0x000fc400007e840b */
[----:B------:R-:W-:Y:S02]  /*03d0*/  SEL R9, R14, R9, P2 ;  /* 0x000000090e097207 */ /* 0x000fe40001000000 */
[----:B------:R-:W-:-:S04]  /*03e0*/  IADD3 R10, P0, P1, R10, R3, R8 ;  /* 0x000000030a0a7210 */ /* 0x000fc8000791e008 */
[----:B------:R-:W-:Y:S02]  /*03f0*/  IADD3.X R3, PT, PT, R9, R0, R13, P0, P1 ;  /* 0x0000000009037210 */ /* 0x000fe400007e240d */
[----:B------:R-:W-:-:S04]  /*0400*/  LEA R2, P0, R10, UR8, 0x4 ;  /* 0x000000080a027c11 */ /* 0x000fc8000f8020ff */
[----:B------:R-:W-:-:S05]  /*0410*/  LEA.HI.X R3, R10, UR9, R3, 0x4, P0 ;  /* 0x000000090a037c11 */ /* 0x000fca00080f2403 */
[----:B--2---:R-:W-:Y:S04]  /*0420*/  REDG.E.ADD.F64.RN.STRONG.GPU desc[UR6][R2.64], R4 ;  /* 0x00000004020079a6 */ /* 0x004fe8000c12ff06 */
[----:B------:R-:W-:Y:S01]  /*0430*/  REDG.E.ADD.F64.RN.STRONG.GPU desc[UR6][R2.64+0x8], R6 ;  /* 0x00000806020079a6 */ /* 0x000fe2000c12ff06 */
[----:B------:R-:W-:Y:S05]  /*0440*/  EXIT ;  /* 0x000000000000794d */ /* 0x000fea0003800000 */
.L_x_177:
        /* <DEDUP_REMOVED lines=11> */
.L_x_1221:


//--------------------- .text._ZN2at6native49_GLOBAL__N__cfa43aba_16_ReflectionPad_cu_f800513936reflection_pad1d_backward_out_kernelIfEEvPT_PKS3_lll --------------------------
	.section	.text._ZN2at6native49_GLOBAL__N__cfa43aba_16_ReflectionPad_cu_f800513936reflection_pad1d_backward_out_kernelIfEEvPT_PKS3_lll,"ax",@progbits
	.align	128
.text._ZN2at6native49_GLOBAL__N__cfa43aba_16_ReflectionPad_cu_f800513936reflection_pad1d_backward_out_kernelIfEEvPT_PKS3_lll:
        .type           _ZN2at6native49_GLOBAL__N__cfa43aba_16_ReflectionPad_cu_f800513936reflection_pad1d_backward_out_kernelIfEEvPT_PKS3_lll,@function
        .size           _ZN2at6native49_GLOBAL__N__cfa43aba_16_ReflectionPad_cu_f800513936reflection_pad1d_backward_out_kernelIfEEvPT_PKS3_lll,(.L_x_1222 - _ZN2at6native49_GLOBAL__N__cfa43aba_16_ReflectionPad_cu_f800513936reflection_pad1d_backward_out_kernelIfEEvPT_PKS3_lll)
        .other          _ZN2at6native49_GLOBAL__N__cfa43aba_16_ReflectionPad_cu_f800513936reflection_pad1d_backward_out_kernelIfEEvPT_PKS3_lll,@"STO_CUDA_ENTRY STV_DEFAULT"
_ZN2at6native49_GLOBAL__N__cfa43aba_16_ReflectionPad_cu_f800513936reflection_pad1d_backward_out_kernelIfEEvPT_PKS3_lll:
        /* <DEDUP_REMOVED lines=27> */
[----:B0-----:R0:W2:Y:S01]  /*01b0*/  LDG.E R0, desc[UR6][R12.64] ;  /* 0x000000060c007981 */ /* 0x0010a2000c1e1900 */
        /* <DEDUP_REMOVED lines=10> */
[----:B------:R-:W-:Y:S01]  /*0260*/  LEA R10, P6, R2, R10, 0x1 ;  /* 0x0000000a020a7211 */ /* 0x000fe200078c08ff */
[----:B------:R-:W-:Y:S01]  /*0270*/  IMAD.X R7, RZ, RZ, ~R3, P1 ;  /* 0x000000ffff077224 */ /* 0x000fe200008e0e03 */
[----:B------:R-:W-:-:S02]  /*0280*/  ISETP.GT.U32.AND P1, PT, R14, RZ, PT ;  /* 0x000000ff0e00720c */ /* 0x000fc40003f24070 */
[C---:B------:R-:W-:Y:S02]  /*0290*/  SEL R9, R2.reuse, RZ, P0 ;  /* 0x000000ff02097207 */ /* 0x040fe40000000000 */
[----:B0-----:R-:W-:Y:S02]  /*02a0*/  IADD3 R13, P3, PT, RZ, -R8, RZ ;  /* 0x80000008ff0d7210 */ /* 0x001fe40007f7e0ff */
[----:B------:R-:W-:Y:S02]  /*02b0*/  ISETP.LT.AND P2, PT, R7, RZ, PT ;  /* 0x000000ff0700720c */ /* 0x000fe40003f41270 */
[----:B------:R-:W-:Y:S02]  /*02c0*/  ISETP.GT.AND.EX P1, PT, R11, RZ, PT, P1 ;  /* 0x000000ff0b00720c */ /* 0x000fe40003f24310 */
[----:B------:R-:W-:Y:S02]  /*02d0*/  LEA.HI.X R2, R2, R5, R3, 0x1, P6 ;  /* 0x0000000502027211 */ /* 0x000fe400030f0c03 */
[----:B------:R-:W-:-:S02]  /*02e0*/  LOP3.LUT R5, RZ, R9, RZ, 0x33, !PT ;  /* 0x00000009ff057212 */ /* 0x000fc400078e33ff */
[----:B------:R-:W-:Y:S02]  /*02f0*/  IADD3.X R6, PT, PT, RZ, RZ, ~R6, P4, P5 ;  /* 0x000000ffff067210 */ /* 0x000fe400027eac06 */
[----:B------:R-:W-:Y:S02]  /*0300*/  SEL R12, R13, R8, P2 ;  /* 0x000000080d0c7207 */ /* 0x000fe40001000000 */
[----:B------:R-:W-:Y:S02]  /*0310*/  SEL R9, R14, RZ, P1 ;  /* 0x000000ff0e097207 */ /* 0x000fe40000800000 */
[----:B------:R-:W-:Y:S02]  /*0320*/  SEL R8, R3, RZ, P0 ;  /* 0x000000ff03087207 */ /* 0x000fe40000000000 */
[----:B------:R-:W-:Y:S02]  /*0330*/  IADD3 R13, P6, PT, RZ, -R4, RZ ;  /* 0x80000004ff0d7210 */ /* 0x000fe40007fde0ff */
[----:B------:R-:W-:-:S02]  /*0340*/  ISETP.LT.AND P5, PT, R6, RZ, PT ;  /* 0x000000ff0600720c */ /* 0x000fc40003fa1270 */
[----:B------:R-:W-:Y:S01]  /*0350*/  IADD3 R3, P0, P4, R9, R10, R5 ;  /* 0x0000000a09037210 */ /* 0x000fe20007c1e005 */
[----:B------:R-:W-:Y:S01]  /*0360*/  IMAD.X R10, RZ, RZ, ~R7, P3 ;  /* 0x000000ffff0a7224 */ /* 0x000fe200018e0e07 */
[----:B------:R-:W-:Y:S01]  /*0370*/  LOP3.LUT R5, RZ, R8, RZ, 0x33, !PT ;  /* 0x00000008ff057212 */ /* 0x000fe200078e33ff */
[----:B------:R-:W-:Y:S01]  /*0380*/  IMAD.X R15, RZ, RZ, ~R6, P6 ;  /* 0x000000ffff0f7224 */ /* 0x000fe200030e0e06 */
[----:B------:R-:W-:Y:S02]  /*0390*/  SEL R8, R11, RZ, P1 ;  /* 0x000000ff0b087207 */ /* 0x000fe40000800000 */
[----:B------:R-:W-:Y:S02]  /*03a0*/  SEL R9, R4, R13, P5 ;  /* 0x0000000d04097207 */ /* 0x000fe40002800000 */
[----:B------:R-:W-:Y:S02]  /*03b0*/  IADD3.X R4, PT, PT, R8, R2, R5, P0, P4 ;  /* 0x0000000208047210 */ /* 0x000fe400007e8405 */
[----:B------:R-:W-:-:S02]  /*03c0*/  SEL R7, R10, R7, P2 ;  /* 0x000000070a077207 */ /* 0x000fc40001000000 */
[----:B------:R-:W-:Y:S02]  /*03d0*/  SEL R6, R6, R15, P5 ;  /* 0x0000000f06067207 */ /* 0x000fe40002800000 */
[----:B------:R-:W-:-:S04]  /*03e0*/  IADD3 R3, P0, P1, R12, R3, R9 ;  /* 0x000000030c037210 */ /* 0x000fc8000791e009 */
[----:B------:R-:W-:Y:S02]  /*03f0*/  IADD3.X R4, PT, PT, R7, R4, R6, P0, P1 ;  /* 0x0000000407047210 */ /* 0x000fe400007e2406 */
[----:B------:R-:W-:-:S04]  /*0400*/  LEA R2, P0, R3, UR8, 0x2 ;  /* 0x0000000803027c11 */ /* 0x000fc8000f8010ff */
[----:B------:R-:W-:-:S05]  /*0410*/  LEA.HI.X R3, R3, UR9, R4, 0x2, P0 ;  /* 0x0000000903037c11 */ /* 0x000fca00080f1404 */
[----:B--2---:R-:W-:Y:S01]  /*0420*/  REDG.E.ADD.F32.FTZ.RN.STRONG.GPU desc[UR6][R2.64], R0 ;  /* 0x00000000020079a6 */ /* 0x004fe2000c12f306 */
[----:B------:R-:W-:Y:S05]  /*0430*/  EXIT ;  /* 0x000000000000794d */ /* 0x000fea0003800000 */
.L_x_178:
        /* <DEDUP_REMOVED lines=12> */
.L_x_1222:


//--------------------- .text._ZN2at6native49_GLOBAL__N__cfa43aba_16_ReflectionPad_cu_f800513936reflection_pad1d_backward_out_kernelIdEEvPT_PKS3_lll --------------------------
	.section	.text._ZN2at6native49_GLOBAL__N__cfa43aba_16_ReflectionPad_cu_f800513936reflection_pad1d_backward_out_kernelIdEEvPT_PKS3_lll,"ax",@progbits
	.align	128
.text._ZN2at6native49_GLOBAL__N__cfa43aba_16_ReflectionPad_cu_f800513936reflection_pad1d_backward_out_kernelIdEEvPT_PKS3_lll:
        .type           _ZN2at6native49_GLOBAL__N__cfa43aba_16_ReflectionPad_cu_f800513936reflection_pad1d_backward_out_kernelIdEEvPT_PKS3_lll,@function
        .size           _ZN2at6native49_GLOBAL__N__cfa43aba_16_ReflectionPad_cu_f800513936reflection_pad1d_backward_out_kernelIdEEvPT_PKS3_lll,(.L_x_1223 - _ZN2at6native49_GLOBAL__N__cfa43aba_16_ReflectionPad_cu_f800513936reflection_pad1d_backward_out_kernelIdEEvPT_PKS3_lll)
        .other          _ZN2at6native49_GLOBAL__N__cfa43aba_16_ReflectionPad_cu_f800513936reflection_pad1d_backward_out_kernelIdEEvPT_PKS3_lll,@"STO_CUDA_ENTRY STV_DEFAULT"
_ZN2at6native49_GLOBAL__N__cfa43aba_16_ReflectionPad_cu_f800513936reflection_pad1d_backward_out_kernelIdEEvPT_PKS3_lll:
        /* <DEDUP_REMOVED lines=66> */
[----:B--2---:R-:W-:Y:S01]  /*0420*/  REDG.E.ADD.F64.RN.STRONG.GPU desc[UR6][R4.64], R2 ;  /* 0x00000002040079a6 */ /* 0x004fe2000c12ff06 */
[----:B------:R-:W-:Y:S05]  /*0430*/  EXIT ;  /* 0x000000000000794d */ /* 0x000fea0003800000 */
.L_x_179:
        /* <DEDUP_REMOVED lines=12> */
.L_x_1223:


//--------------------- .text._ZN2at6native49_GLOBAL__N__cfa43aba_16_ReflectionPad_cu_f800513921reflection_pad1d_flatIN3c108BFloat16EEEvPKT_PS5_lllll --------------------------
	.section	.text._ZN2at6native49_GLOBAL__N__cfa43aba_16_ReflectionPad_cu_f800513921reflection_pad1d_flatIN3c108BFloat16EEEvPKT_PS5_lllll,"ax",@progbits
	.align	128
.text._ZN2at6native49_GLOBAL__N__cfa43aba_16_ReflectionPad_cu_f800513921reflection_pad1d_flatIN3c108BFloat16EEEvPKT_PS5_lllll:
        .type           _ZN2at6native49_GLOBAL__N__cfa43aba_16_ReflectionPad_cu_f800513921reflection_pad1d_flatIN3c108BFloat16EEEvPKT_PS5_lllll,@function
        .size           _ZN2at6native49_GLOBAL__N__cfa43aba_16_ReflectionPad_cu_f800513921reflection_pad1d_flatIN3c108BFloat16EEEvPKT_PS5_lllll,(.L_x_1224 - _ZN2at6native49_GLOBAL__N__cfa43aba_16_ReflectionPad_cu_f800513921reflection_pad1d_flatIN3c108BFloat16EEEvPKT_PS5_lllll)
        .other          _ZN2at6native49_GLOBAL__N__cfa43aba_16_ReflectionPad_cu_f800513921reflection_pad1d_flatIN3c108BFloat16EEEvPKT_PS5_lllll,@"STO_CUDA_ENTRY STV_DEFAULT"
_ZN2at6native49_GLOBAL__N__cfa43aba_16_ReflectionPad_cu_f800513921reflection_pad1d_flatIN3c108BFloat16EEEvPKT_PS5_lllll:
[----:B------:R-:W-:Y:S01]  /*0000*/  LDC R1, c[0x0][0x37c] ;  /* 0x0000df00ff017b82 */ /* 0x000fe20000000800 */
[----:B------:R-:W0:Y:S07]  /*0010*/  S2R R8, SR_TID.X ;  /* 0x0000000000087919 */ /* 0x000e2e0000002100 */
[----:B------:R-:W1:Y:S01]  /*0020*/  S2UR UR6, SR_CTAID.X ;  /* 0x00000000000679c3 */ /* 0x000e620000002500 */
[----:B------:R-:W2:Y:S01]  /*0030*/  LDCU.64 UR12, c[0x0][0x3b0] ;  /* 0x00007600ff0c77ac */ /* 0x000ea20008000a00 */
[----:B------:R-:W2:Y:S01]  /*0040*/  LDCU.64 UR10, c[0x0][0x3a8] ;  /* 0x00007500ff0a77ac */ /* 0x000ea20008000a00 */
[----:B------:R-:W1:Y:S01]  /*0050*/  LDCU UR8, c[0x0][0x360] ;  /* 0x00006c00ff0877ac */ /* 0x000e620008000800 */
[----:B--2---:R-:W-:-:S02]  /*0060*/  UIMAD UR9, UR13, UR10, URZ ;  /* 0x0000000a0d0972a4 */ /* 0x004fc4000f8e02ff */
[----:B------:R-:W-:Y:S02]  /*0070*/  UIMAD.WIDE.U32 UR4, UR12, UR10, URZ ;  /* 0x0000000a0c0472a5 */ /* 0x000fe4000f8e00ff */
[----:B-1----:R-:W-:Y:S02]  /*0080*/  UIMAD.WIDE.U32 UR6, UR6, UR8, URZ ;  /* 0x00000008060672a5 */ /* 0x002fe4000f8e00ff */
[----:B------:R-:W-:-:S04]  /*0090*/  UIMAD UR12, UR12, UR11, UR9 ;  /* 0x0000000b0c0c72a4 */ /* 0x000fc8000f8e0209 */
[----:B0-----:R-:W-:Y:S01]  /*00a0*/  IADD3 R7, P1, PT, R8, UR6, RZ ;  /* 0x0000000608077c10 */ /* 0x001fe2000ff3e0ff */
[----:B------:R-:W0:Y:S03]  /*00b0*/  LDCU UR9, c[0x0][0x370] ;  /* 0x00006e00ff0977ac */ /* 0x000e260008000800 */
[----:B------:R-:W-:Y:S01]  /*00c0*/  ISETP.GE.U32.AND P0, PT, R7, UR4, PT ;  /* 0x0000000407007c0c */ /* 0x000fe2000bf06070 */
[----:B------:R-:W-:Y:S01]  /*00d0*/  UIADD3 UR12, UPT, UPT, UR5, UR12, URZ ;  /* 0x0000000c050c7290 */ /* 0x000fe2000fffe0ff */
[----:B------:R-:W-:-:S05]  /*00e0*/  IMAD.X R4, RZ, RZ, UR7, P1 ;  /* 0x00000007ff047e24 */ /* 0x000fca00088e06ff */
[----:B------:R-:W-:Y:S01]  /*00f0*/  ISETP.GE.AND.EX P0, PT, R4, UR12, PT, P0 ;  /* 0x0000000c04007c0c */ /* 0x000fe2000bf06300 */
[----:B0-----:R-:W-:-:S12]  /*0100*/  UIMAD.WIDE.U32 UR8, UR8, UR9, URZ ;  /* 0x00000009080872a5 */ /* 0x001fd8000f8e00ff */
[----:B------:R-:W-:Y:S05]  /*0110*/  @P0 EXIT ;  /* 0x000000000000094d */ /* 0x000fea0003800000 */
[----:B------:R-:W0:Y:S01]  /*0120*/  LDCU.64 UR10, c[0x0][0x390] ;  /* 0x00007200ff0a77ac */ /* 0x000e220008000a00 */
[----:B------:R-:W-:Y:S01]  /*0130*/  IMAD.MOV.U32 R6, RZ, RZ, RZ ;  /* 0x000000ffff067224 */ /* 0x000fe200078e00ff */
[----:B------:R-:W1:Y:S01]  /*0140*/  LDCU.64 UR26, c[0x0][0x358] ;  /* 0x00006b00ff1a77ac */ /* 0x000e620008000a00 */
[----:B------:R-:W2:Y:S01]  /*0150*/  LDCU.64 UR24, c[0x0][0x3a8] ;  /* 0x00007500ff1877ac */ /* 0x000ea20008000a00 */
[----:B0-----:R-:W-:-:S04]  /*0160*/  ULEA UR41, UP0, UR10, 0xfffffffe, 0x1 ;  /* 0xfffffffe0a297891 */ /* 0x001fc8000f8008ff */
[----:B------:R-:W-:Y:S02]  /*0170*/  ULEA.HI.X UR13, UR10, 0xffffffff, UR11, 0x1, UP0 ;  /* 0xffffffff0a0d7891 */ /* 0x000fe400080f0c0b */
[----:B------:R-:W-:-:S04]  /*0180*/  UISETP.GT.U32.AND UP0, UPT, UR41, URZ, UPT ;  /* 0x000000ff2900728c */ /* 0x000fc8000bf04070 */
[----:B------:R-:W-:-:S09]  /*0190*/  UISETP.GT.AND.EX UP0, UPT, UR13, URZ, UPT, UP0 ;  /* 0x000000ff0d00728c */ /* 0x000fd2000bf04300 */
[----:B-12---:R-:W-:Y:S05]  /*01a0*/  BRA.U UP0, `(.L_x_180) ;  /* 0x0000001100d07547 */ /* 0x006fea000b800000 */
[----:B------:R-:W-:Y:S01]  /*01b0*/  IADD3 R5, P1, PT, R7, UR8, RZ ;  /* 0x0000000807057c10 */ /* 0x000fe2000ff3e0ff */
[----:B------:R-:W-:Y:S01]  /*01c0*/  IMAD.U32 R0, RZ, RZ, UR12 ;  /* 0x0000000cff007e24 */ /* 0x000fe2000f8e00ff */
[----:B------:R-:W-:Y:S02]  /*01d0*/  BSSY.RECONVERGENT B0, `(.L_x_181) ;  /* 0x000002c000007945 */ /* 0x000fe40003800200 */
[----:B------:R-:W-:Y:S02]  /*01e0*/  IADD3.X R9, PT, PT, R4, UR9, RZ, P1, !PT ;  /* 0x0000000904097c10 */ /* 0x000fe40008ffe4ff */
[C---:B------:R-:W-:Y:S02]  /*01f0*/  ISETP.GE.U32.AND P0, PT, R5.reuse, UR4, PT ;  /* 0x0000000405007c0c */ /* 0x040fe4000bf06070 */
[----:B------:R-:W-:Y:S02]  /*0200*/  ISETP.LT.U32.AND P1, PT, R5, UR4, PT ;  /* 0x0000000405007c0c */ /* 0x000fe4000bf21070 */
[----:B------:R-:W-:-:S02]  /*0210*/  ISETP.GE.U32.AND.EX P0, PT, R9, UR12, PT, P0 ;  /* 0x0000000c09007c0c */ /* 0x000fc4000bf06100 */
[----:B------:R-:W-:Y:S02]  /*0220*/  ISETP.GT.U32.AND.EX P1, PT, R0, R9, PT, P1 ;  /* 0x000000090000720c */ /* 0x000fe40003f24110 */
[----:B------:R-:W-:Y:S02]  /*0230*/  SEL R0, RZ, 0x1, P0 ;  /* 0x00000001ff007807 */ /* 0x000fe40000000000 */
[----:B------:R-:W-:Y:S02]  /*0240*/  SEL R3, R5, UR4, !P1 ;  /* 0x0000000405037c07 */ /* 0x000fe4000c800000 */
[----:B------:R-:W-:Y:S02]  /*0250*/  SEL R2, R9, UR12, !P1 ;  /* 0x0000000c09027c07 */ /* 0x000fe4000c800000 */
[----:B------:R-:W-:-:S04]  /*0260*/  IADD3 R10, P0, P1, R3, -R5, -R0 ;  /* 0x80000005030a7210 */ /* 0x000fc8000791e800 */
[----:B------:R-:W-:-:S04]  /*0270*/  IADD3.X R11, PT, PT, R2, -0x1, ~R9, P0, P1 ;  /* 0xffffffff020b7810 */ /* 0x000fc800007e2c09 */
[----:B------:R-:W-:-:S04]  /*0280*/  LOP3.LUT R2, R11, UR9, RZ, 0xfc, !PT ;  /* 0x000000090b027c12 */ /* 0x000fc8000f8efcff */
[----:B------:R-:W-:-:S13]  /*0290*/  ISETP.NE.U32.AND P0, PT, R2, RZ, PT ;  /* 0x000000ff0200720c */ /* 0x000fda0003f05070 */
[----:B------:R-:W-:Y:S05]  /*02a0*/  @P0 BRA `(.L_x_182) ;  /* 0x0000000000500947 */ /* 0x000fea0003800000 */
[----:B------:R-:W0:Y:S01]  /*02b0*/  I2F.U32.RP R5, UR8 ;  /* 0x0000000800057d06 */ /* 0x000e220008209000 */
[----:B------:R-:W-:Y:S01]  /*02c0*/  IMAD R9, RZ, RZ, -UR8 ;  /* 0x80000008ff097e24 */ /* 0x000fe2000f8e02ff */
[----:B------:R-:W-:Y:S01]  /*02d0*/  ISETP.NE.U32.AND P2, PT, RZ, UR8, PT ;  /* 0x00000008ff007c0c */ /* 0x000fe2000bf45070 */
[----:B------:R-:W-:-:S05]  /*02e0*/  IMAD.MOV.U32 R15, RZ, RZ, RZ ;  /* 0x000000ffff0f7224 */ /* 0x000fca00078e00ff */
[----:B0-----:R-:W0:Y:S02]  /*02f0*/  MUFU.RCP R5, R5 ;  /* 0x0000000500057308 */ /* 0x001e240000001000 */
[----:B0-----:R-:W-:-:S06]  /*0300*/  VIADD R2, R5, 0xffffffe ;  /* 0x0ffffffe05027836 */ /* 0x001fcc0000000000 */
[----:B------:R0:W1:Y:S02]  /*0310*/  F2I.FTZ.U32.TRUNC.NTZ R3, R2 ;  /* 0x0000000200037305 */ /* 0x000064000021f000 */
[----:B0-----:R-:W-:Y:S02]  /*0320*/  IMAD.MOV.U32 R2, RZ, RZ, RZ ;  /* 0x000000ffff027224 */ /* 0x001fe400078e00ff */
[----:B-1----:R-:W-:-:S04]  /*0330*/  IMAD R9, R9, R3, RZ ;  /* 0x0000000309097224 */ /* 0x002fc800078e02ff */
[----:B------:R-:W-:-:S06]  /*0340*/  IMAD.HI.U32 R3, R3, R9, R2 ;  /* 0x0000000903037227 */ /* 0x000fcc00078e0002 */
[----:B------:R-:W-:-:S04]  /*0350*/  IMAD.HI.U32 R14, R3, R10, RZ ;  /* 0x0000000a030e7227 */ /* 0x000fc800078e00ff */
[----:B------:R-:W-:-:S04]  /*0360*/  IMAD.MOV R3, RZ, RZ, -R14 ;  /* 0x000000ffff037224 */ /* 0x000fc800078e0a0e */
[----:B------:R-:W-:-:S05]  /*0370*/  IMAD R3, R3, UR8, R10 ;  /* 0x0000000803037c24 */ /* 0x000fca000f8e020a */
[----:B------:R-:W-:-:S13]  /*0380*/  ISETP.GE.U32.AND P0, PT, R3, UR8, PT ;  /* 0x0000000803007c0c */ /* 0x000fda000bf06070 */
[----:B------:R-:W-:Y:S01]  /*0390*/  @P0 IADD3 R3, PT, PT, R3, -UR8, RZ ;  /* 0x8000000803030c10 */ /* 0x000fe2000fffe0ff */
[----:B------:R-:W-:-:S03]  /*03a0*/  @P0 VIADD R14, R14, 0x1 ;  /* 0x000000010e0e0836 */ /* 0x000fc60000000000 */
[----:B------:R-:W-:-:S13]  /*03b0*/  ISETP.GE.U32.AND P1, PT, R3, UR8, PT ;  /* 0x0000000803007c0c */ /* 0x000fda000bf26070 */
[----:B------:R-:W-:Y:S01]  /*03c0*/  @P1 VIADD R14, R14, 0x1 ;  /* 0x000000010e0e1836 */ /* 0x000fe20000000000 */
[----:B------:R-:W-:Y:S01]  /*03d0*/  @!P2 LOP3.LUT R14, RZ, UR8, RZ, 0x33, !PT ;  /* 0x00000008ff0eac12 */ /* 0x000fe2000f8e33ff */
[----:B------:R-:W-:Y:S06]  /*03e0*/  BRA `(.L_x_183) ;  /* 0x0000000000287947 */ /* 0x000fec0003800000 */
.L_x_182:
[----:B------:R-:W-:Y:S01]  /*03f0*/  IMAD.U32 R3, RZ, RZ, UR9 ;  /* 0x00000009ff037e24 */ /* 0x000fe2000f8e00ff */
[----:B------:R-:W-:Y:S01]  /*0400*/  MOV R9, R10 ;  /* 0x0000000a00097202 */ /* 0x000fe20000000f00 */
[----:B------:R-:W-:Y:S01]  /*0410*/  IMAD.U32 R12, RZ, RZ, UR8 ;  /* 0x00000008ff0c7e24 */ /* 0x000fe2000f8e00ff */
[----:B------:R-:W-:Y:S01]  /*0420*/  MOV R10, 0x470 ;  /* 0x00000470000a7802 */ /* 0x000fe20000000f00 */
[----:B------:R-:W-:Y:S02]  /*0430*/  IMAD.U32 R13, RZ, RZ, UR9 ;  /* 0x00000009ff0d7e24 */ /* 0x000fe4000f8e00ff */
[----:B------:R-:W-:Y:S02]  /*0440*/  IMAD.U32 R2, RZ, RZ, UR8 ;  /* 0x00000008ff027e24 */ /* 0x000fe4000f8e00ff */
[----:B------:R-:W-:-:S07]  /*0450*/  IMAD.MOV.U32 R5, RZ, RZ, R3 ;  /* 0x000000ffff057224 */ /* 0x000fce00078e0003 */
[----:B------:R-:W-:Y:S05]  /*0460*/  CALL.REL.NOINC `($__internal_35_$__cuda_sm20_div_u64) ;  /* 0x0000003800247944 */ /* 0x000fea0003c00000 */
[----:B------:R-:W-:Y:S02]  /*0470*/  IMAD.MOV.U32 R14, RZ, RZ, R2 ;  /* 0x000000ffff0e7224 */ /* 0x000fe400078e0002 */
[----:B------:R-:W-:-:S07]  /*0480*/  IMAD.MOV.U32 R15, RZ, RZ, R3 ;  /* 0x000000ffff0f7224 */ /* 0x000fce00078e0003 */
.L_x_183:
[----:B------:R-:W-:Y:S05]  /*0490*/  BSYNC.RECONVERGENT B0 ;  /* 0x0000000000007941 */ /* 0x000fea0003800200 */
.L_x_181:
[----:B------:R-:W-:Y:S01]  /*04a0*/  IADD3 R2, P1, PT, R14, R0, RZ ;  /* 0x000000000e027210 */ /* 0x000fe20007f3e0ff */
[----:B------:R-:W0:Y:S01]  /*04b0*/  LDCU UR13, c[0x0][0x3ac] ;  /* 0x00007580ff0d77ac */ /* 0x000e220008000800 */
[----:B------:R-:W-:Y:S02]  /*04c0*/  BSSY.RECONVERGENT B0, `(.L_x_184) ;  /* 0x000004b000007945 */ /* 0x000fe40003800200 */
[----:B------:R-:W-:Y:S01]  /*04d0*/  LOP3.LUT R0, R2, 0x3, RZ, 0xc0, !PT ;  /* 0x0000000302007812 */ /* 0x000fe200078ec0ff */
[----:B------:R-:W1:Y:S01]  /*04e0*/  LDCU UR36, c[0x0][0x3a8] ;  /* 0x00007500ff2477ac */ /* 0x000e620008000800 */
[----:B------:R-:W-:Y:S02]  /*04f0*/  IMAD.X R14, RZ, RZ, R15, P1 ;  /* 0x000000ffff0e7224 */ /* 0x000fe400008e060f */
[----:B------:R-:W-:Y:S01]  /*0500*/  ISETP.NE.U32.AND P0, PT, R0, 0x3, PT ;  /* 0x000000030000780c */ /* 0x000fe20003f05070 */
[----:B------:R-:W2:Y:S03]  /*0510*/  LDCU.64 UR28, c[0x0][0x390] ;  /* 0x00007200ff1c77ac */ /* 0x000ea60008000a00 */
[----:B------:R-:W-:Y:S01]  /*0520*/  ISETP.NE.AND.EX P0, PT, RZ, RZ, PT, P0 ;  /* 0x000000ffff00720c */ /* 0x000fe20003f05300 */
[----:B------:R-:W3:-:S12]  /*0530*/  LDCU.64 UR30, c[0x0][0x380] ;  /* 0x00007000ff1e77ac */ /* 0x000ed80008000a00 */
[----:B01----:R-:W-:Y:S05]  /*0540*/  @!P0 BRA `(.L_x_185) ;  /* 0x0000000400088947 */ /* 0x003fea0003800000 */
[----:B------:R-:W0:Y:S01]  /*0550*/  LDCU.64 UR10, c[0x0][0x388] ;  /* 0x00007100ff0a77ac */ /* 0x000e220008000a00 */
[----:B------:R-:W-:Y:S01]  /*0560*/  VIADD R16, R2, 0x1 ;  /* 0x0000000102107836 */ /* 0x000fe20000000000 */
[----:B------:R-:W-:Y:S01]  /*0570*/  BSSY.RECONVERGENT B1, `(.L_x_186) ;  /* 0x000003d000017945 */ /* 0x000fe20003800200 */
[----:B------:R-:W-:Y:S02]  /*0580*/  IMAD.U32 R17, RZ, RZ, UR8 ;  /* 0x00000008ff117e24 */ /* 0x000fe4000f8e00ff */
[----:B------:R-:W-:Y:S01]  /*0590*/  IMAD.U32 R0, RZ, RZ, UR9 ;  /* 0x00000009ff007e24 */ /* 0x000fe2000f8e00ff */
[----:B------:R-:W-:-:S04]  /*05a0*/  LOP3.LUT R16, R16, 0x3, RZ, 0xc0, !PT ;  /* 0x0000000310107812 */ /* 0x000fc800078ec0ff */
[----:B------:R-:W-:Y:S02]  /*05b0*/  IADD3 R16, P1, PT, RZ, -R16, RZ ;  /* 0x80000010ff107210 */ /* 0x000fe40007f3e0ff */
[----:B------:R-:W-:Y:S02]  /*05c0*/  SHF.L.U64.HI R17, R17, 0x1, R0 ;  /* 0x0000000111117819 */ /* 0x000fe40000010200 */
[----:B------:R-:W-:Y:S02]  /*05d0*/  IADD3.X R18, PT, PT, RZ, -0x1, RZ, P1, !PT ;  /* 0xffffffffff127810 */ /* 0x000fe40000ffe4ff */
[----:B0-----:R-:W-:-:S04]  /*05e0*/  LEA R15, P0, R7, UR10, 0x1 ;  /* 0x0000000a070f7c11 */ /* 0x001fc8000f8008ff */
[----:B------:R-:W-:-:S09]  /*05f0*/  LEA.HI.X R7, R7, UR11, R4, 0x1, P0 ;  /* 0x0000000b07077c11 */ /* 0x000fd200080f0c04 */
.L_x_190:
[----:B------:R-:W-:Y:S01]  /*0600*/  IADD3 R12, P0, PT, R8, UR6, RZ ;  /* 0x00000006080c7c10 */ /* 0x000fe2000ff1e0ff */
[----:B------:R-:W-:Y:S03]  /*0610*/  BSSY.RECONVERGENT B2, `(.L_x_187) ;  /* 0x000001e000027945 */ /* 0x000fe60003800200 */
[----:B0-----:R-:W-:-:S04]  /*0620*/  IADD3.X R4, PT, PT, R6, UR7, RZ, P0, !PT ;  /* 0x0000000706047c10 */ /* 0x001fc800087fe4ff */
[----:B------:R-:W-:-:S04]  /*0630*/  LOP3.LUT R0, R4, UR13, RZ, 0xfc, !PT ;  /* 0x0000000d04007c12 */ /* 0x000fc8000f8efcff */
        /* <DEDUP_REMOVED lines=22> */
.L_x_188:
[----:B------:R-:W-:Y:S01]  /*07a0*/  IMAD.MOV.U32 R5, RZ, RZ, R12 ;  /* 0x000000ffff057224 */ /* 0x000fe200078e000c */
[----:B------:R-:W-:-:S07]  /*07b0*/  MOV R0, 0x7d0 ;  /* 0x000007d000007802 */ /* 0x000fce0000000f00 */
[----:B--23--:R-:W-:Y:S05]  /*07c0*/  CALL.REL.NOINC `($__internal_34_$__cuda_sm20_div_s64) ;  /* 0x0000002c00ec7944 */ /* 0x00cfea0003c00000 */
[----:B------:R-:W-:Y:S02]  /*07d0*/  IMAD.MOV.U32 R10, RZ, RZ, R5 ;  /* 0x000000ffff0a7224 */ /* 0x000fe400078e0005 */
[----:B------:R-:W-:-:S07]  /*07e0*/  IMAD.MOV.U32 R11, RZ, RZ, R9 ;  /* 0x000000ffff0b7224 */ /* 0x000fce00078e0009 */
.L_x_189:
[----:B--23--:R-:W-:Y:S05]  /*07f0*/  BSYNC.RECONVERGENT B2 ;  /* 0x0000000000027941 */ /* 0x00cfea0003800200 */
.L_x_187:
[----:B------:R-:W-:Y:S02]  /*0800*/  IMAD R3, R11, UR28, RZ ;  /* 0x0000001c0b037c24 */ /* 0x000fe4000f8e02ff */
[----:B------:R-:W-:-:S04]  /*0810*/  IMAD.WIDE.U32 R4, R10, UR28, RZ ;  /* 0x0000001c0a047c25 */ /* 0x000fc8000f8e00ff */
[----:B------:R-:W-:Y:S01]  /*0820*/  IMAD R3, R10, UR29, R3 ;  /* 0x0000001d0a037c24 */ /* 0x000fe2000f8e0203 */
[----:B------:R-:W-:-:S03]  /*0830*/  LEA R10, P0, R4, UR30, 0x1 ;  /* 0x0000001e040a7c11 */ /* 0x000fc6000f8008ff */
[----:B------:R-:W-:-:S05]  /*0840*/  IMAD.IADD R3, R5, 0x1, R3 ;  /* 0x0000000105037824 */ /* 0x000fca00078e0203 */
[----:B------:R-:W-:-:S06]  /*0850*/  LEA.HI.X R11, R4, UR31, R3, 0x1, P0 ;  /* 0x0000001f040b7c11 */ /* 0x000fcc00080f0c03 */
[----:B------:R-:W2:Y:S01]  /*0860*/  LDG.E.U16.CONSTANT R11, desc[UR26][R10.64] ;  /* 0x0000001a0a0b7981 */ /* 0x000ea2000c1e9500 */
[----:B------:R-:W-:Y:S01]  /*0870*/  IMAD.MOV.U32 R4, RZ, RZ, R15 ;  /* 0x000000ffff047224 */ /* 0x000fe200078e000f */
[----:B------:R-:W-:Y:S01]  /*0880*/  IADD3 R16, P0, PT, R16, 0x1, RZ ;  /* 0x0000000110107810 */ /* 0x000fe20007f1e0ff */
[----:B------:R-:W-:Y:S01]  /*0890*/  IMAD.MOV.U32 R5, RZ, RZ, R7 ;  /* 0x000000ffff057224 */ /* 0x000fe200078e0007 */
[----:B------:R-:W-:Y:S01]  /*08a0*/  IADD3 R8, P1, PT, R8, UR8, RZ ;  /* 0x0000000808087c10 */ /* 0x000fe2000ff3e0ff */
[----:B------:R-:W-:Y:S01]  /*08b0*/  IMAD.U32 R0, RZ, RZ, UR8 ;  /* 0x00000008ff007e24 */ /* 0x000fe2000f8e00ff */
[----:B------:R-:W-:Y:S02]  /*08c0*/  IADD3.X R18, PT, PT, RZ, R18, RZ, P0, !PT ;  /* 0x00000012ff127210 */ /* 0x000fe400007fe4ff */
[----:B------:R-:W-:Y:S02]  /*08d0*/  ISETP.NE.U32.AND P0, PT, R16, RZ, PT ;  /* 0x000000ff1000720c */ /* 0x000fe40003f05070 */
[----:B------:R-:W-:-:S02]  /*08e0*/  LEA R15, P2, R0, R15, 0x1 ;  /* 0x0000000f000f7211 */ /* 0x000fc400078408ff */
[----:B------:R-:W-:Y:S02]  /*08f0*/  ISETP.NE.AND.EX P0, PT, R18, RZ, PT, P0 ;  /* 0x000000ff1200720c */ /* 0x000fe40003f05300 */
[----:B------:R-:W-:Y:S01]  /*0900*/  IADD3.X R6, PT, PT, R6, UR9, RZ, P1, !PT ;  /* 0x0000000906067c10 */ /* 0x000fe20008ffe4ff */
[----:B------:R-:W-:Y:S01]  /*0910*/  IMAD.X R7, R7, 0x1, R17, P2 ;  /* 0x0000000107077824 */ /* 0x000fe200010e0611 */
[----:B--2---:R0:W-:Y:S09]  /*0920*/  STG.E.U16 desc[UR26][R4.64], R11 ;  /* 0x0000000b04007986 */ /* 0x0041f2000c10151a */
[----:B------:R-:W-:Y:S05]  /*0930*/  @P0 BRA `(.L_x_190) ;  /* 0xfffffffc00300947 */ /* 0x000fea000383ffff */
[----:B------:R-:W-:Y:S05]  /*0940*/  BSYNC.RECONVERGENT B1 ;  /* 0x0000000000017941 */ /* 0x000fea0003800200 */
.L_x_186:
[----:B------:R-:W-:-:S04]  /*0950*/  IADD3 R7, P0, PT, R8, UR6, RZ ;  /* 0x0000000608077c10 */ /* 0x000fc8000ff1e0ff */
[----:B0-----:R-:W-:-:S09]  /*0960*/  IADD3.X R4, PT, PT, R6, UR7, RZ, P0, !PT ;  /* 0x0000000706047c10 */ /* 0x001fd200087fe4ff */
.L_x_185:
[----:B--23--:R-:W-:Y:S05]  /*0970*/  BSYNC.RECONVERGENT B0 ;  /* 0x0000000000007941 */ /* 0x00cfea0003800200 */
.L_x_184:
[----:B------:R-:W-:Y:S01]  /*0980*/  ISETP.GE.U32.AND P0, PT, R2, 0x3, PT ;  /* 0x000000030200780c */ /* 0x000fe20003f06070 */
[----:B------:R-:W0:Y:S03]  /*0990*/  LDCU UR37, c[0x0][0x3ac] ;  /* 0x00007580ff2577ac */ /* 0x000e260008000800 */
[----:B------:R-:W-:Y:S01]  /*09a0*/  ISETP.GE.U32.AND.EX P0, PT, R14, RZ, PT, P0 ;  /* 0x000000ff0e00720c */ /* 0x000fe20003f06100 */
[----:B------:R-:W1:Y:S01]  /*09b0*/  LDCU UR38, c[0x0][0x3a8] ;  /* 0x00007500ff2677ac */ /* 0x000e620008000800 */
[----:B------:R-:W2:Y:S01]  /*09c0*/  LDCU.64 UR32, c[0x0][0x390] ;  /* 0x00007200ff2077ac */ /* 0x000ea20008000a00 */
[----:B------:R-:W3:Y:S01]  /*09d0*/  LDCU.64 UR34, c[0x0][0x380] ;  /* 0x00007000ff2277ac */ /* 0x000ee20008000a00 */
[----:B------:R-:W4:Y:S09]  /*09e0*/  LDCU.128 UR20, c[0x0][0x380] ;  /* 0x00007000ff1477ac */ /* 0x000f320008000c00 */
[----:B01234-:R-:W-:Y:S05]  /*09f0*/  @!P0 EXIT ;  /* 0x000000000000894d */ /* 0x01ffea0003800000 */
[----:B------:R-:W-:Y:S01]  /*0a00*/  BSSY.RECONVERGENT B0, `(.L_x_191) ;  /* 0x00000ad000007945 */ /* 0x000fe20003800200 */
.L_x_204:
[----:B------:R-:W-:Y:S01]  /*0a10*/  LOP3.LUT R0, R4, UR37, RZ, 0xfc, !PT ;  /* 0x0000002504007c12 */ /* 0x000fe2000f8efcff */
[----:B------:R-:W-:Y:S03]  /*0a20*/  BSSY.RECONVERGENT B1, `(.L_x_192) ;  /* 0x000001b000017945 */ /* 0x000fe60003800200 */
[----:B------:R-:W-:-:S13]  /*0a30*/  ISETP.NE.U32.AND P0, PT, R0, RZ, PT ;  /* 0x000000ff0000720c */ /* 0x000fda0003f05070 */
[----:B0-----:R-:W-:Y:S05]  /*0a40*/  @P0 BRA `(.L_x_193) ;  /* 0x0000000000500947 */ /* 0x001fea0003800000 */
        /* <DEDUP_REMOVED lines=18> */
[----:B------:R-:W-:Y:S01]  /*0b70*/  @!P2 LOP3.LUT R8, RZ, UR38, RZ, 0x33, !PT ;  /* 0x00000026ff08ac12 */ /* 0x000fe2000f8e33ff */
[----:B------:R-:W-:Y:S06]  /*0b80*/  BRA `(.L_x_194) ;  /* 0x0000000000107947 */ /* 0x000fec0003800000 */
.L_x_193:
[----:B------:R-:W-:Y:S01]  /*0b90*/  IMAD.MOV.U32 R5, RZ, RZ, R7 ;  /* 0x000000ffff057224 */ /* 0x000fe200078e0007 */
[----:B------:R-:W-:-:S07]  /*0ba0*/  MOV R0, 0xbc0 ;  /* 0x00000bc000007802 */ /* 0x000fce0000000f00 */
[----:B------:R-:W-:Y:S05]  /*0bb0*/  CALL.REL.NOINC `($__internal_34_$__cuda_sm20_div_s64) ;  /* 0x0000002800f07944 */ /* 0x000fea0003c00000 */
[----:B------:R-:W-:-:S07]  /*0bc0*/  IMAD.MOV.U32 R8, RZ, RZ, R5 ;  /* 0x000000ffff087224 */ /* 0x000fce00078e0005 */
.L_x_194:
[----:B------:R-:W-:Y:S05]  /*0bd0*/  BSYNC.RECONVERGENT B1 ;  /* 0x0000000000017941 */ /* 0x000fea0003800200 */
.L_x_192:
[----:B------:R-:W-:Y:S02]  /*0be0*/  IMAD R5, R9, UR32, RZ ;  /* 0x0000002009057c24 */ /* 0x000fe4000f8e02ff */
[----:B------:R-:W-:-:S04]  /*0bf0*/  IMAD.WIDE.U32 R2, R8, UR32, RZ ;  /* 0x0000002008027c25 */ /* 0x000fc8000f8e00ff */
[----:B------:R-:W-:Y:S01]  /*0c00*/  IMAD R5, R8, UR33, R5 ;  /* 0x0000002108057c24 */ /* 0x000fe2000f8e0205 */
[----:B------:R-:W-:-:S03]  /*0c10*/  LEA R8, P0, R2, UR20, 0x1 ;  /* 0x0000001402087c11 */ /* 0x000fc6000f8008ff */
[----:B------:R-:W-:-:S05]  /*0c20*/  IMAD.IADD R3, R3, 0x1, R5 ;  /* 0x0000000103037824 */ /* 0x000fca00078e0205 */
[----:B------:R-:W-:-:S06]  /*0c30*/  LEA.HI.X R9, R2, UR21, R3, 0x1, P0 ;  /* 0x0000001502097c11 */ /* 0x000fcc00080f0c03 */
[----:B------:R-:W2:Y:S01]  /*0c40*/  LDG.E.U16.CONSTANT R9, desc[UR26][R8.64] ;  /* 0x0000001a08097981 */ /* 0x000ea2000c1e9500 */
[C---:B------:R-:W-:Y:S01]  /*0c50*/  LEA R14, P0, R7.reuse, UR22, 0x1 ;  /* 0x00000016070e7c11 */ /* 0x040fe2000f8008ff */
[----:B------:R-:W-:Y:S03]  /*0c60*/  BSSY.RECONVERGENT B1, `(.L_x_195) ;  /* 0x0000020000017945 */ /* 0x000fe60003800200 */
[C---:B------:R-:W-:Y:S02]  /*0c70*/  LEA.HI.X R15, R7.reuse, UR23, R4, 0x1, P0 ;  /* 0x00000017070f7c11 */ /* 0x040fe400080f0c04 */
[----:B------:R-:W-:-:S04]  /*0c80*/  IADD3 R7, P0, PT, R7, UR8, RZ ;  /* 0x0000000807077c10 */ /* 0x000fc8000ff1e0ff */
[----:B------:R-:W-:-:S04]  /*0c90*/  IADD3.X R4, PT, PT, R4, UR9, RZ, P0, !PT ;  /* 0x0000000904047c10 */ /* 0x000fc800087fe4ff */
[----:B------:R-:W-:-:S04]  /*0ca0*/  LOP3.LUT R0, R4, UR37, RZ, 0xfc, !PT ;  /* 0x0000002504007c12 */ /* 0x000fc8000f8efcff */
[----:B------:R-:W-:Y:S01]  /*0cb0*/  ISETP.NE.U32.AND P0, PT, R0, RZ, PT ;  /* 0x000000ff0000720c */ /* 0x000fe20003f05070 */
[----:B--2---:R0:W-:-:S12]  /*0cc0*/  STG.E.U16 desc[UR26][R14.64], R9 ;  /* 0x000000090e007986 */ /* 0x0041d8000c10151a */
[----:B------:R-:W-:Y:S05]  /*0cd0*/  @P0 BRA `(.L_x_196) ;  /* 0x0000000000500947 */ /* 0x000fea0003800000 */
[----:B------:R-:W1:Y:S01]  /*0ce0*/  I2F.U32.RP R5, UR38 ;  /* 0x0000002600057d06 */ /* 0x000e620008209000 */
[----:B------:R-:W-:-:S07]  /*0cf0*/  ISETP.NE.U32.AND P2, PT, RZ, UR38, PT ;  /* 0x00000026ff007c0c */ /* 0x000fce000bf45070 */
[----:B-1----:R-:W1:Y:S02]  /*0d00*/  MUFU.RCP R5, R5 ;  /* 0x0000000500057308 */ /* 0x002e640000001000 */
[----:B-1----:R-:W-:-:S06]  /*0d10*/  VIADD R2, R5, 0xffffffe ;  /* 0x0ffffffe05027836 */ /* 0x002fcc0000000000 */
[----:B------:R1:W0:Y:S02]  /*0d20*/  F2I.FTZ.U32.TRUNC.NTZ R3, R2 ;  /* 0x0000000200037305 */ /* 0x000224000021f000 */
[----:B-1----:R-:W-:Y:S02]  /*0d30*/  IMAD.MOV.U32 R2, RZ, RZ, RZ ;  /* 0x000000ffff027224 */ /* 0x002fe400078e00ff */
[----:B0-----:R-:W-:-:S04]  /*0d40*/  IMAD.MOV R9, RZ, RZ, -R3 ;  /* 0x000000ffff097224 */ /* 0x001fc800078e0a03 */
[----:B------:R-:W-:-:S04]  /*0d50*/  IMAD R9, R9, UR38, RZ ;  /* 0x0000002609097c24 */ /* 0x000fc8000f8e02ff */
[----:B------:R-:W-:-:S04]  /*0d60*/  IMAD.HI.U32 R8, R3, R9, R2 ;  /* 0x0000000903087227 */ /* 0x000fc800078e0002 */
[----:B------:R-:W-:Y:S02]  /*0d70*/  IMAD.MOV.U32 R9, RZ, RZ, RZ ;  /* 0x000000ffff097224 */ /* 0x000fe400078e00ff */
[----:B------:R-:W-:-:S05]  /*0d80*/  IMAD.HI.U32 R8, R8, R7, RZ ;  /* 0x0000000708087227 */ /* 0x000fca00078e00ff */
[----:B------:R-:W-:-:S05]  /*0d90*/  IADD3 R0, PT, PT, -R8, RZ, RZ ;  /* 0x000000ff08007210 */ /* 0x000fca0007ffe1ff */
        /* <DEDUP_REMOVED lines=8> */
.L_x_196:
[----:B------:R-:W-:Y:S01]  /*0e20*/  IMAD.MOV.U32 R5, RZ, RZ, R7 ;  /* 0x000000ffff057224 */ /* 0x000fe200078e0007 */
[----:B------:R-:W-:-:S07]  /*0e30*/  MOV R0, 0xe50 ;  /* 0x00000e5000007802 */ /* 0x000fce0000000f00 */
[----:B0-----:R-:W-:Y:S05]  /*0e40*/  CALL.REL.NOINC `($__internal_34_$__cuda_sm20_div_s64) ;  /* 0x00000028004c7944 */ /* 0x001fea0003c00000 */
[----:B------:R-:W-:-:S07]  /*0e50*/  IMAD.MOV.U32 R8, RZ, RZ, R5 ;  /* 0x000000ffff087224 */ /* 0x000fce00078e0005 */
.L_x_197:
[----:B------:R-:W-:Y:S05]  /*0e60*/  BSYNC.RECONVERGENT B1 ;  /* 0x0000000000017941 */ /* 0x000fea0003800200 */
.L_x_195:
[----:B------:R-:W-:Y:S02]  /*0e70*/  IMAD R5, R9, UR32, RZ ;  /* 0x0000002009057c24 */ /* 0x000fe4000f8e02ff */
[----:B------:R-:W-:-:S04]  /*0e80*/  IMAD.WIDE.U32 R2, R8, UR32, RZ ;  /* 0x0000002008027c25 */ /* 0x000fc8000f8e00ff */
[----:B------:R-:W-:Y:S01]  /*0e90*/  IMAD R5, R8, UR33, R5 ;  /* 0x0000002108057c24 */ /* 0x000fe2000f8e0205 */
[----:B------:R-:W-:-:S03]  /*0ea0*/  LEA R8, P0, R2, UR34, 0x1 ;  /* 0x0000002202087c11 */ /* 0x000fc6000f8008ff */
[----:B------:R-:W-:-:S05]  /*0eb0*/  IMAD.IADD R3, R3, 0x1, R5 ;  /* 0x0000000103037824 */ /* 0x000fca00078e0205 */
[----:B------:R-:W-:-:S06]  /*0ec0*/  LEA.HI.X R9, R2, UR35, R3, 0x1, P0 ;  /* 0x0000002302097c11 */ /* 0x000fcc00080f0c03 */
[----:B------:R-:W2:Y:S01]  /*0ed0*/  LDG.E.U16.CONSTANT R9, desc[UR26][R8.64] ;  /* 0x0000001a08097981 */ /* 0x000ea2000c1e9500 */
[----:B------:R-:W-:Y:S01]  /*0ee0*/  MOV R2, UR8 ;  /* 0x0000000800027c02 */ /* 0x000fe20008000f00 */
[----:B------:R-:W-:Y:S01]  /*0ef0*/  IMAD.U32 R6, RZ, RZ, UR8 ;  /* 0x00000008ff067e24 */ /* 0x000fe2000f8e00ff */
[----:B------:R-:W-:Y:S01]  /*0f00*/  BSSY.RECONVERGENT B1, `(.L_x_198) ;  /* 0x0000024000017945 */ /* 0x000fe20003800200 */
[----:B------:R-:W-:Y:S02]  /*0f10*/  IMAD.U32 R3, RZ, RZ, UR9 ;  /* 0x00000009ff037e24 */ /* 0x000fe4000f8e00ff */
[----:B------:R-:W-:-:S03]  /*0f20*/  IMAD.SHL.U32 R2, R2, 0x2, RZ ;  /* 0x0000000202027824 */ /* 0x000fc600078e00ff */
[----:B------:R-:W-:Y:S02]  /*0f30*/  SHF.L.U64.HI R6, R6, 0x1, R3 ;  /* 0x0000000106067819 */ /* 0x000fe40000010203 */
[----:B------:R-:W-:-:S05]  /*0f40*/  IADD3 R14, P0, PT, R14, R2, RZ ;  /* 0x000000020e0e7210 */ /* 0x000fca0007f1e0ff */
[----:B------:R-:W-:Y:S01]  /*0f50*/  IMAD.X R15, R15, 0x1, R6, P0 ;  /* 0x000000010f0f7824 */ /* 0x000fe200000e0606 */
[----:B------:R-:W-:-:S04]  /*0f60*/  IADD3 R7, P0, PT, R7, UR8, RZ ;  /* 0x0000000807077c10 */ /* 0x000fc8000ff1e0ff */
[----:B------:R-:W-:-:S04]  /*0f70*/  IADD3.X R4, PT, PT, R4, UR9, RZ, P0, !PT ;  /* 0x0000000904047c10 */ /* 0x000fc800087fe4ff */
[----:B------:R-:W-:-:S04]  /*0f80*/  LOP3.LUT R0, R4, UR37, RZ, 0xfc, !PT ;  /* 0x0000002504007c12 */ /* 0x000fc8000f8efcff */
[----:B------:R-:W-:Y:S01]  /*0f90*/  ISETP.NE.U32.AND P0, PT, R0, RZ, PT ;  /* 0x000000ff0000720c */ /* 0x000fe20003f05070 */
[----:B--2---:R0:W-:-:S12]  /*0fa0*/  STG.E.U16 desc[UR26][R14.64], R9 ;  /* 0x000000090e007986 */ /* 0x0041d8000c10151a */
[----:B------:R-:W-:Y:S05]  /*0fb0*/  @P0 BRA `(.L_x_199) ;  /* 0x0000000000500947 */ /* 0x000fea0003800000 */
[----:B------:R-:W1:Y:S01]  /*0fc0*/  I2F.U32.RP R3, UR38 ;  /* 0x0000002600037d06 */ /* 0x000e620008209000 */
[----:B------:R-:W-:Y:S01]  /*0fd0*/  IMAD.MOV.U32 R8, RZ, RZ, RZ ;  /* 0x000000ffff087224 */ /* 0x000fe200078e00ff */
[----:B------:R-:W-:-:S06]  /*0fe0*/  ISETP.NE.U32.AND P2, PT, RZ, UR38, PT ;  /* 0x00000026ff007c0c */ /* 0x000fcc000bf45070 */
[----:B-1----:R-:W0:Y:S02]  /*0ff0*/  MUFU.RCP R3, R3 ;  /* 0x0000000300037308 */ /* 0x002e240000001000 */
[----:B0-----:R-:W-:-:S06]  /*1000*/  VIADD R9, R3, 0xffffffe ;  /* 0x0ffffffe03097836 */ /* 0x001fcc0000000000 */
[----:B------:R-:W0:Y:S02]  /*1010*/  F2I.FTZ.U32.TRUNC.NTZ R9, R9 ;  /* 0x0000000900097305 */ /* 0x000e24000021f000 */
        /* <DEDUP_REMOVED lines=14> */
.L_x_199:
[----:B------:R-:W-:Y:S01]  /*1100*/  IMAD.MOV.U32 R5, RZ, RZ, R7 ;  /* 0x000000ffff057224 */ /* 0x000fe200078e0007 */
[----:B------:R-:W-:-:S07]  /*1110*/  MOV R0, 0x1130 ;  /* 0x0000113000007802 */ /* 0x000fce0000000f00 */
[----:B0-----:R-:W-:Y:S05]  /*1120*/  CALL.REL.NOINC `($__internal_34_$__cuda_sm20_div_s64) ;  /* 0x0000002400947944 */ /* 0x001fea0003c00000 */
[----:B------:R-:W-:-:S07]  /*1130*/  IMAD.MOV.U32 R8, RZ, RZ, R5 ;  /* 0x000000ffff087224 */ /* 0x000fce00078e0005 */
.L_x_200:
[----:B------:R-:W-:Y:S05]  /*1140*/  BSYNC.RECONVERGENT B1 ;  /* 0x0000000000017941 */ /* 0x000fea0003800200 */
.L_x_198:
[----:B------:R-:W-:Y:S02]  /*1150*/  IMAD R3, R9, UR32, RZ ;  /* 0x0000002009037c24 */ /* 0x000fe4000f8e02ff */
[----:B------:R-:W-:-:S04]  /*1160*/  IMAD.WIDE.U32 R10, R8, UR32, RZ ;  /* 0x00000020080a7c25 */ /* 0x000fc8000f8e00ff */
[----:B------:R-:W-:Y:S01]  /*1170*/  IMAD R3, R8, UR33, R3 ;  /* 0x0000002108037c24 */ /* 0x000fe2000f8e0203 */
[----:B------:R-:W-:-:S03]  /*1180*/  LEA R8, P0, R10, UR34, 0x1 ;  /* 0x000000220a087c11 */ /* 0x000fc6000f8008ff */
[----:B------:R-:W-:-:S05]  /*1190*/  IMAD.IADD R3, R11, 0x1, R3 ;  /* 0x000000010b037824 */ /* 0x000fca00078e0203 */
[----:B------:R-:W-:-:S06]  /*11a0*/  LEA.HI.X R9, R10, UR35, R3, 0x1, P0 ;  /* 0x000000230a097c11 */ /* 0x000fcc00080f0c03 */
[----:B------:R-:W2:Y:S01]  /*11b0*/  LDG.E.U16.CONSTANT R9, desc[UR26][R8.64] ;  /* 0x0000001a08097981 */ /* 0x000ea2000c1e9500 */
[----:B------:R-:W-:Y:S01]  /*11c0*/  IADD3 R14, P0, PT, R14, R2, RZ ;  /* 0x000000020e0e7210 */ /* 0x000fe20007f1e0ff */
[----:B------:R-:W-:Y:S03]  /*11d0*/  BSSY.RECONVERGENT B1, `(.L_x_201) ;  /* 0x0000020000017945 */ /* 0x000fe60003800200 */
[----:B------:R-:W-:Y:S02]  /*11e0*/  IADD3.X R15, PT, PT, R15, R6, RZ, P0, !PT ;  /* 0x000000060f0f7210 */ /* 0x000fe400007fe4ff */
        /* <DEDUP_REMOVED lines=14> */
[----:B------:R-:W-:Y:S01]  /*12d0*/  IMAD.HI.U32 R8, R9, R5, R8 ;  /* 0x0000000509087227 */ /* 0x000fe200078e0008 */
[----:B------:R-:W-:-:S05]  /*12e0*/  MOV R9, RZ ;  /* 0x000000ff00097202 */ /* 0x000fca0000000f00 */
        /* <DEDUP_REMOVED lines=10> */
.L_x_202:
[----:B------:R-:W-:Y:S01]  /*1390*/  IMAD.MOV.U32 R5, RZ, RZ, R7 ;  /* 0x000000ffff057224 */ /* 0x000fe200078e0007 */
[----:B------:R-:W-:-:S07]  /*13a0*/  MOV R0, 0x13c0 ;  /* 0x000013c000007802 */ /* 0x000fce0000000f00 */
[----:B0-----:R-:W-:Y:S05]  /*13b0*/  CALL.REL.NOINC `($__internal_34_$__cuda_sm20_div_s64) ;  /* 0x0000002000f07944 */ /* 0x001fea0003c00000 */
[----:B------:R-:W-:-:S07]  /*13c0*/  IMAD.MOV.U32 R8, RZ, RZ, R5 ;  /* 0x000000ffff087224 */ /* 0x000fce00078e0005 */
.L_x_203:
[----:B------:R-:W-:Y:S05]  /*13d0*/  BSYNC.RECONVERGENT B1 ;  /* 0x0000000000017941 */ /* 0x000fea0003800200 */
.L_x_201:
[----:B------:R-:W-:Y:S02]  /*13e0*/  IMAD R3, R9, UR32, RZ ;  /* 0x0000002009037c24 */ /* 0x000fe4000f8e02ff */
[----:B------:R-:W-:-:S04]  /*13f0*/  IMAD.WIDE.U32 R10, R8, UR32, RZ ;  /* 0x00000020080a7c25 */ /* 0x000fc8000f8e00ff */
[----:B------:R-:W-:Y:S01]  /*1400*/  IMAD R3, R8, UR33, R3 ;  /* 0x0000002108037c24 */ /* 0x000fe2000f8e0203 */
[----:B------:R-:W-:-:S03]  /*1410*/  LEA R8, P0, R10, UR34, 0x1 ;  /* 0x000000220a087c11 */ /* 0x000fc6000f8008ff */
[----:B------:R-:W-:-:S05]  /*1420*/  IMAD.IADD R3, R11, 0x1, R3 ;  /* 0x000000010b037824 */ /* 0x000fca00078e0203 */
[----:B------:R-:W-:-:S06]  /*1430*/  LEA.HI.X R9, R10, UR35, R3, 0x1, P0 ;  /* 0x000000230a097c11 */ /* 0x000fcc00080f0c03 */
[----:B------:R-:W2:Y:S01]  /*1440*/  LDG.E.U16.CONSTANT R9, desc[UR26][R8.64] ;  /* 0x0000001a08097981 */ /* 0x000ea2000c1e9500 */
[----:B------:R-:W-:-:S05]  /*1450*/  IADD3 R2, P0, PT, R14, R2, RZ ;  /* 0x000000020e027210 */ /* 0x000fca0007f1e0ff */
[----:B------:R-:W-:Y:S01]  /*1460*/  IMAD.X R3, R15, 0x1, R6, P0 ;  /* 0x000000010f037824 */ /* 0x000fe200000e0606 */
[----:B------:R-:W-:-:S04]  /*1470*/  IADD3 R7, P0, PT, R7, UR8, RZ ;  /* 0x0000000807077c10 */ /* 0x000fc8000ff1e0ff */
[----:B------:R-:W-:Y:S02]  /*1480*/  IADD3.X R4, PT, PT, R4, UR9, RZ, P0, !PT ;  /* 0x0000000904047c10 */ /* 0x000fe400087fe4ff */
[----:B------:R-:W-:-:S04]  /*1490*/  ISETP.GE.U32.AND P0, PT, R7, UR4, PT ;  /* 0x0000000407007c0c */ /* 0x000fc8000bf06070 */
[----:B------:R-:W-:Y:S01]  /*14a0*/  ISETP.GE.AND.EX P0, PT, R4, UR12, PT, P0 ;  /* 0x0000000c04007c0c */ /* 0x000fe2000bf06300 */
[----:B--2---:R0:W-:-:S12]  /*14b0*/  STG.E.U16 desc[UR26][R2.64], R9 ;  /* 0x0000000902007986 */ /* 0x0041d8000c10151a */
[----:B------:R-:W-:Y:S05]  /*14c0*/  @!P0 BRA `(.L_x_204) ;  /* 0xfffffff400508947 */ /* 0x000fea000383ffff */
[----:B------:R-:W-:Y:S05]  /*14d0*/  BSYNC.RECONVERGENT B0 ;  /* 0x0000000000007941 */ /* 0x000fea0003800200 */
.L_x_191:
[----:B------:R-:W-:Y:S05]  /*14e0*/  EXIT ;  /* 0x000000000000794d */ /* 0x000fea0003800000 */
.L_x_180:
        /* <DEDUP_REMOVED lines=17> */
[----:B------:R-:W-:Y:S02]  /*1600*/  HFMA2 R2, -RZ, RZ, 0, 0 ;  /* 0x00000000ff027431 */ /* 0x000fe400000001ff */
[----:B------:R-:W-:Y:S01]  /*1610*/  IMAD R11, RZ, RZ, -UR8 ;  /* 0x80000008ff0b7e24 */ /* 0x000fe2000f8e02ff */
[----:B------:R-:W-:-:S04]  /*1620*/  ISETP.NE.U32.AND P2, PT, RZ, UR8, PT ;  /* 0x00000008ff007c0c */ /* 0x000fc8000bf45070 */
[----:B0-----:R-:W0:Y:S02]  /*1630*/  MUFU.RCP R5, R5 ;  /* 0x0000000500057308 */ /* 0x001e240000001000 */
[----:B0-----:R-:W-:-:S06]  /*1640*/  VIADD R3, R5, 0xffffffe ;  /* 0x0ffffffe05037836 */ /* 0x001fcc0000000000 */
[----:B------:R-:W0:Y:S02]  /*1650*/  F2I.FTZ.U32.TRUNC.NTZ R3, R3 ;  /* 0x0000000300037305 */ /* 0x000e24000021f000 */
[----:B0-----:R-:W-:-:S04]  /*1660*/  IMAD R11, R11, R3, RZ ;  /* 0x000000030b0b7224 */ /* 0x001fc800078e02ff */
        /* <DEDUP_REMOVED lines=12> */
.L_x_206:
[----:B------:R-:W-:Y:S01]  /*1730*/  IMAD.U32 R3, RZ, RZ, UR9 ;  /* 0x00000009ff037e24 */ /* 0x000fe2000f8e00ff */
[----:B------:R-:W-:Y:S01]  /*1740*/  MOV R2, UR8 ;  /* 0x0000000800027c02 */ /* 0x000fe20008000f00 */
[----:B------:R-:W-:Y:S01]  /*1750*/  IMAD.U32 R12, RZ, RZ, UR8 ;  /* 0x00000008ff0c7e24 */ /* 0x000fe2000f8e00ff */
[----:B------:R-:W-:Y:S01]  /*1760*/  MOV R10, 0x17a0 ;  /* 0x000017a0000a7802 */ /* 0x000fe20000000f00 */
[----:B------:R-:W-:Y:S02]  /*1770*/  IMAD.U32 R13, RZ, RZ, UR9 ;  /* 0x00000009ff0d7e24 */ /* 0x000fe4000f8e00ff */
[----:B------:R-:W-:-:S07]  /*1780*/  IMAD.MOV.U32 R5, RZ, RZ, R3 ;  /* 0x000000ffff057224 */ /* 0x000fce00078e0003 */
[----:B------:R-:W-:Y:S05]  /*1790*/  CALL.REL.NOINC `($__internal_35_$__cuda_sm20_div_u64) ;  /* 0x0000002400587944 */ /* 0x000fea0003c00000 */
.L_x_207:
[----:B------:R-:W-:Y:S05]  /*17a0*/  BSYNC.RECONVERGENT B0 ;  /* 0x0000000000007941 */ /* 0x000fea0003800200 */
.L_x_205:
        /* <DEDUP_REMOVED lines=9> */
[----:B------:R-:W3:Y:S01]  /*1840*/  LDCU.64 UR30, c[0x0][0x380] ;  /* 0x00007000ff1e77ac */ /* 0x000ee20008000a00 */
[----:B------:R-:W4:Y:S11]  /*1850*/  LDCU.64 UR32, c[0x0][0x3a8] ;  /* 0x00007500ff2077ac */ /* 0x000f360008000a00 */
[----:B01----:R-:W-:Y:S05]  /*1860*/  @!P0 BRA `(.L_x_209) ;  /* 0x0000000400cc8947 */ /* 0x003fea0003800000 */
[----:B------:R-:W0:Y:S01]  /*1870*/  LDCU.64 UR10, c[0x0][0x388] ;  /* 0x00007100ff0a77ac */ /* 0x000e220008000a00 */
[----:B------:R-:W1:Y:S01]  /*1880*/  LDC.64 R14, c[0x0][0x398] ;  /* 0x0000e600ff0e7b82 */ /* 0x000e620000000a00 */
[----:B------:R-:W-:Y:S01]  /*1890*/  VIADD R18, R16, 0x1 ;  /* 0x0000000110127836 */ /* 0x000fe20000000000 */
[----:B------:R-:W-:Y:S04]  /*18a0*/  BSSY.RECONVERGENT B1, `(.L_x_210) ;  /* 0x000006d000017945 */ /* 0x000fe80003800200 */
[----:B------:R-:W-:-:S04]  /*18b0*/  LOP3.LUT R18, R18, 0x3, RZ, 0xc0, !PT ;  /* 0x0000000312127812 */ /* 0x000fc800078ec0ff */
[----:B------:R-:W-:-:S05]  /*18c0*/  IADD3 R18, P0, PT, RZ, -R18, RZ ;  /* 0x80000012ff127210 */ /* 0x000fca0007f1e0ff */
[----:B------:R-:W-:Y:S01]  /*18d0*/  IMAD.X R19, RZ, RZ, -0x1, P0 ;  /* 0xffffffffff137424 */ /* 0x000fe200000e06ff */
[----:B0-----:R-:W-:-:S04]  /*18e0*/  LEA R17, P1, R7, UR10, 0x1 ;  /* 0x0000000a07117c11 */ /* 0x001fc8000f8208ff */
[----:B------:R-:W-:-:S09]  /*18f0*/  LEA.HI.X R7, R7, UR11, R4, 0x1, P1 ;  /* 0x0000000b07077c11 */ /* 0x000fd200088f0c04 */
.L_x_217:
        /* <DEDUP_REMOVED lines=8> */
[----:B------:R-:W-:-:S06]  /*1980*/  IMAD.MOV.U32 R25, RZ, RZ, RZ ;  /* 0x000000ffff197224 */ /* 0x000fcc00078e00ff */
[----:B0-----:R-:W0:Y:S02]  /*1990*/  MUFU.RCP R9, R9 ;  /* 0x0000000900097308 */ /* 0x001e240000001000 */
[----:B0-----:R-:W-:-:S06]  /*19a0*/  VIADD R4, R9, 0xffffffe ;  /* 0x0ffffffe09047836 */ /* 0x001fcc0000000000 */
[----:B------:R0:W5:Y:S02]  /*19b0*/  F2I.FTZ.U32.TRUNC.NTZ R5, R4 ;  /* 0x0000000400057305 */ /* 0x000164000021f000 */
[----:B0-----:R-:W-:Y:S01]  /*19c0*/  MOV R4, RZ ;  /* 0x000000ff00047202 */ /* 0x001fe20000000f00 */
[----:B-----5:R-:W-:-:S04]  /*19d0*/  IMAD.MOV R11, RZ, RZ, -R5 ;  /* 0x000000ffff0b7224 */ /* 0x020fc800078e0a05 */
        /* <DEDUP_REMOVED lines=12> */
.L_x_212:
[----:B------:R-:W-:Y:S01]  /*1aa0*/  IMAD.MOV.U32 R5, RZ, RZ, R3 ;  /* 0x000000ffff057224 */ /* 0x000fe200078e0003 */
[----:B------:R-:W-:-:S07]  /*1ab0*/  MOV R0, 0x1ad0 ;  /* 0x00001ad000007802 */ /* 0x000fce0000000f00 */
[----:B-1234-:R-:W-:Y:S05]  /*1ac0*/  CALL.REL.NOINC `($__internal_34_$__cuda_sm20_div_s64) ;  /* 0x0000001c002c7944 */ /* 0x01efea0003c00000 */
[----:B------:R-:W-:Y:S01]  /*1ad0*/  IMAD.MOV.U32 R24, RZ, RZ, R5 ;  /* 0x000000ffff187224 */ /* 0x000fe200078e0005 */
[----:B------:R-:W-:-:S07]  /*1ae0*/  MOV R25, R9 ;  /* 0x0000000900197202 */ /* 0x000fce0000000f00 */
.L_x_213:
[----:B--234-:R-:W-:Y:S05]  /*1af0*/  BSYNC.RECONVERGENT B2 ;  /* 0x0000000000027941 */ /* 0x01cfea0003800200 */
.L_x_211:
[----:B------:R-:W-:Y:S01]  /*1b00*/  UIADD3 UR10, UP0, UPT, URZ, -UR32, URZ ;  /* 0x80000020ff0a7290 */ /* 0x000fe2000ff1e0ff */
[----:B-1----:R-:W-:Y:S01]  /*1b10*/  IADD3 R4, P0, P1, R8, UR6, -R14 ;  /* 0x0000000608047c10 */ /* 0x002fe2000f91e80e */
[----:B------:R-:W-:Y:S02]  /*1b20*/  BSSY.RECONVERGENT B2, `(.L_x_214) ;  /* 0x0000023000027945 */ /* 0x000fe40003800200 */
[----:B------:R-:W-:Y:S01]  /*1b30*/  UIADD3.X UR11, UPT, UPT, URZ, ~UR33, URZ, UP0, !UPT ;  /* 0x80000021ff0b7290 */ /* 0x000fe200087fe4ff */
[----:B------:R-:W-:Y:S01]  /*1b40*/  IADD3.X R5, PT, PT, R6, UR7, ~R15, P0, P1 ;  /* 0x0000000706057c10 */ /* 0x000fe200087e2c0f */
[----:B------:R-:W-:-:S04]  /*1b50*/  IMAD R3, R25, UR10, RZ ;  /* 0x0000000a19037c24 */ /* 0x000fc8000f8e02ff */
[C---:B------:R-:W-:Y:S02]  /*1b60*/  IMAD R3, R24.reuse, UR11, R3 ;  /* 0x0000000b18037c24 */ /* 0x040fe4000f8e0203 */
[----:B------:R-:W-:-:S04]  /*1b70*/  IMAD.WIDE.U32 R4, R24, UR10, R4 ;  /* 0x0000000a18047c25 */ /* 0x000fc8000f8e0004 */
[----:B------:R-:W-:-:S05]  /*1b80*/  IMAD.IADD R12, R5, 0x1, R3 ;  /* 0x00000001050c7824 */ /* 0x000fca00078e0203 */
        /* <DEDUP_REMOVED lines=22> */
.L_x_215:
[----:B------:R-:W-:Y:S01]  /*1cf0*/  IMAD.MOV.U32 R13, RZ, RZ, R4 ;  /* 0x000000ffff0d7224 */ /* 0x000fe200078e0004 */
[----:B------:R-:W-:Y:S01]  /*1d00*/  MOV R9, 0x1d40 ;  /* 0x00001d4000097802 */ /* 0x000fe20000000f00 */
[----:B------:R-:W-:Y:S02]  /*1d10*/  IMAD.U32 R11, RZ, RZ, UR41 ;  /* 0x00000029ff0b7e24 */ /* 0x000fe4000f8e00ff */
[----:B------:R-:W-:-:S07]  /*1d20*/  IMAD.U32 R10, RZ, RZ, UR13 ;  /* 0x0000000dff0a7e24 */ /* 0x000fce000f8e00ff */
[----:B------:R-:W-:Y:S05]  /*1d30*/  CALL.REL.NOINC `($__internal_36_$__cuda_sm20_rem_s64) ;  /* 0x0000002400007944 */ /* 0x000fea0003c00000 */
[----:B------:R-:W-:-:S07]  /*1d40*/  IMAD.MOV.U32 R4, RZ, RZ, R3 ;  /* 0x000000ffff047224 */ /* 0x000fce00078e0003 */
.L_x_216:
[----:B------:R-:W-:Y:S05]  /*1d50*/  BSYNC.RECONVERGENT B2 ;  /* 0x0000000000027941 */ /* 0x000fea0003800200 */
.L_x_214:
[--C-:B------:R-:W-:Y:S02]  /*1d60*/  SHF.R.S32.HI R3, RZ, 0x1f, R5.reuse ;  /* 0x0000001fff037819 */ /* 0x100fe40000011405 */
[----:B------:R-:W-:Y:S02]  /*1d70*/  SHF.R.S32.HI R9, RZ, 0x1f, R5 ;  /* 0x0000001fff097819 */ /* 0x000fe40000011405 */
[----:B------:R-:W-:Y:S02]  /*1d80*/  LOP3.LUT R3, R3, UR41, RZ, 0xc0, !PT ;  /* 0x0000002903037c12 */ /* 0x000fe4000f8ec0ff */
[----:B------:R-:W-:Y:S02]  /*1d90*/  LOP3.LUT R9, R9, UR13, RZ, 0xc0, !PT ;  /* 0x0000000d09097c12 */ /* 0x000fe4000f8ec0ff */
[----:B------:R-:W-:-:S04]  /*1da0*/  IADD3 R3, P0, PT, R4, R3, RZ ;  /* 0x0000000304037210 */ /* 0x000fc80007f1e0ff */
[----:B------:R-:W-:Y:S01]  /*1db0*/  IADD3 R4, P1, PT, -R3, UR41, RZ ;  /* 0x0000002903047c10 */ /* 0x000fe2000ff3e1ff */
[----:B------:R-:W-:Y:S01]  /*1dc0*/  IMAD.X R5, R5, 0x1, R9, P0 ;  /* 0x0000000105057824 */ /* 0x000fe200000e0609 */
[----:B------:R-:W-:Y:S01]  /*1dd0*/  ISETP.GE.U32.AND P0, PT, R3, UR28, PT ;  /* 0x0000001c03007c0c */ /* 0x000fe2000bf06070 */
[----:B------:R-:W-:-:S03]  /*1de0*/  IMAD R9, R25, UR28, RZ ;  /* 0x0000001c19097c24 */ /* 0x000fc6000f8e02ff */
[C---:B------:R-:W-:Y:S02]  /*1df0*/  ISETP.GE.AND.EX P0, PT, R5.reuse, UR29, PT, P0 ;  /* 0x0000001d05007c0c */ /* 0x040fe4000bf06300 */
[----:B------:R-:W-:Y:S02]  /*1e00*/  IADD3.X R0, PT, PT, ~R5, UR13, RZ, P1, !PT ;  /* 0x0000000d05007c10 */ /* 0x000fe40008ffe5ff */
[----:B------:R-:W-:Y:S01]  /*1e10*/  SEL R4, R3, R4, !P0 ;  /* 0x0000000403047207 */ /* 0x000fe20004000000 */
[----:B------:R-:W-:Y:S01]  /*1e20*/  IMAD R3, R24, UR29, R9 ;  /* 0x0000001d18037c24 */ /* 0x000fe2000f8e0209 */
[----:B------:R-:W-:-:S03]  /*1e30*/  SEL R5, R5, R0, !P0 ;  /* 0x0000000005057207 */ /* 0x000fc60004000000 */
[----:B------:R-:W-:-:S04]  /*1e40*/  IMAD.WIDE.U32 R4, R24, UR28, R4 ;  /* 0x0000001c18047c25 */ /* 0x000fc8000f8e0004 */
[----:B------:R-:W-:Y:S01]  /*1e50*/  IMAD.IADD R3, R5, 0x1, R3 ;  /* 0x0000000105037824 */ /* 0x000fe200078e0203 */
[----:B------:R-:W-:-:S04]  /*1e60*/  LEA R10, P0, R4, UR30, 0x1 ;  /* 0x0000001e040a7c11 */ /* 0x000fc8000f8008ff */
[----:B------:R-:W-:-:S06]  /*1e70*/  LEA.HI.X R11, R4, UR31, R3, 0x1, P0 ;  /* 0x0000001f040b7c11 */ /* 0x000fcc00080f0c03 */
[----:B------:R-:W2:Y:S01]  /*1e80*/  LDG.E.U16.CONSTANT R11, desc[UR26][R10.64] ;  /* 0x0000001a0a0b7981 */ /* 0x000ea2000c1e9500 */
[----:B------:R-:W-:Y:S01]  /*1e90*/  IMAD.MOV.U32 R4, RZ, RZ, R17 ;  /* 0x000000ffff047224 */ /* 0x000fe200078e0011 */
[----:B------:R-:W-:Y:S01]  /*1ea0*/  MOV R5, R7 ;  /* 0x0000000700057202 */ /* 0x000fe20000000f00 */
[----:B------:R-:W-:Y:S01]  /*1eb0*/  IMAD.U32 R0, RZ, RZ, UR8 ;  /* 0x00000008ff007e24 */ /* 0x000fe2000f8e00ff */
[----:B------:R-:W-:Y:S01]  /*1ec0*/  IADD3 R18, P0, PT, R18, 0x1, RZ ;  /* 0x0000000112127810 */ /* 0x000fe20007f1e0ff */
[----:B------:R-:W-:Y:S01]  /*1ed0*/  IMAD.U32 R3, RZ, RZ, UR9 ;  /* 0x00000009ff037e24 */ /* 0x000fe2000f8e00ff */
[----:B------:R-:W-:Y:S02]  /*1ee0*/  IADD3 R8, P1, PT, R8, UR8, RZ ;  /* 0x0000000808087c10 */ /* 0x000fe4000ff3e0ff */
[----:B------:R-:W-:Y:S01]  /*1ef0*/  LEA R17, P2, R0, R17, 0x1 ;  /* 0x0000001100117211 */ /* 0x000fe200078408ff */
[----:B------:R-:W-:Y:S01]  /*1f00*/  IMAD.X R19, RZ, RZ, R19, P0 ;  /* 0x000000ffff137224 */ /* 0x000fe200000e0613 */
[----:B------:R-:W-:-:S02]  /*1f10*/  ISETP.NE.U32.AND P0, PT, R18, RZ, PT ;  /* 0x000000ff1200720c */ /* 0x000fc40003f05070 */
[----:B------:R-:W-:Y:S02]  /*1f20*/  LEA.HI.X R7, R0, R7, R3, 0x1, P2 ;  /* 0x0000000700077211 */ /* 0x000fe400010f0c03 */
[----:B------:R-:W-:Y:S02]  /*1f30*/  ISETP.NE.AND.EX P0, PT, R19, RZ, PT, P0 ;  /* 0x000000ff1300720c */ /* 0x000fe40003f05300 */
[----:B------:R-:W-:Y:S01]  /*1f40*/  IADD3.X R6, PT, PT, R6, UR9, RZ, P1, !PT ;  /* 0x0000000906067c10 */ /* 0x000fe20008ffe4ff */
[----:B--2---:R0:W-:Y:S10]  /*1f50*/  STG.E.U16 desc[UR26][R4.64], R11 ;  /* 0x0000000b04007986 */ /* 0x0041f4000c10151a */
[----:B------:R-:W-:Y:S05]  /*1f60*/  @P0 BRA `(.L_x_217) ;  /* 0xfffffff800640947 */ /* 0x000fea000383ffff */
[----:B------:R-:W-:Y:S05]  /*1f70*/  BSYNC.RECONVERGENT B1 ;  /* 0x0000000000017941 */ /* 0x000fea0003800200 */
.L_x_210:
[----:B------:R-:W-:-:S04]  /*1f80*/  IADD3 R7, P0, PT, R8, UR6, RZ ;  /* 0x0000000608077c10 */ /* 0x000fc8000ff1e0ff */
[----:B0-----:R-:W-:-:S09]  /*1f90*/  IADD3.X R4, PT, PT, R6, UR7, RZ, P0, !PT ;  /* 0x0000000706047c10 */ /* 0x001fd200087fe4ff */
.L_x_209:
[----:B--234-:R-:W-:Y:S05]  /*1fa0*/  BSYNC.RECONVERGENT B0 ;  /* 0x0000000000007941 */ /* 0x01cfea0003800200 */
.L_x_208:
[----:B------:R-:W0:Y:S01]  /*1fb0*/  LDC.64 R14, c[0x0][0x398] ;  /* 0x0000e600ff0e7b82 */ /* 0x000e220000000a00 */
[----:B------:R-:W-:Y:S01]  /*1fc0*/  ISETP.GE.U32.AND P0, PT, R16, 0x3, PT ;  /* 0x000000031000780c */ /* 0x000fe20003f06070 */
[----:B------:R-:W1:Y:S03]  /*1fd0*/  LDCU UR44, c[0x0][0x3ac] ;  /* 0x00007580ff2c77ac */ /* 0x000e660008000800 */
[----:B------:R-:W-:Y:S01]  /*1fe0*/  ISETP.GE.U32.AND.EX P0, PT, R2, RZ, PT, P0 ;  /* 0x000000ff0200720c */ /* 0x000fe20003f06100 */
[----:B------:R-:W2:Y:S01]  /*1ff0*/  LDCU UR45, c[0x0][0x3a8] ;  /* 0x00007500ff2d77ac */ /* 0x000ea20008000800 */
[----:B------:R-:W3:Y:S01]  /*2000*/  LDCU.64 UR34, c[0x0][0x390] ;  /* 0x00007200ff2277ac */ /* 0x000ee20008000a00 */
[----:B------:R-:W4:Y:S01]  /*2010*/  LDCU.64 UR36, c[0x0][0x380] ;  /* 0x00007000ff2477ac */ /* 0x000f220008000a00 */
[----:B------:R-:W0:Y:S01]  /*2020*/  LDCU.64 UR38, c[0x0][0x3a8] ;  /* 0x00007500ff2677ac */ /* 0x000e220008000a00 */
[----:B------:R-:W0:Y:S08]  /*2030*/  LDCU.128 UR20, c[0x0][0x380] ;  /* 0x00007000ff1477ac */ /* 0x000e300008000c00 */
[----:B01234-:R-:W-:Y:S05]  /*2040*/  @!P0 EXIT ;  /* 0x000000000000894d */ /* 0x01ffea0003800000 */
[----:B------:R-:W-:Y:S01]  /*2050*/  BSSY.RECONVERGENT B0, `(.L_x_218) ;  /* 0x0000171000007945 */ /* 0x000fe20003800200 */
.L_x_243:
[----:B------:R-:W-:Y:S01]  /*2060*/  LOP3.LUT R0, R4, UR44, RZ, 0xfc, !PT ;  /* 0x0000002c04007c12 */ /* 0x000fe2000f8efcff */
[----:B------:R-:W-:Y:S03]  /*2070*/  BSSY.RECONVERGENT B1, `(.L_x_219) ;  /* 0x000001c000017945 */ /* 0x000fe60003800200 */
[----:B------:R-:W-:-:S13]  /*2080*/  ISETP.NE.U32.AND P0, PT, R0, RZ, PT ;  /* 0x000000ff0000720c */ /* 0x000fda0003f05070 */
[----:B0-----:R-:W-:Y:S05]  /*2090*/  @P0 BRA `(.L_x_220) ;  /* 0x0000000000500947 */ /* 0x001fea0003800000 */
        /* <DEDUP_REMOVED lines=20> */
.L_x_220:
[----:B------:R-:W-:Y:S01]  /*21e0*/  IMAD.MOV.U32 R5, RZ, RZ, R7 ;  /* 0x000000ffff057224 */ /* 0x000fe200078e0007 */
[----:B------:R-:W-:-:S07]  /*21f0*/  MOV R0, 0x2210 ;  /* 0x0000221000007802 */ /* 0x000fce0000000f00 */
[----:B------:R-:W-:Y:S05]  /*2200*/  CALL.REL.NOINC `($__internal_34_$__cuda_sm20_div_s64) ;  /* 0x00000014005c7944 */ /* 0x000fea0003c00000 */
[----:B------:R-:W-:Y:S02]  /*2210*/  IMAD.MOV.U32 R16, RZ, RZ, R5 ;  /* 0x000000ffff107224 */ /* 0x000fe400078e0005 */
[----:B------:R-:W-:-:S07]  /*2220*/  IMAD.MOV.U32 R17, RZ, RZ, R9 ;  /* 0x000000ffff117224 */ /* 0x000fce00078e0009 */
.L_x_221:
[----:B------:R-:W-:Y:S05]  /*2230*/  BSYNC.RECONVERGENT B1 ;  /* 0x0000000000017941 */ /* 0x000fea0003800200 */
.L_x_219:
[----:B------:R-:W-:Y:S01]  /*2240*/  IMAD R5, R17, UR38, RZ ;  /* 0x0000002611057c24 */ /* 0x000fe2000f8e02ff */
[----:B------:R-:W-:Y:S01]  /*2250*/  BSSY.RECONVERGENT B1, `(.L_x_222) ;  /* 0x0000022000017945 */ /* 0x000fe20003800200 */
[----:B------:R-:W-:-:S04]  /*2260*/  IMAD.WIDE.U32 R2, R16, UR38, R14 ;  /* 0x0000002610027c25 */ /* 0x000fc8000f8e000e */
[----:B------:R-:W-:Y:S01]  /*2270*/  IMAD R5, R16, UR39, R5 ;  /* 0x0000002710057c24 */ /* 0x000fe2000f8e0205 */
[----:B------:R-:W-:-:S03]  /*2280*/  IADD3 R13, P0, PT, R7, -R2, RZ ;  /* 0x80000002070d7210 */ /* 0x000fc60007f1e0ff */
[----:B------:R-:W-:-:S05]  /*2290*/  IMAD.IADD R3, R3, 0x1, R5 ;  /* 0x0000000103037824 */ /* 0x000fca00078e0205 */
[----:B------:R-:W-:-:S04]  /*22a0*/  IADD3.X R12, PT, PT, R4, ~R3, RZ, P0, !PT ;  /* 0x80000003040c7210 */ /* 0x000fc800007fe4ff */
[----:B------:R-:W-:-:S04]  /*22b0*/  LOP3.LUT R0, R12, UR13, RZ, 0xfc, !PT ;  /* 0x0000000d0c007c12 */ /* 0x000fc8000f8efcff */
[----:B------:R-:W-:-:S13]  /*22c0*/  ISETP.NE.U32.AND P0, PT, R0, RZ, PT ;  /* 0x000000ff0000720c */ /* 0x000fda0003f05070 */
[----:B------:R-:W-:Y:S05]  /*22d0*/  @P0 BRA `(.L_x_223) ;  /* 0x00000000004c0947 */ /* 0x000fea0003800000 */
[----:B------:R-:W0:Y:S01]  /*22e0*/  I2F.U32.RP R5, UR41 ;  /* 0x0000002900057d06 */ /* 0x000e220008209000 */
[----:B------:R-:W-:Y:S01]  /*22f0*/  IMAD.MOV.U32 R2, RZ, RZ, RZ ;  /* 0x000000ffff027224 */ /* 0x000fe200078e00ff */
[----:B------:R-:W-:-:S06]  /*2300*/  ISETP.NE.U32.AND P1, PT, RZ, UR41, PT ;  /* 0x00000029ff007c0c */ /* 0x000fcc000bf25070 */
[----:B0-----:R-:W0:Y:S02]  /*2310*/  MUFU.RCP R5, R5 ;  /* 0x0000000500057308 */ /* 0x001e240000001000 */
[----:B0-----:R-:W-:-:S06]  /*2320*/  VIADD R3, R5, 0xffffffe ;  /* 0x0ffffffe05037836 */ /* 0x001fcc0000000000 */
[----:B------:R-:W0:Y:S02]  /*2330*/  F2I.FTZ.U32.TRUNC.NTZ R3, R3 ;  /* 0x0000000300037305 */ /* 0x000e24000021f000 */
[----:B0-----:R-:W-:-:S04]  /*2340*/  IMAD.MOV R9, RZ, RZ, -R3 ;  /* 0x000000ffff097224 */ /* 0x001fc800078e0a03 */
[----:B------:R-:W-:-:S04]  /*2350*/  IMAD R9, R9, UR41, RZ ;  /* 0x0000002909097c24 */ /* 0x000fc8000f8e02ff */
[----:B------:R-:W-:-:S04]  /*2360*/  IMAD.HI.U32 R0, R3, R9, R2 ;  /* 0x0000000903007227 */ /* 0x000fc800078e0002 */
[----:B------:R-:W-:Y:S02]  /*2370*/  IMAD.MOV.U32 R3, RZ, RZ, RZ ;  /* 0x000000ffff037224 */ /* 0x000fe400078e00ff */
        /* <DEDUP_REMOVED lines=9> */
.L_x_223:
[----:B------:R-:W-:Y:S01]  /*2410*/  MOV R11, UR41 ;  /* 0x00000029000b7c02 */ /* 0x000fe20008000f00 */
[----:B------:R-:W-:Y:S01]  /*2420*/  IMAD.U32 R10, RZ, RZ, UR13 ;  /* 0x0000000dff0a7e24 */ /* 0x000fe2000f8e00ff */
[----:B------:R-:W-:-:S07]  /*2430*/  MOV R9, 0x2450 ;  /* 0x0000245000097802 */ /* 0x000fce0000000f00 */
[----:B------:R-:W-:Y:S05]  /*2440*/  CALL.REL.NOINC `($__internal_36_$__cuda_sm20_rem_s64) ;  /* 0x0000001c003c7944 */ /* 0x000fea0003c00000 */
[----:B------:R-:W-:Y:S02]  /*2450*/  IMAD.MOV.U32 R2, RZ, RZ, R3 ;  /* 0x000000ffff027224 */ /* 0x000fe400078e0003 */
[----:B------:R-:W-:-:S07]  /*2460*/  IMAD.MOV.U32 R3, RZ, RZ, R5 ;  /* 0x000000ffff037224 */ /* 0x000fce00078e0005 */
.L_x_224:
[----:B------:R-:W-:Y:S05]  /*2470*/  BSYNC.RECONVERGENT B1 ;  /* 0x0000000000017941 */ /* 0x000fea0003800200 */
.L_x_222:
        /* <DEDUP_REMOVED lines=9> */
[C---:B------:R-:W-:Y:S01]  /*2510*/  ISETP.GE.AND.EX P0, PT, R3.reuse, UR35, PT, P0 ;  /* 0x0000002303007c0c */ /* 0x040fe2000bf06300 */
[----:B------:R-:W-:Y:S01]  /*2520*/  IMAD R9, R16, UR35, R9 ;  /* 0x0000002310097c24 */ /* 0x000fe2000f8e0209 */
[----:B------:R-:W-:Y:S02]  /*2530*/  IADD3.X R0, PT, PT, ~R3, UR13, RZ, P1, !PT ;  /* 0x0000000d03007c10 */ /* 0x000fe40008ffe5ff */
[----:B------:R-:W-:Y:S02]  /*2540*/  SEL R2, R5, R2, !P0 ;  /* 0x0000000205027207 */ /* 0x000fe40004000000 */
[----:B------:R-:W-:-:S03]  /*2550*/  SEL R3, R3, R0, !P0 ;  /* 0x0000000003037207 */ /* 0x000fc60004000000 */
[----:B------:R-:W-:-:S04]  /*2560*/  IMAD.WIDE.U32 R16, R16, UR34, R2 ;  /* 0x0000002210107c25 */ /* 0x000fc8000f8e0002 */
[----:B------:R-:W-:Y:S01]  /*2570*/  IMAD.IADD R3, R17, 0x1, R9 ;  /* 0x0000000111037824 */ /* 0x000fe200078e0209 */
[----:B------:R-:W-:-:S04]  /*2580*/  LEA R2, P0, R16, UR20, 0x1 ;  /* 0x0000001410027c11 */ /* 0x000fc8000f8008ff */
        /* <DEDUP_REMOVED lines=12> */
[----:B------:R-:W-:Y:S01]  /*2650*/  ISETP.NE.U32.AND P2, PT, RZ, UR45, PT ;  /* 0x0000002dff007c0c */ /* 0x000fe2000bf45070 */
[----:B------:R-:W-:-:S06]  /*2660*/  IMAD.MOV.U32 R19, RZ, RZ, RZ ;  /* 0x000000ffff137224 */ /* 0x000fcc00078e00ff */
[----:B-1----:R-:W1:Y:S02]  /*2670*/  MUFU.RCP R5, R5 ;  /* 0x0000000500057308 */ /* 0x002e640000001000 */
[----:B-1----:R-:W-:-:S06]  /*2680*/  VIADD R2, R5, 0xffffffe ;  /* 0x0ffffffe05027836 */ /* 0x002fcc0000000000 */
[----:B0-----:R0:W1:Y:S02]  /*2690*/  F2I.FTZ.U32.TRUNC.NTZ R3, R2 ;  /* 0x0000000200037305 */ /* 0x001064000021f000 */
        /* <DEDUP_REMOVED lines=14> */
.L_x_226:
[----:B------:R-:W-:Y:S01]  /*2780*/  IMAD.MOV.U32 R5, RZ, RZ, R7 ;  /* 0x000000ffff057224 */ /* 0x000fe200078e0007 */
[----:B------:R-:W-:-:S07]  /*2790*/  MOV R0, 0x27b0 ;  /* 0x000027b000007802 */ /* 0x000fce0000000f00 */
[----:B0-----:R-:W-:Y:S05]  /*27a0*/  CALL.REL.NOINC `($__internal_34_$__cuda_sm20_div_s64) ;  /* 0x0000000c00f47944 */ /* 0x001fea0003c00000 */
[----:B------:R-:W-:Y:S01]  /*27b0*/  IMAD.MOV.U32 R18, RZ, RZ, R5 ;  /* 0x000000ffff127224 */ /* 0x000fe200078e0005 */
[----:B------:R-:W-:-:S07]  /*27c0*/  MOV R19, R9 ;  /* 0x0000000900137202 */ /* 0x000fce0000000f00 */
.L_x_227:
[----:B------:R-:W-:Y:S05]  /*27d0*/  BSYNC.RECONVERGENT B1 ;  /* 0x0000000000017941 */ /* 0x000fea0003800200 */
.L_x_225:
[----:B------:R-:W-:Y:S01]  /*27e0*/  IMAD R5, R19, UR38, RZ ;  /* 0x0000002613057c24 */ /* 0x000fe2000f8e02ff */
[----:B------:R-:W-:Y:S01]  /*27f0*/  BSSY.RECONVERGENT B1, `(.L_x_228) ;  /* 0x0000022000017945 */ /* 0x000fe20003800200 */
[----:B------:R-:W-:-:S04]  /*2800*/  IMAD.WIDE.U32 R2, R18, UR38, R14 ;  /* 0x0000002612027c25 */ /* 0x000fc8000f8e000e */
[----:B------:R-:W-:Y:S01]  /*2810*/  IMAD R5, R18, UR39, R5 ;  /* 0x0000002712057c24 */ /* 0x000fe2000f8e0205 */
[----:B------:R-:W-:-:S03]  /*2820*/  IADD3 R13, P0, PT, R7, -R2, RZ ;  /* 0x80000002070d7210 */ /* 0x000fc60007f1e0ff */
[----:B------:R-:W-:-:S04]  /*2830*/  IMAD.IADD R3, R3, 0x1, R5 ;  /* 0x0000000103037824 */ /* 0x000fc800078e0205 */
[----:B------:R-:W-:-:S05]  /*2840*/  IMAD.X R12, R4, 0x1, ~R3, P0 ;  /* 0x00000001040c7824 */ /* 0x000fca00000e0e03 */
        /* <DEDUP_REMOVED lines=17> */
[----:B------:R-:W-:-:S04]  /*2960*/  @P0 IADD3 R2, PT, PT, R2, -UR41, RZ ;  /* 0x8000002902020c10 */ /* 0x000fc8000fffe0ff */
[----:B------:R-:W-:-:S13]  /*2970*/  ISETP.GE.U32.AND P0, PT, R2, UR41, PT ;  /* 0x0000002902007c0c */ /* 0x000fda000bf06070 */
[----:B------:R-:W-:Y:S01]  /*2980*/  @P0 VIADD R2, R2, -UR41 ;  /* 0x8000002902020c36 */ /* 0x000fe20008000000 */
[----:B------:R-:W-:Y:S01]  /*2990*/  @!P1 LOP3.LUT R2, RZ, UR41, RZ, 0x33, !PT ;  /* 0x00000029ff029c12 */ /* 0x000fe2000f8e33ff */
[----:B------:R-:W-:Y:S06]  /*29a0*/  BRA `(.L_x_230) ;  /* 0x0000000000187947 */ /* 0x000fec0003800000 */
.L_x_229:
[----:B------:R-:W-:Y:S01]  /*29b0*/  IMAD.U32 R11, RZ, RZ, UR41 ;  /* 0x00000029ff0b7e24 */ /* 0x000fe2000f8e00ff */
[----:B------:R-:W-:Y:S01]  /*29c0*/  MOV R9, 0x29f0 ;  /* 0x000029f000097802 */ /* 0x000fe20000000f00 */
[----:B------:R-:W-:-:S07]  /*29d0*/  IMAD.U32 R10, RZ, RZ, UR13 ;  /* 0x0000000dff0a7e24 */ /* 0x000fce000f8e00ff */
[----:B------:R-:W-:Y:S05]  /*29e0*/  CALL.REL.NOINC `($__internal_36_$__cuda_sm20_rem_s64) ;  /* 0x0000001400d47944 */ /* 0x000fea0003c00000 */
[----:B------:R-:W-:Y:S02]  /*29f0*/  IMAD.MOV.U32 R2, RZ, RZ, R3 ;  /* 0x000000ffff027224 */ /* 0x000fe400078e0003 */
[----:B------:R-:W-:-:S07]  /*2a00*/  IMAD.MOV.U32 R3, RZ, RZ, R5 ;  /* 0x000000ffff037224 */ /* 0x000fce00078e0005 */
.L_x_230:
[----:B------:R-:W-:Y:S05]  /*2a10*/  BSYNC.RECONVERGENT B1 ;  /* 0x0000000000017941 */ /* 0x000fea0003800200 */
.L_x_228:
[--C-:B------:R-:W-:Y:S02]  /*2a20*/  SHF.R.S32.HI R5, RZ, 0x1f, R3.reuse ;  /* 0x0000001fff057819 */ /* 0x100fe40000011403 */
[----:B------:R-:W-:Y:S02]  /*2a30*/  SHF.R.S32.HI R9, RZ, 0x1f, R3 ;  /* 0x0000001fff097819 */ /* 0x000fe40000011403 */
[----:B------:R-:W-:Y:S02]  /*2a40*/  LOP3.LUT R5, R5, UR41, RZ, 0xc0, !PT ;  /* 0x0000002905057c12 */ /* 0x000fe4000f8ec0ff */
[----:B------:R-:W-:Y:S02]  /*2a50*/  LOP3.LUT R9, R9, UR13, RZ, 0xc0, !PT ;  /* 0x0000000d09097c12 */ /* 0x000fe4000f8ec0ff */
[----:B------:R-:W-:-:S04]  /*2a60*/  IADD3 R5, P0, PT, R2, R5, RZ ;  /* 0x0000000502057210 */ /* 0x000fc80007f1e0ff */
[----:B------:R-:W-:Y:S01]  /*2a70*/  IADD3.X R3, PT, PT, R3, R9, RZ, P0, !PT ;  /* 0x0000000903037210 */ /* 0x000fe200007fe4ff */
[----:B------:R-:W-:Y:S01]  /*2a80*/  IMAD R9, R19, UR34, RZ ;  /* 0x0000002213097c24 */ /* 0x000fe2000f8e02ff */
[C---:B------:R-:W-:Y:S02]  /*2a90*/  ISETP.GE.U32.AND P0, PT, R5.reuse, UR34, PT ;  /* 0x0000002205007c0c */ /* 0x040fe4000bf06070 */
[----:B------:R-:W-:Y:S01]  /*2aa0*/  IADD3 R2, P1, PT, -R5, UR41, RZ ;  /* 0x0000002905027c10 */ /* 0x000fe2000ff3e1ff */
[----:B------:R-:W-:Y:S01]  /*2ab0*/  IMAD R9, R18, UR35, R9 ;  /* 0x0000002312097c24 */ /* 0x000fe2000f8e0209 */
[C---:B------:R-:W-:Y:S02]  /*2ac0*/  ISETP.GE.AND.EX P0, PT, R3.reuse, UR35, PT, P0 ;  /* 0x0000002303007c0c */ /* 0x040fe4000bf06300 */
[----:B------:R-:W-:Y:S02]  /*2ad0*/  IADD3.X R0, PT, PT, ~R3, UR13, RZ, P1, !PT ;  /* 0x0000000d03007c10 */ /* 0x000fe40008ffe5ff */
[----:B------:R-:W-:-:S02]  /*2ae0*/  SEL R2, R5, R2, !P0 ;  /* 0x0000000205027207 */ /* 0x000fc40004000000 */
[----:B------:R-:W-:-:S03]  /*2af0*/  SEL R3, R3, R0, !P0 ;  /* 0x0000000003037207 */ /* 0x000fc60004000000 */
[----:B------:R-:W-:-:S04]  /*2b00*/  IMAD.WIDE.U32 R18, R18, UR34, R2 ;  /* 0x0000002212127c25 */ /* 0x000fc8000f8e0002 */
[----:B------:R-:W-:Y:S01]  /*2b10*/  IMAD.IADD R3, R19, 0x1, R9 ;  /* 0x0000000113037824 */ /* 0x000fe200078e0209 */
[----:B------:R-:W-:-:S04]  /*2b20*/  LEA R8, P0, R18, UR36, 0x1 ;  /* 0x0000002412087c11 */ /* 0x000fc8000f8008ff */
[----:B------:R-:W-:-:S06]  /*2b30*/  LEA.HI.X R9, R18, UR37, R3, 0x1, P0 ;  /* 0x0000002512097c11 */ /* 0x000fcc00080f0c03 */
[----:B------:R-:W2:Y:S01]  /*2b40*/  LDG.E.U16.CONSTANT R9, desc[UR26][R8.64] ;  /* 0x0000001a08097981 */ /* 0x000ea2000c1e9500 */
[----:B------:R-:W-:Y:S01]  /*2b50*/  IMAD.U32 R6, RZ, RZ, UR8 ;  /* 0x00000008ff067e24 */ /* 0x000fe2000f8e00ff */
[----:B------:R-:W-:Y:S01]  /*2b60*/  BSSY.RECONVERGENT B1, `(.L_x_231) ;  /* 0x0000026000017945 */ /* 0x000fe20003800200 */
[----:B------:R-:W-:Y:S02]  /*2b70*/  IMAD.U32 R2, RZ, RZ, UR8 ;  /* 0x00000008ff027e24 */ /* 0x000fe4000f8e00ff */
        /* <DEDUP_REMOVED lines=13> */
[----:B------:R-:W-:-:S06]  /*2c50*/  HFMA2 R19, -RZ, RZ, 0, 0 ;  /* 0x00000000ff137431 */ /* 0x000fcc00000001ff */
[----:B-1----:R-:W1:Y:S02]  /*2c60*/  MUFU.RCP R3, R3 ;  /* 0x0000000300037308 */ /* 0x002e640000001000 */
[----:B-1----:R-:W-:-:S06]  /*2c70*/  IADD3 R8, PT, PT, R3, 0xffffffe, RZ ;  /* 0x0ffffffe03087810 */ /* 0x002fcc0007ffe0ff */
[----:B0-----:R0:W1:Y:S02]  /*2c80*/  F2I.FTZ.U32.TRUNC.NTZ R9, R8 ;  /* 0x0000000800097305 */ /* 0x001064000021f000 */
        /* <DEDUP_REMOVED lines=14> */
.L_x_232:
[----:B------:R-:W-:Y:S01]  /*2d70*/  IMAD.MOV.U32 R5, RZ, RZ, R7 ;  /* 0x000000ffff057224 */ /* 0x000fe200078e0007 */
[----:B------:R-:W-:-:S07]  /*2d80*/  MOV R0, 0x2da0 ;  /* 0x00002da000007802 */ /* 0x000fce0000000f00 */
[----:B0-----:R-:W-:Y:S05]  /*2d90*/  CALL.REL.NOINC `($__internal_34_$__cuda_sm20_div_s64) ;  /* 0x0000000800787944 */ /* 0x001fea0003c00000 */
[----:B------:R-:W-:Y:S02]  /*2da0*/  IMAD.MOV.U32 R18, RZ, RZ, R5 ;  /* 0x000000ffff127224 */ /* 0x000fe400078e0005 */
[----:B------:R-:W-:-:S07]  /*2db0*/  IMAD.MOV.U32 R19, RZ, RZ, R9 ;  /* 0x000000ffff137224 */ /* 0x000fce00078e0009 */
.L_x_233:
[----:B------:R-:W-:Y:S05]  /*2dc0*/  BSYNC.RECONVERGENT B1 ;  /* 0x0000000000017941 */ /* 0x000fea0003800200 */
.L_x_231:
        /* <DEDUP_REMOVED lines=16> */
[----:B0-----:R-:W-:-:S05]  /*2ed0*/  IADD3 R5, PT, PT, RZ, -R9, RZ ;  /* 0x80000009ff057210 */ /* 0x001fca0007ffe0ff */
        /* <DEDUP_REMOVED lines=12> */
.L_x_235:
[----:B------:R-:W-:Y:S01]  /*2fa0*/  IMAD.U32 R11, RZ, RZ, UR41 ;  /* 0x00000029ff0b7e24 */ /* 0x000fe2000f8e00ff */
[----:B------:R-:W-:Y:S02]  /*2fb0*/  MOV R10, UR13 ;  /* 0x0000000d000a7c02 */ /* 0x000fe40008000f00 */
[----:B------:R-:W-:-:S07]  /*2fc0*/  MOV R9, 0x2fe0 ;  /* 0x00002fe000097802 */ /* 0x000fce0000000f00 */
[----:B------:R-:W-:Y:S05]  /*2fd0*/  CALL.REL.NOINC `($__internal_36_$__cuda_sm20_rem_s64) ;  /* 0x0000001000587944 */ /* 0x000fea0003c00000 */
[----:B------:R-:W-:Y:S02]  /*2fe0*/  IMAD.MOV.U32 R8, RZ, RZ, R3 ;  /* 0x000000ffff087224 */ /* 0x000fe400078e0003 */
[----:B------:R-:W-:-:S07]  /*2ff0*/  IMAD.MOV.U32 R9, RZ, RZ, R5 ;  /* 0x000000ffff097224 */ /* 0x000fce00078e0005 */
.L_x_236:
[----:B------:R-:W-:Y:S05]  /*3000*/  BSYNC.RECONVERGENT B1 ;  /* 0x0000000000017941 */ /* 0x000fea0003800200 */
.L_x_234:
        /* <DEDUP_REMOVED lines=19> */
[----:B------:R-:W-:Y:S01]  /*3140*/  IADD3 R16, P0, PT, R16, R6, RZ ;  /* 0x0000000610107210 */ /* 0x000fe20007f1e0ff */
[----:B------:R-:W-:Y:S04]  /*3150*/  BSSY.RECONVERGENT B1, `(.L_x_237) ;  /* 0x0000021000017945 */ /* 0x000fe80003800200 */
        /* <DEDUP_REMOVED lines=13> */
[----:B0-----:R-:W-:Y:S01]  /*3230*/  IMAD.MOV.U32 R8, RZ, RZ, RZ ;  /* 0x000000ffff087224 */ /* 0x001fe200078e00ff */
[----:B-1----:R-:W-:-:S05]  /*3240*/  IADD3 R5, PT, PT, RZ, -R9, RZ ;  /* 0x80000009ff057210 */ /* 0x002fca0007ffe0ff */
        /* <DEDUP_REMOVED lines=12> */
.L_x_238:
[----:B------:R-:W-:Y:S02]  /*3310*/  MOV R5, R7 ;  /* 0x0000000700057202 */ /* 0x000fe40000000f00 */
[----:B------:R-:W-:-:S07]  /*3320*/  MOV R0, 0x3340 ;  /* 0x0000334000007802 */ /* 0x000fce0000000f00 */
[----:B0-----:R-:W-:Y:S05]  /*3330*/  CALL.REL.NOINC `($__internal_34_$__cuda_sm20_div_s64) ;  /* 0x0000000400107944 */ /* 0x001fea0003c00000 */
[----:B------:R-:W-:Y:S02]  /*3340*/  IMAD.MOV.U32 R18, RZ, RZ, R5 ;  /* 0x000000ffff127224 */ /* 0x000fe400078e0005 */
[----:B------:R-:W-:-:S07]  /*3350*/  IMAD.MOV.U32 R19, RZ, RZ, R9 ;  /* 0x000000ffff137224 */ /* 0x000fce00078e0009 */
.L_x_239:
[----:B------:R-:W-:Y:S05]  /*3360*/  BSYNC.RECONVERGENT B1 ;  /* 0x0000000000017941 */ /* 0x000fea0003800200 */
.L_x_237:
        /* <DEDUP_REMOVED lines=11> */
[----:B------:R-:W-:Y:S01]  /*3420*/  HFMA2 R8, -RZ, RZ, 0, 0 ;  /* 0x00000000ff087431 */ /* 0x000fe200000001ff */
        /* <DEDUP_REMOVED lines=17> */
.L_x_241:
[----:B------:R-:W-:Y:S01]  /*3540*/  IMAD.U32 R11, RZ, RZ, UR41 ;  /* 0x00000029ff0b7e24 */ /* 0x000fe2000f8e00ff */
[----:B------:R-:W-:Y:S01]  /*3550*/  MOV R9, 0x3580 ;  /* 0x0000358000097802 */ /* 0x000fe20000000f00 */
[----:B------:R-:W-:-:S07]  /*3560*/  IMAD.U32 R10, RZ, RZ, UR13 ;  /* 0x0000000dff0a7e24 */ /* 0x000fce000f8e00ff */
[----:B------:R-:W-:Y:S05]  /*3570*/  CALL.REL.NOINC `($__internal_36_$__cuda_sm20_rem_s64) ;  /* 0x0000000800f07944 */ /* 0x000fea0003c00000 */
[----:B------:R-:W-:Y:S01]  /*3580*/  MOV R8, R3 ;  /* 0x0000000300087202 */ /* 0x000fe20000000f00 */
[----:B------:R-:W-:-:S07]  /*3590*/  IMAD.MOV.U32 R9, RZ, RZ, R5 ;  /* 0x000000ffff097224 */ /* 0x000fce00078e0005 */
.L_x_242:
[----:B------:R-:W-:Y:S05]  /*35a0*/  BSYNC.RECONVERGENT B1 ;  /* 0x0000000000017941 */ /* 0x000fea0003800200 */
.L_x_240:
        /* <DEDUP_REMOVED lines=28> */
.L_x_218:
[----:B------:R-:W-:Y:S05]  /*3770*/  EXIT ;  /* 0x000000000000794d */ /* 0x000fea0003800000 */
        .weak           $__internal_34_$__cuda_sm20_div_s64
        .type           $__internal_34_$__cuda_sm20_div_s64,@function
        .size           $__internal_34_$__cuda_sm20_div_s64,($__internal_35_$__cuda_sm20_div_u64 - $__internal_34_$__cuda_sm20_div_s64)
$__internal_34_$__cuda_sm20_div_s64:
[----:B------:R-:W-:Y:S01]  /*3780*/  UIADD3 UR10, UP1, UPT, URZ, -UR24, URZ ;  /* 0x80000018ff0a7290 */ /* 0x000fe2000ff3e0ff */
[----:B------:R-:W-:Y:S01]  /*3790*/  ISETP.GE.AND P0, PT, R4, RZ, PT ;  /* 0x000000ff0400720c */ /* 0x000fe20003f06270 */
[----:B------:R-:W-:Y:S01]  /*37a0*/  UISETP.GE.AND UP0, UPT, UR25, URZ, UPT ;  /* 0x000000ff1900728c */ /* 0x000fe2000bf06270 */
[-C--:B------:R-:W-:Y:S01]  /*37b0*/  IADD3 R12, P1, PT, RZ, -R5.reuse, RZ ;  /* 0x80000005ff0c7210 */ /* 0x080fe20007f3e0ff */
[----:B------:R-:W-:Y:S01]  /*37c0*/  UIADD3.X UR11, UPT, UPT, URZ, ~UR25, URZ, UP1, !UPT ;  /* 0x80000019ff0b7290 */ /* 0x000fe20008ffe4ff */
[----:B------:R-:W-:Y:S01]  /*37d0*/  HFMA2 R21, -RZ, RZ, 0, 0 ;  /* 0x00000000ff157431 */ /* 0x000fe200000001ff */
[----:B------:R-:W-:Y:S01]  /*37e0*/  USEL UR10, UR10, UR24, !UP0 ;  /* 0x000000180a0a7287 */ /* 0x000fe2000c000000 */
[----:B------:R-:W-:Y:S01]  /*37f0*/  SEL R12, R12, R5, !P0 ;  /* 0x000000050c0c7207 */ /* 0x000fe20004000000 */
[----:B------:R-:W-:-:S09]  /*3800*/  USEL UR11, UR11, UR25, !UP0 ;  /* 0x000000190b0b7287 */ /* 0x000fd2000c000000 */
[----:B------:R-:W0:Y:S08]  /*3810*/  I2F.U64.RP R3, UR10 ;  /* 0x0000000a00037d12 */ /* 0x000e300008309000 */
[----:B0-----:R-:W0:Y:S02]  /*3820*/  MUFU.RCP R3, R3 ;  /* 0x0000000300037308 */ /* 0x001e240000001000 */
[----:B0-----:R-:W-:-:S06]  /*3830*/  VIADD R3, R3, 0x1ffffffe ;  /* 0x1ffffffe03037836 */ /* 0x001fcc0000000000 */
[----:B------:R-:W0:Y:S02]  /*3840*/  F2I.U64.TRUNC R10, R3 ;  /* 0x00000003000a7311 */ /* 0x000e24000020d800 */
[----:B0-----:R-:W-:Y:S01]  /*3850*/  R2UR UR14, R10 ;  /* 0x000000000a0e72ca */ /* 0x001fe200000e0000 */
[----:B------:R-:W-:Y:S01]  /*3860*/  IMAD.X R10, RZ, RZ, ~R4, P1 ;  /* 0x000000ffff0a7224 */ /* 0x000fe200008e0e04 */
[----:B------:R-:W-:-:S04]  /*3870*/  R2UR UR15, R11 ;  /* 0x000000000b0f72ca */ /* 0x000fc800000e0000 */
[----:B------:R-:W-:-:S07]  /*3880*/  SEL R10, R10, R4, !P0 ;  /* 0x000000040a0a7207 */ /* 0x000fce0004000000 */
[----:B------:R-:W-:-:S04]  /*3890*/  UIMAD.WIDE.U32 UR16, UR14, UR10, URZ ;  /* 0x0000000a0e1072a5 */ /* 0x000fc8000f8e00ff */
[----:B------:R-:W-:Y:S02]  /*38a0*/  UIMAD UR17, UR14, UR11, UR17 ;  /* 0x0000000b0e1172a4 */ /* 0x000fe4000f8e0211 */
[----:B------:R-:W-:Y:S02]  /*38b0*/  UIADD3 UR19, UP0, UPT, URZ, -UR16, URZ ;  /* 0x80000010ff137290 */ /* 0x000fe4000ff1e0ff */
[----:B------:R-:W-:Y:S02]  /*38c0*/  UIMAD UR18, UR15, UR10, UR17 ;  /* 0x0000000a0f1272a4 */ /* 0x000fe4000f8e0211 */
[----:B------:R-:W-:Y:S02]  /*38d0*/  UIMAD.WIDE.U32 UR16, UR14, UR19, URZ ;  /* 0x000000130e1072a5 */ /* 0x000fe4000f8e00ff */
[----:B------:R-:W-:-:S05]  /*38e0*/  UIADD3.X UR40, UPT, UPT, URZ, ~UR18, URZ, UP0, !UPT ;  /* 0x80000012ff287290 */ /* 0x000fca00087fe4ff */
[----:B------:R-:W-:Y:S01]  /*38f0*/  UMOV UR16, UR17 ;  /* 0x0000001100107c82 */ /* 0x000fe20008000000 */
[----:B------:R-:W-:Y:S02]  /*3900*/  UMOV UR17, UR14 ;  /* 0x0000000e00117c82 */ /* 0x000fe40008000000 */
[----:B------:R-:W-:-:S04]  /*3910*/  UIMAD.WIDE.U32 UR16, UP0, UR14, UR40, UR16 ;  /* 0x000000280e1072a5 */ /* 0x000fc8000f800010 */
[----:B------:R-:W-:Y:S02]  /*3920*/  UIMAD.WIDE.U32 UR16, UP1, UR15, UR19, UR16 ;  /* 0x000000130f1072a5 */ /* 0x000fe4000f820010 */
[----:B------:R-:W-:Y:S02]  /*3930*/  UIMAD.WIDE.U32 UR18, UR15, UR40, URZ ;  /* 0x000000280f1272a5 */ /* 0x000fe4000f8e00ff */
[----:B------:R-:W-:Y:S02]  /*3940*/  UIMAD UR40, UR15, UR40, URZ ;  /* 0x000000280f2872a4 */ /* 0x000fe4000f8e02ff */
[----:B------:R-:W-:Y:S02]  /*3950*/  UIADD3.X UR16, UPT, UPT, UR19, UR15, URZ, UP0, !UPT ;  /* 0x0000000f13107290 */ /* 0x000fe400087fe4ff */
[----:B------:R-:W-:-:S04]  /*3960*/  UIADD3 UR17, UP2, UPT, UR40, UR17, URZ ;  /* 0x0000001128117290 */ /* 0x000fc8000ff5e0ff */
[----:B------:R-:W-:Y:S02]  /*3970*/  UIMAD.WIDE.U32 UR14, UR17, UR10, URZ ;  /* 0x0000000a110e72a5 */ /* 0x000fe4000f8e00ff */
[----:B------:R-:W-:Y:S02]  /*3980*/  UIADD3.X UR18, UPT, UPT, URZ, URZ, UR16, UP2, UP1 ;  /* 0x000000ffff127290 */ /* 0x000fe400097e2410 */
[----:B------:R-:W-:Y:S02]  /*3990*/  UIADD3 UR14, UP0, UPT, URZ, -UR14, URZ ;  /* 0x8000000eff0e7290 */ /* 0x000fe4000ff1e0ff */
[----:B------:R-:W-:Y:S02]  /*39a0*/  UIMAD UR15, UR17, UR11, UR15 ;  /* 0x0000000b110f72a4 */ /* 0x000fe4000f8e020f */
[----:B------:R-:W-:Y:S02]  /*39b0*/  UIMAD.WIDE.U32 UR46, UR17, UR14, URZ ;  /* 0x0000000e112e72a5 */ /* 0x000fe4000f8e00ff */
[----:B------:R-:W-:-:S04]  /*39c0*/  UIMAD UR15, UR18, UR10, UR15 ;  /* 0x0000000a120f72a4 */ /* 0x000fc8000f8e020f */
[----:B------:R-:W-:Y:S01]  /*39d0*/  UIADD3.X UR15, UPT, UPT, URZ, ~UR15, URZ, UP0, !UPT ;  /* 0x8000000fff0f7290 */ /* 0x000fe200087fe4ff */
[----:B------:R-:W-:-:S03]  /*39e0*/  UMOV UR16, UR47 ;  /* 0x0000002f00107c82 */ /* 0x000fc60008000000 */
[----:B------:R-:W-:Y:S02]  /*39f0*/  UIMAD.WIDE.U32 UR16, UP0, UR17, UR15, UR16 ;  /* 0x0000000f111072a5 */ /* 0x000fe4000f800010 */
[----:B------:R-:W-:Y:S02]  /*3a00*/  UIMAD UR19, UR18, UR15, URZ ;  /* 0x0000000f121372a4 */ /* 0x000fe4000f8e02ff */
[----:B------:R-:W-:Y:S02]  /*3a10*/  UIMAD.WIDE.U32 UR16, UP1, UR18, UR14, UR16 ;  /* 0x0000000e121072a5 */ /* 0x000fe4000f820010 */
[----:B------:R-:W-:Y:S02]  /*3a20*/  UIMAD.WIDE.U32 UR14, UR18, UR15, URZ ;  /* 0x0000000f120e72a5 */ /* 0x000fe4000f8e00ff */
[----:B------:R-:W-:Y:S02]  /*3a30*/  UIADD3 UR16, UP2, UPT, UR19, UR17, URZ ;  /* 0x0000001113107290 */ /* 0x000fe4000ff5e0ff */
[----:B------:R-:W-:-:S04]  /*3a40*/  UIADD3.X UR18, UPT, UPT, UR15, UR18, URZ, UP0, !UPT ;  /* 0x000000120f127290 */ /* 0x000fc800087fe4ff */
[----:B------:R-:W-:Y:S01]  /*3a50*/  IMAD.HI.U32 R20, R12, UR16, RZ ;  /* 0x000000100c147c27 */ /* 0x000fe2000f8e00ff */
[----:B------:R-:W-:-:S03]  /*3a60*/  UIADD3.X UR18, UPT, UPT, URZ, URZ, UR18, UP2, UP1 ;  /* 0x000000ffff127290 */ /* 0x000fc600097e2412 */
[----:B------:R-:W-:-:S04]  /*3a70*/  IMAD.WIDE.U32 R20, R10, UR16, R20 ;  /* 0x000000100a147c25 */ /* 0x000fc8000f8e0014 */
[----:B------:R-:W-:Y:S02]  /*3a80*/  IMAD R5, R10, UR18, RZ ;  /* 0x000000120a057c24 */ /* 0x000fe4000f8e02ff */
[----:B------:R-:W-:-:S04]  /*3a90*/  IMAD.HI.U32 R9, P0, R12, UR18, R20 ;  /* 0x000000120c097c27 */ /* 0x000fc8000f800014 */
[----:B------:R-:W-:Y:S01]  /*3aa0*/  IMAD.HI.U32 R3, R10, UR18, RZ ;  /* 0x000000120a037c27 */ /* 0x000fe2000f8e00ff */
        /* <DEDUP_REMOVED lines=9> */
[----:B------:R-:W-:Y:S02]  /*3b40*/  IADD3 R13, P1, PT, R12, -UR10, RZ ;  /* 0x8000000a0c0d7c10 */ /* 0x000fe4000ff3e0ff */
[----:B------:R-:W-:Y:S02]  /*3b50*/  IADD3 R9, P2, PT, R5, 0x1, RZ ;  /* 0x0000000105097810 */ /* 0x000fe40007f5e0ff */
[C---:B------:R-:W-:Y:S02]  /*3b60*/  ISETP.GE.U32.AND.EX P0, PT, R10.reuse, UR11, PT, P0 ;  /* 0x0000000b0a007c0c */ /* 0x040fe4000bf06100 */
[----:B------:R-:W-:Y:S02]  /*3b70*/  IADD3.X R11, PT, PT, R10, ~UR11, RZ, P1, !PT ;  /* 0x8000000b0a0b7c10 */ /* 0x000fe40008ffe4ff */
[----:B------:R-:W-:Y:S01]  /*3b80*/  SEL R12, R13, R12, P0 ;  /* 0x0000000c0d0c7207 */ /* 0x000fe20000000000 */
[----:B------:R-:W-:Y:S01]  /*3b90*/  IMAD.X R13, RZ, RZ, R3, P2 ;  /* 0x000000ffff0d7224 */ /* 0x000fe200010e0603 */
[----:B------:R-:W-:-:S02]  /*3ba0*/  SEL R9, R9, R5, P0 ;  /* 0x0000000509097207 */ /* 0x000fc40000000000 */
[----:B------:R-:W-:Y:S02]  /*3bb0*/  SEL R11, R11, R10, P0 ;  /* 0x0000000a0b0b7207 */ /* 0x000fe40000000000 */
[----:B------:R-:W-:Y:S02]  /*3bc0*/  ISETP.GE.U32.AND P1, PT, R12, UR10, PT ;  /* 0x0000000a0c007c0c */ /* 0x000fe4000bf26070 */
[----:B------:R-:W-:Y:S02]  /*3bd0*/  SEL R13, R13, R3, P0 ;  /* 0x000000030d0d7207 */ /* 0x000fe40000000000 */
[----:B------:R-:W-:Y:S02]  /*3be0*/  IADD3 R3, P2, PT, R9, 0x1, RZ ;  /* 0x0000000109037810 */ /* 0x000fe40007f5e0ff */
[----:B------:R-:W-:Y:S01]  /*3bf0*/  ISETP.GE.U32.AND.EX P0, PT, R11, UR11, PT, P1 ;  /* 0x0000000b0b007c0c */ /* 0x000fe2000bf06110 */
[----:B------:R-:W-:Y:S01]  /*3c00*/  IMAD.MOV.U32 R11, RZ, RZ, 0x0 ;  /* 0x00000000ff0b7424 */ /* 0x000fe200078e00ff */
[----:B------:R-:W-:Y:S01]  /*3c10*/  MOV R10, R0 ;  /* 0x00000000000a7202 */ /* 0x000fe20000000f00 */
[----:B------:R-:W-:Y:S01]  /*3c20*/  IMAD.X R5, RZ, RZ, R13, P2 ;  /* 0x000000ffff057224 */ /* 0x000fe200010e060d */
[----:B------:R-:W-:-:S02]  /*3c30*/  SEL R3, R3, R9, P0 ;  /* 0x0000000903037207 */ /* 0x000fc40000000000 */
[----:B------:R-:W-:Y:S02]  /*3c40*/  LOP3.LUT R9, R4, UR25, RZ, 0x3c, !PT ;  /* 0x0000001904097c12 */ /* 0x000fe4000f8e3cff */
[----:B------:R-:W-:Y:S02]  /*3c50*/  SEL R13, R5, R13, P0 ;  /* 0x0000000d050d7207 */ /* 0x000fe40000000000 */
[-C--:B------:R-:W-:Y:S02]  /*3c60*/  IADD3 R5, P2, PT, RZ, -R3.reuse, RZ ;  /* 0x80000003ff057210 */ /* 0x080fe40007f5e0ff */
[----:B------:R-:W-:Y:S02]  /*3c70*/  ISETP.GE.AND P1, PT, R9, RZ, PT ;  /* 0x000000ff0900720c */ /* 0x000fe40003f26270 */
[----:B------:R-:W-:Y:S01]  /*3c80*/  ISETP.NE.U32.AND P0, PT, RZ, UR24, PT ;  /* 0x00000018ff007c0c */ /* 0x000fe2000bf05070 */
[----:B------:R-:W-:Y:S01]  /*3c90*/  IMAD.X R9, RZ, RZ, ~R13, P2 ;  /* 0x000000ffff097224 */ /* 0x000fe200010e0e0d */
[----:B------:R-:W-:-:S02]  /*3ca0*/  SEL R5, R5, R3, !P1 ;  /* 0x0000000305057207 */ /* 0x000fc40004800000 */
[----:B------:R-:W-:Y:S02]  /*3cb0*/  ISETP.NE.AND.EX P0, PT, RZ, UR25, PT, P0 ;  /* 0x00000019ff007c0c */ /* 0x000fe4000bf05300 */
[----:B------:R-:W-:Y:S02]  /*3cc0*/  SEL R9, R9, R13, !P1 ;  /* 0x0000000d09097207 */ /* 0x000fe40004800000 */
[----:B------:R-:W-:Y:S02]  /*3cd0*/  SEL R5, R5, 0xffffffff, P0 ;  /* 0xffffffff05057807 */ /* 0x000fe40000000000 */
[----:B------:R-:W-:Y:S01]  /*3ce0*/  SEL R9, R9, 0xffffffff, P0 ;  /* 0xffffffff09097807 */ /* 0x000fe20000000000 */
[----:B------:R-:W-:Y:S06]  /*3cf0*/  RET.REL.NODEC R10 `(_ZN2at6native49_GLOBAL__N__cfa43aba_16_ReflectionPad_cu_f800513921reflection_pad1d_flatIN3c108BFloat16EEEvPKT_PS5_lllll) ;  /* 0xffffffc00ac07950 */ /* 0x000fec0003c3ffff */
        .weak           $__internal_35_$__cuda_sm20_div_u64
        .type           $__internal_35_$__cuda_sm20_div_u64,@function
        .size           $__internal_35_$__cuda_sm20_div_u64,($__internal_36_$__cuda_sm20_rem_s64 - $__internal_35_$__cuda_sm20_div_u64)
$__internal_35_$__cuda_sm20_div_u64:
[----:B------:R-:W-:-:S06]  /*3d00*/  IMAD.MOV.U32 R13, RZ, RZ, R5 ;  /* 0x000000ffff0d7224 */ /* 0x000fcc00078e0005 */
        /* <DEDUP_REMOVED lines=18> */
[----:B------:R-:W-:-:S04]  /*3e30*/  IMAD.WIDE.U32 R2, R15, R12, RZ ;  /* 0x0000000c0f027225 */ /* 0x000fc800078e00ff */
[----:B------:R-:W-:Y:S01]  /*3e40*/  IMAD R3, R15, R5, R3 ;  /* 0x000000050f037224 */ /* 0x000fe200078e0203 */
[----:B------:R-:W-:-:S03]  /*3e50*/  IADD3 R17, P0, PT, RZ, -R2, RZ ;  /* 0x80000002ff117210 */ /* 0x000fc60007f1e0ff */
[----:B------:R-:W-:Y:S02]  /*3e60*/  IMAD R3, R13, R12, R3 ;  /* 0x0000000c0d037224 */ /* 0x000fe400078e0203 */
[----:B------:R-:W-:-:S03]  /*3e70*/  IMAD.HI.U32 R14, R15, R17, RZ ;  /* 0x000000110f0e7227 */ /* 0x000fc600078e00ff */
[----:B------:R-:W-:-:S05]  /*3e80*/  IADD3.X R2, PT, PT, RZ, ~R3, RZ, P0, !PT ;  /* 0x80000003ff027210 */ /* 0x000fca00007fe4ff */
[----:B------:R-:W-:-:S04]  /*3e90*/  IMAD.WIDE.U32 R14, P0, R15, R2, R14 ;  /* 0x000000020f0e7225 */ /* 0x000fc8000780000e */
[C---:B------:R-:W-:Y:S02]  /*3ea0*/  IMAD R3, R13.reuse, R2, RZ ;  /* 0x000000020d037224 */ /* 0x040fe400078e02ff */
[----:B------:R-:W-:-:S04]  /*3eb0*/  IMAD.HI.U32 R14, P1, R13, R17, R14 ;  /* 0x000000110d0e7227 */ /* 0x000fc8000782000e */
[----:B------:R-:W-:Y:S01]  /*3ec0*/  IMAD.HI.U32 R2, R13, R2, RZ ;  /* 0x000000020d027227 */ /* 0x000fe200078e00ff */
[----:B------:R-:W-:-:S03]  /*3ed0*/  IADD3 R14, P2, PT, R3, R14, RZ ;  /* 0x0000000e030e7210 */ /* 0x000fc60007f5e0ff */
[----:B------:R-:W-:Y:S02]  /*3ee0*/  IMAD.X R13, R2, 0x1, R13, P0 ;  /* 0x00000001020d7824 */ /* 0x000fe400000e060d */
[----:B------:R-:W-:-:S03]  /*3ef0*/  IMAD.HI.U32 R2, R14, R9, RZ ;  /* 0x000000090e027227 */ /* 0x000fc600078e00ff */
        /* <DEDUP_REMOVED lines=15> */
[----:B------:R-:W-:Y:S01]  /*3ff0*/  IADD3 R3, P1, PT, -R12, R9, RZ ;  /* 0x000000090c037210 */ /* 0x000fe20007f3e1ff */
[----:B------:R-:W-:Y:S01]  /*4000*/  IMAD.MOV.U32 R11, RZ, RZ, 0x0 ;  /* 0x00000000ff0b7424 */ /* 0x000fe200078e00ff */
[----:B------:R-:W-:Y:S02]  /*4010*/  IADD3 R2, P2, PT, R15, 0x1, RZ ;  /* 0x000000010f027810 */ /* 0x000fe40007f5e0ff */
[C---:B------:R-:W-:Y:S01]  /*4020*/  ISETP.GE.U32.AND.EX P0, PT, R20.reuse, R5, PT, P0 ;  /* 0x000000051400720c */ /* 0x040fe20003f06100 */
[----:B------:R-:W-:Y:S01]  /*4030*/  IMAD.X R18, R20, 0x1, ~R5, P1 ;  /* 0x0000000114127824 */ /* 0x000fe200008e0e05 */
[----:B------:R-:W-:Y:S02]  /*4040*/  IADD3.X R14, PT, PT, RZ, R13, RZ, P2, !PT ;  /* 0x0000000dff0e7210 */ /* 0x000fe400017fe4ff */
[----:B------:R-:W-:Y:S02]  /*4050*/  SEL R15, R2, R15, P0 ;  /* 0x0000000f020f7207 */ /* 0x000fe40000000000 */
[----:B------:R-:W-:-:S02]  /*4060*/  SEL R3, R3, R9, P0 ;  /* 0x0000000903037207 */ /* 0x000fc40000000000 */
[----:B------:R-:W-:Y:S02]  /*4070*/  SEL R14, R14, R13, P0 ;  /* 0x0000000d0e0e7207 */ /* 0x000fe40000000000 */
[----:B------:R-:W-:Y:S02]  /*4080*/  IADD3 R2, P2, PT, R15, 0x1, RZ ;  /* 0x000000010f027810 */ /* 0x000fe40007f5e0ff */
[----:B------:R-:W-:Y:S02]  /*4090*/  SEL R18, R18, R20, P0 ;  /* 0x0000001412127207 */ /* 0x000fe40000000000 */
[----:B------:R-:W-:Y:S01]  /*40a0*/  ISETP.GE.U32.AND P0, PT, R3, R12, PT ;  /* 0x0000000c0300720c */ /* 0x000fe20003f06070 */
[----:B------:R-:W-:Y:S01]  /*40b0*/  IMAD.X R3, RZ, RZ, R14, P2 ;  /* 0x000000ffff037224 */ /* 0x000fe200010e060e */
[----:B------:R-:W-:Y:S02]  /*40c0*/  ISETP.NE.U32.AND P1, PT, R12, RZ, PT ;  /* 0x000000ff0c00720c */ /* 0x000fe40003f25070 */
[----:B------:R-:W-:-:S02]  /*40d0*/  ISETP.GE.U32.AND.EX P0, PT, R18, R5, PT, P0 ;  /* 0x000000051200720c */ /* 0x000fc40003f06100 */
[----:B------:R-:W-:Y:S02]  /*40e0*/  ISETP.NE.AND.EX P1, PT, R5, RZ, PT, P1 ;  /* 0x000000ff0500720c */ /* 0x000fe40003f25310 */
[----:B------:R-:W-:Y:S02]  /*40f0*/  SEL R2, R2, R15, P0 ;  /* 0x0000000f02027207 */ /* 0x000fe40000000000 */
[----:B------:R-:W-:Y:S02]  /*4100*/  SEL R3, R3, R14, P0 ;  /* 0x0000000e03037207 */ /* 0x000fe40000000000 */
[----:B------:R-:W-:Y:S02]  /*4110*/  SEL R2, R2, 0xffffffff, P1 ;  /* 0xffffffff02027807 */ /* 0x000fe40000800000 */
[----:B------:R-:W-:Y:S01]  /*4120*/  SEL R3, R3, 0xffffffff, P1 ;  /* 0xffffffff03037807 */ /* 0x000fe20000800000 */
[----:B------:R-:W-:Y:S06]  /*4130*/  RET.REL.NODEC R10 `(_ZN2at6native49_GLOBAL__N__cfa43aba_16_ReflectionPad_cu_f800513921reflection_pad1d_flatIN3c108BFloat16EEEvPKT_PS5_lllll) ;  /* 0xffffffbc0ab07950 */ /* 0x000fec0003c3ffff */
        .weak           $__internal_36_$__cuda_sm20_rem_s64
        .type           $__internal_36_$__cuda_sm20_rem_s64,@function
        .size           $__internal_36_$__cuda_sm20_rem_s64,(.L_x_1224 - $__internal_36_$__cuda_sm20_rem_s64)
$__internal_36_$__cuda_sm20_rem_s64:
[----:B------:R-:W-:Y:S02]  /*4140*/  IADD3 R22, P1, PT, RZ, -R11, RZ ;  /* 0x8000000bff167210 */ /* 0x000fe40007f3e0ff */
[----:B------:R-:W-:-:S03]  /*4150*/  ISETP.GE.AND P0, PT, R10, RZ, PT ;  /* 0x000000ff0a00720c */ /* 0x000fc60003f06270 */
        /* <DEDUP_REMOVED lines=8> */
[C---:B------:R-:W-:Y:S01]  /*41e0*/  IMAD R3, R20.reuse, R23, R27 ;  /* 0x0000001714037224 */ /* 0x040fe200078e021b */
[----:B------:R-:W-:Y:S01]  /*41f0*/  IADD3 R5, P0, PT, RZ, -R26, RZ ;  /* 0x8000001aff057210 */ /* 0x000fe20007f1e0ff */
[----:B------:R-:W-:Y:S02]  /*4200*/  IMAD.MOV.U32 R27, RZ, RZ, R20 ;  /* 0x000000ffff1b7224 */ /* 0x000fe400078e0014 */
[----:B------:R-:W-:Y:S02]  /*4210*/  IMAD R3, R21, R22, R3 ;  /* 0x0000001615037224 */ /* 0x000fe400078e0203 */
[----:B------:R-:W-:-:S04]  /*4220*/  IMAD.HI.U32 R26, R20, R5, RZ ;  /* 0x00000005141a7227 */ /* 0x000fc800078e00ff */
[----:B------:R-:W-:-:S04]  /*4230*/  IMAD.X R3, RZ, RZ, ~R3, P0 ;  /* 0x000000ffff037224 */ /* 0x000fc800000e0e03 */
[----:B------:R-:W-:-:S04]  /*4240*/  IMAD.WIDE.U32 R26, P0, R20, R3, R26 ;  /* 0x00000003141a7225 */ /* 0x000fc8000780001a */
[C---:B------:R-:W-:Y:S02]  /*4250*/  IMAD R0, R21.reuse, R3, RZ ;  /* 0x0000000315007224 */ /* 0x040fe400078e02ff */
[----:B------:R-:W-:-:S04]  /*4260*/  IMAD.HI.U32 R5, P1, R21, R5, R26 ;  /* 0x0000000515057227 */ /* 0x000fc8000782001a */
[----:B------:R-:W-:Y:S01]  /*4270*/  IMAD.HI.U32 R3, R21, R3, RZ ;  /* 0x0000000315037227 */ /* 0x000fe200078e00ff */
[----:B------:R-:W-:Y:S02]  /*4280*/  IADD3 R27, P2, PT, R0, R5, RZ ;  /* 0x00000005001b7210 */ /* 0x000fe40007f5e0ff */
[----:B------:R-:W-:Y:S02]  /*4290*/  IADD3 R5, P4, PT, RZ, -R13, RZ ;  /* 0x8000000dff057210 */ /* 0x000fe40007f9e0ff */
[----:B------:R-:W-:Y:S01]  /*42a0*/  IADD3.X R3, PT, PT, R3, R21, RZ, P0, !PT ;  /* 0x0000001503037210 */ /* 0x000fe200007fe4ff */
[----:B------:R-:W-:-:S03]  /*42b0*/  IMAD.WIDE.U32 R28, R27, R22, RZ ;  /* 0x000000161b1c7225 */ /* 0x000fc600078e00ff */
[----:B------:R-:W-:Y:S01]  /*42c0*/  IADD3.X R21, PT, PT, RZ, RZ, R3, P2, P1 ;  /* 0x000000ffff157210 */ /* 0x000fe200017e2403 */
[----:B------:R-:W-:Y:S01]  /*42d0*/  IMAD R3, R27, R23, R29 ;  /* 0x000000171b037224 */ /* 0x000fe200078e021d */
[----:B------:R-:W-:Y:S02]  /*42e0*/  IADD3 R20, P0, PT, RZ, -R28, RZ ;  /* 0x8000001cff147210 */ /* 0x000fe40007f1e0ff */
[----:B------:R-:W-:Y:S01]  /*42f0*/  ISETP.GE.AND P1, PT, R12, RZ, PT ;  /* 0x000000ff0c00720c */ /* 0x000fe20003f26270 */
        /* <DEDUP_REMOVED lines=10> */
[----:B------:R-:W-:-:S03]  /*43a0*/  IMAD.HI.U32 R26, R20, R5, RZ ;  /* 0x00000005141a7227 */ /* 0x000fc600078e00ff */
[----:B------:R-:W-:Y:S01]  /*43b0*/  SEL R0, R0, R12, !P1 ;  /* 0x0000000c00007207 */ /* 0x000fe20004800000 */
[----:B------:R-:W-:Y:S02]  /*43c0*/  IMAD.X R3, R3, 0x1, R21, P0 ;  /* 0x0000000103037824 */ /* 0x000fe400000e0615 */
[----:B------:R-:W-:-:S03]  /*43d0*/  IMAD.MOV.U32 R27, RZ, RZ, RZ ;  /* 0x000000ffff1b7224 */ /* 0x000fc600078e00ff */
[----:B------:R-:W-:Y:S01]  /*43e0*/  IADD3.X R3, PT, PT, RZ, RZ, R3, P3, P2 ;  /* 0x000000ffff037210 */ /* 0x000fe20001fe4403 */
        /* <DEDUP_REMOVED lines=11> */
[----:B------:R-:W-:-:S05]  /*44a0*/  IMAD R3, R3, R22, R12 ;  /* 0x0000001603037224 */ /* 0x000fca00078e020c */
[----:B------:R-:W-:Y:S02]  /*44b0*/  IADD3.X R0, PT, PT, ~R3, R0, RZ, P2, !PT ;  /* 0x0000000003007210 */ /* 0x000fe400017fe5ff */
[----:B------:R-:W-:Y:S02]  /*44c0*/  IADD3 R12, P2, PT, R5, -R22, RZ ;  /* 0x80000016050c7210 */ /* 0x000fe40007f5e0ff */
[----:B------:R-:W-:-:S03]  /*44d0*/  ISETP.GE.U32.AND.EX P0, PT, R0, R23, PT, P0 ;  /* 0x000000170000720c */ /* 0x000fc60003f06100 */
[----:B------:R-:W-:Y:S01]  /*44e0*/  IMAD.X R3, R0, 0x1, ~R23, P2 ;  /* 0x0000000100037824 */ /* 0x000fe200010e0e17 */
[----:B------:R-:W-:-:S04]  /*44f0*/  SEL R12, R12, R5, P0 ;  /* 0x000000050c0c7207 */ /* 0x000fc80000000000 */
[----:B------:R-:W-:Y:S02]  /*4500*/  SEL R3, R3, R0, P0 ;  /* 0x0000000003037207 */ /* 0x000fe40000000000 */
[CC--:B------:R-:W-:Y:S02]  /*4510*/  ISETP.GE.U32.AND P0, PT, R12.reuse, R22.reuse, PT ;  /* 0x000000160c00720c */ /* 0x0c0fe40003f06070 */
[----:B------:R-:W-:Y:S02]  /*4520*/  IADD3 R0, P2, PT, R12, -R22, RZ ;  /* 0x800000160c007210 */ /* 0x000fe40007f5e0ff */
[----:B------:R-:W-:-:S03]  /*4530*/  ISETP.GE.U32.AND.EX P0, PT, R3, R23, PT, P0 ;  /* 0x000000170300720c */ /* 0x000fc60003f06100 */
[----:B------:R-:W-:Y:S01]  /*4540*/  IMAD.X R22, R3, 0x1, ~R23, P2 ;  /* 0x0000000103167824 */ /* 0x000fe200010e0e17 */
[----:B------:R-:W-:-:S04]  /*4550*/  SEL R0, R0, R12, P0 ;  /* 0x0000000c00007207 */ /* 0x000fc80000000000 */
[----:B------:R-:W-:Y:S02]  /*4560*/  SEL R22, R22, R3, P0 ;  /* 0x0000000316167207 */ /* 0x000fe40000000000 */
[-C--:B------:R-:W-:Y:S02]  /*4570*/  IADD3 R3, P2, PT, RZ, -R0.reuse, RZ ;  /* 0x80000000ff037210 */ /* 0x080fe40007f5e0ff */
[----:B------:R-:W-:Y:S01]  /*4580*/  ISETP.NE.U32.AND P0, PT, R11, RZ, PT ;  /* 0x000000ff0b00720c */ /* 0x000fe20003f05070 */
[----:B------:R-:W-:Y:S01]  /*4590*/  IMAD.MOV.U32 R11, RZ, RZ, 0x0 ;  /* 0x00000000ff0b7424 */ /* 0x000fe200078e00ff */
[----:B------:R-:W-:Y:S01]  /*45a0*/  SEL R3, R3, R0, !P1 ;  /* 0x0000000003037207 */ /* 0x000fe20004800000 */
[----:B------:R-:W-:Y:S01]  /*45b0*/  IMAD.X R5, RZ, RZ, ~R22, P2 ;  /* 0x000000ffff057224 */ /* 0x000fe200010e0e16 */
[----:B------:R-:W-:Y:S01]  /*45c0*/  ISETP.NE.AND.EX P0, PT, R10, RZ, PT, P0 ;  /* 0x000000ff0a00720c */ /* 0x000fe20003f05300 */
[----:B------:R-:W-:-:S03]  /*45d0*/  IMAD.MOV.U32 R10, RZ, RZ, R9 ;  /* 0x000000ffff0a7224 */ /* 0x000fc600078e0009 */
[----:B------:R-:W-:Y:S02]  /*45e0*/  SEL R5, R5, R22, !P1 ;  /* 0x0000001605057207 */ /* 0x000fe40004800000 */
[----:B------:R-:W-:Y:S02]  /*45f0*/  SEL R3, R3, 0xffffffff, P0 ;  /* 0xffffffff03037807 */ /* 0x000fe40000000000 */
[----:B------:R-:W-:Y:S01]  /*4600*/  SEL R5, R5, 0xffffffff, P0 ;  /* 0xffffffff05057807 */ /* 0x000fe20000000000 */
[----:B------:R-:W-:Y:S06]  /*4610*/  RET.REL.NODEC R10 `(_ZN2at6native49_GLOBAL__N__cfa43aba_16_ReflectionPad_cu_f800513921reflection_pad1d_flatIN3c108BFloat16EEEvPKT_PS5_lllll) ;  /* 0xffffffb80a787950 */ /* 0x000fec0003c3ffff */
.L_x_244:
        /* <DEDUP_REMOVED lines=14> */
.L_x_1224:


//--------------------- .text._ZN2at6native49_GLOBAL__N__cfa43aba_16_ReflectionPad_cu_f800513927reflection_pad1d_out_kernelIN3c108BFloat16EEEvPKT_PS5_lll --------------------------
	.section	.text._ZN2at6native49_GLOBAL__N__cfa43aba_16_ReflectionPad_cu_f800513927reflection_pad1d_out_kernelIN3c108BFloat16EEEvPKT_PS5_lll,"ax",@progbits
	.align	128
.text._ZN2at6native49_GLOBAL__N__cfa43aba_16_ReflectionPad_cu_f800513927reflection_pad1d_out_kernelIN3c108BFloat16EEEvPKT_PS5_lll:
        .type           _ZN2at6native49_GLOBAL__N__cfa43aba_16_ReflectionPad_cu_f800513927reflection_pad1d_out_kernelIN3c108BFloat16EEEvPKT_PS5_lll,@function
        .size           _ZN2at6native49_GLOBAL__N__cfa43aba_16_ReflectionPad_cu_f800513927reflection_pad1d_out_kernelIN3c108BFloat16EEEvPKT_PS5_lll,(.L_x_1228 - _ZN2at6native49_GLOBAL__N__cfa43aba_16_ReflectionPad_cu_f800513927reflection_pad1d_out_kernelIN3c108BFloat16EEEvPKT_PS5_lll)
        .other          _ZN2at6native49_GLOBAL__N__cfa43aba_16_ReflectionPad_cu_f800513927reflection_pad1d_out_kernelIN3c108BFloat16EEEvPKT_PS5_lll,@"STO_CUDA_ENTRY STV_DEFAULT"
_ZN2at6native49_GLOBAL__N__cfa43aba_16_ReflectionPad_cu_f800513927reflection_pad1d_out_kernelIN3c108BFloat16EEEvPKT_PS5_lll:
        /* <DEDUP_REMOVED lines=17> */
[C---:B------:R-:W-:Y:S02]  /*0110*/  IADD3 R3, P0, PT, R2.reuse, -R4, RZ ;  /* 0x8000000402037210 */ /* 0x040fe40007f1e0ff */
[----:B------:R-:W-:Y:S01]  /*0120*/  IADD3 R10, P1, PT, -R2, R8, RZ ;  /* 0x00000008020a7210 */ /* 0x000fe20007f3e1ff */
[----:B------:R-:W1:Y:S02]  /*0130*/  LDCU.128 UR8, c[0x0][0x380] ;  /* 0x00007000ff0877ac */ /* 0x000e640008000c00 */
[----:B------:R-:W-:Y:S01]  /*0140*/  IMAD.X R6, RZ, RZ, ~R5, P0 ;  /* 0x000000ffff067224 */ /* 0x000fe200000e0e05 */
[----:B------:R-:W0:Y:S01]  /*0150*/  S2UR UR5, SR_CTAID.Z ;  /* 0x00000000000579c3 */ /* 0x000e220000002700 */
[----:B------:R-:W-:Y:S02]  /*0160*/  IADD3.X R11, PT, PT, R9, -0x1, RZ, P1, !PT ;  /* 0xffffffff090b7810 */ /* 0x000fe40000ffe4ff */
[----:B------:R-:W-:-:S02]  /*0170*/  IADD3 R14, P1, PT, RZ, -R3, RZ ;  /* 0x80000003ff0e7210 */ /* 0x000fc40007f3e0ff */
[----:B------:R-:W-:Y:S02]  /*0180*/  ISETP.LT.AND P2, PT, R6, RZ, PT ;  /* 0x000000ff0600720c */ /* 0x000fe40003f41270 */
[----:B------:R-:W-:Y:S02]  /*0190*/  ISETP.GT.U32.AND P0, PT, R4, RZ, PT ;  /* 0x000000ff0400720c */ /* 0x000fe40003f04070 */
[----:B------:R-:W-:Y:S02]  /*01a0*/  SEL R3, R14, R3, P2 ;  /* 0x000000030e037207 */ /* 0x000fe40001000000 */
[----:B------:R-:W-:Y:S02]  /*01b0*/  IADD3 R14, P3, PT, RZ, -R4, RZ ;  /* 0x80000004ff0e7210 */ /* 0x000fe40007f7e0ff */
[----:B------:R-:W-:-:S03]  /*01c0*/  ISETP.GT.AND.EX P0, PT, R5, RZ, PT, P0 ;  /* 0x000000ff0500720c */ /* 0x000fc60003f04300 */
[----:B------:R-:W-:Y:S01]  /*01d0*/  IMAD.X R15, RZ, RZ, ~R5, P3 ;  /* 0x000000ffff0f7224 */ /* 0x000fe200018e0e05 */
[----:B0-----:R-:W-:Y:S01]  /*01e0*/  UIMAD UR4, UR5, UR6, UR4 ;  /* 0x00000006050472a4 */ /* 0x001fe2000f8e0204 */
[----:B------:R-:W0:Y:S05]  /*01f0*/  LDCU.64 UR6, c[0x0][0x358] ;  /* 0x00006b00ff0677ac */ /* 0x000e2a0008000a00 */
[----:B------:R-:W-:-:S04]  /*0200*/  IMAD.WIDE.U32 R10, R8, UR4, R10 ;  /* 0x00000004080a7c25 */ /* 0x000fc8000f8e000a */
[----:B------:R-:W-:Y:S01]  /*0210*/  IMAD R8, R9, UR4, R11 ;  /* 0x0000000409087c24 */ /* 0x000fe2000f8e020b */
[----:B------:R-:W-:Y:S01]  /*0220*/  LEA R10, P4, R4, R10, 0x1 ;  /* 0x0000000a040a7211 */ /* 0x000fe200078808ff */
[----:B------:R-:W-:Y:S01]  /*0230*/  IMAD.X R9, RZ, RZ, ~R6, P1 ;  /* 0x000000ffff097224 */ /* 0x000fe200008e0e06 */
[----:B------:R-:W-:Y:S02]  /*0240*/  ISETP.GT.U32.AND P1, PT, R14, RZ, PT ;  /* 0x000000ff0e00720c */ /* 0x000fe40003f24070 */
[----:B------:R-:W-:Y:S02]  /*0250*/  LEA.HI.X R8, R4, R8, R5, 0x1, P4 ;  /* 0x0000000804087211 */ /* 0x000fe400020f0c05 */
[----:B------:R-:W-:Y:S02]  /*0260*/  SEL R6, R9, R6, P2 ;  /* 0x0000000609067207 */ /* 0x000fe40001000000 */
[----:B------:R-:W-:Y:S02]  /*0270*/  IADD3 R11, P2, P3, R2, 0x1, -R13 ;  /* 0x00000001020b7810 */ /* 0x000fe40007b5e80d */
[----:B------:R-:W-:-:S02]  /*0280*/  ISETP.GT.AND.EX P1, PT, R15, RZ, PT, P1 ;  /* 0x000000ff0f00720c */ /* 0x000fc40003f24310 */
[----:B------:R-:W-:Y:S02]  /*0290*/  SEL R9, R4, RZ, P0 ;  /* 0x000000ff04097207 */ /* 0x000fe40000000000 */
[----:B------:R-:W-:Y:S02]  /*02a0*/  IADD3.X R12, PT, PT, RZ, RZ, ~R12, P2, P3 ;  /* 0x000000ffff0c7210 */ /* 0x000fe400017e6c0c */
[----:B------:R-:W-:Y:S02]  /*02b0*/  SEL R4, R14, RZ, P1 ;  /* 0x000000ff0e047207 */ /* 0x000fe40000800000 */
[----:B------:R-:W-:Y:S02]  /*02c0*/  LOP3.LUT R9, RZ, R9, RZ, 0x33, !PT ;  /* 0x00000009ff097212 */ /* 0x000fe400078e33ff */
[----:B------:R-:W-:Y:S02]  /*02d0*/  IADD3 R14, P2, PT, RZ, -R11, RZ ;  /* 0x8000000bff0e7210 */ /* 0x000fe40007f5e0ff */
[----:B------:R-:W-:-:S02]  /*02e0*/  SEL R5, R5, RZ, P0 ;  /* 0x000000ff05057207 */ /* 0x000fc40000000000 */
[----:B------:R-:W-:Y:S01]  /*02f0*/  ISETP.LT.AND P4, PT, R12, RZ, PT ;  /* 0x000000ff0c00720c */ /* 0x000fe20003f81270 */
[----:B------:R-:W-:Y:S01]  /*0300*/  IMAD.X R13, RZ, RZ, ~R12, P2 ;  /* 0x000000ffff0d7224 */ /* 0x000fe200010e0e0c */
[----:B------:R-:W-:Y:S02]  /*0310*/  IADD3 R4, P0, P3, R4, R10, R9 ;  /* 0x0000000a04047210 */ /* 0x000fe40007b1e009 */
[----:B------:R-:W-:Y:S02]  /*0320*/  LOP3.LUT R5, RZ, R5, RZ, 0x33, !PT ;  /* 0x00000005ff057212 */ /* 0x000fe400078e33ff */
[----:B------:R-:W-:Y:S02]  /*0330*/  SEL R9, R15, RZ, P1 ;  /* 0x000000ff0f097207 */ /* 0x000fe40000800000 */
[----:B------:R-:W-:Y:S02]  /*0340*/  SEL R11, R11, R14, P4 ;  /* 0x0000000e0b0b7207 */ /* 0x000fe40002000000 */
[----:B------:R-:W-:-:S02]  /*0350*/  IADD3.X R5, PT, PT, R9, R8, R5, P0, P3 ;  /* 0x0000000809057210 */ /* 0x000fc400007e6405 */
[----:B------:R-:W-:Y:S02]  /*0360*/  SEL R12, R12, R13, P4 ;  /* 0x0000000d0c0c7207 */ /* 0x000fe40002000000 */
[----:B------:R-:W-:-:S04]  /*0370*/  IADD3 R3, P0, P1, R3, R4, R11 ;  /* 0x0000000403037210 */ /* 0x000fc8000791e00b */
[----:B------:R-:W-:Y:S02]  /*0380*/  IADD3.X R6, PT, PT, R6, R5, R12, P0, P1 ;  /* 0x0000000506067210 */ /* 0x000fe400007e240c */
[----:B-1----:R-:W-:-:S04]  /*0390*/  LEA R4, P0, R3, UR8, 0x1 ;  /* 0x0000000803047c11 */ /* 0x002fc8000f8008ff */
[----:B------:R-:W-:-:S06]  /*03a0*/  LEA.HI.X R5, R3, UR9, R6, 0x1, P0 ;  /* 0x0000000903057c11 */ /* 0x000fcc00080f0c06 */
[----:B0-----:R-:W2:Y:S01]  /*03b0*/  LDG.E.U16 R5, desc[UR6][R4.64] ;  /* 0x0000000604057981 */ /* 0x001ea2000c1e1500 */
[----:B------:R-:W-:Y:S02]  /*03c0*/  IMAD.MOV.U32 R3, RZ, RZ, RZ ;  /* 0x000000ffff037224 */ /* 0x000fe400078e00ff */
[----:B------:R-:W-:-:S04]  /*03d0*/  IMAD.WIDE.U32 R2, R7, UR4, R2 ;  /* 0x0000000407027c25 */ /* 0x000fc8000f8e0002 */
[----:B------:R-:W-:Y:S01]  /*03e0*/  IMAD R7, R0, UR4, RZ ;  /* 0x0000000400077c24 */ /* 0x000fe2000f8e02ff */
[----:B------:R-:W-:-:S03]  /*03f0*/  LEA R6, P0, R2, UR10, 0x1 ;  /* 0x0000000a02067c11 */ /* 0x000fc6000f8008ff */
[----:B------:R-:W-:-:S05]  /*0400*/  IMAD.IADD R3, R3, 0x1, R7 ;  /* 0x0000000103037824 */ /* 0x000fca00078e0207 */
[----:B------:R-:W-:-:S05]  /*0410*/  LEA.HI.X R7, R2, UR11, R3, 0x1, P0 ;  /* 0x0000000b02077c11 */ /* 0x000fca00080f0c03 */
[----:B--2---:R-:W-:Y:S01]  /*0420*/  STG.E.U16 desc[UR6][R6.64], R5 ;  /* 0x0000000506007986 */ /* 0x004fe2000c101506 */
[----:B------:R-:W-:Y:S05]  /*0430*/  EXIT ;  /* 0x000000000000794d */ /* 0x000fea0003800000 */
.L_x_245:
        /* <DEDUP_REMOVED lines=12> */
.L_x_1228:


//--------------------- .text._ZN2at6native49_GLOBAL__N__cfa43aba_16_ReflectionPad_cu_f800513921reflection_pad1d_flatIN3c104HalfEEEvPKT_PS5_lllll --------------------------
	.section	.text._ZN2at6native49_GLOBAL__N__cfa43aba_16_ReflectionPad_cu_f800513921reflection_pad1d_flatIN3c104HalfEEEvPKT_PS5_lllll,"ax",@progbits
	.align	128
.text._ZN2at6native49_GLOBAL__N__cfa43aba_16_ReflectionPad_cu_f800513921reflection_pad1d_flatIN3c104HalfEEEvPKT_PS5_lllll:
        .type           _ZN2at6native49_GLOBAL__N__cfa43aba_16_ReflectionPad_cu_f800513921reflection_pad1d_flatIN3c104HalfEEEvPKT_PS5_lllll,@function
        .size           _ZN2at6native49_GLOBAL__N__cfa43aba_16_ReflectionPad_cu_f800513921reflection_pad1d_flatIN3c104HalfEEEvPKT_PS5_lllll,(.L_x_1229 - _ZN2at6native49_GLOBAL__N__cfa43aba_16_ReflectionPad_cu_f800513921reflection_pad1d_flatIN3c104HalfEEEvPKT_PS5_lllll)
        .other          _ZN2at6native49_GLOBAL__N__cfa43aba_16_ReflectionPad_cu_f800513921reflection_pad1d_flatIN3c104HalfEEEvPKT_PS5_lllll,@"STO_CUDA_ENTRY STV_DEFAULT"
_ZN2at6native49_GLOBAL__N__cfa43aba_16_ReflectionPad_cu_f800513921reflection_pad1d_flatIN3c104HalfEEEvPKT_PS5_lllll:
        /* <DEDUP_REMOVED lines=63> */
.L_x_248:
[----:B------:R-:W-:Y:S01]  /*03f0*/  IMAD.U32 R3, RZ, RZ, UR9 ;  /* 0x00000009ff037e24 */ /* 0x000fe2000f8e00ff */
[----:B------:R-:W-:Y:S01]  /*0400*/  MOV R9, R10 ;  /* 0x0000000a00097202 */ /* 0x000fe20000000f00 */
[----:B------:R-:W-:Y:S01]  /*0410*/  IMAD.U32 R12, RZ, RZ, UR8 ;  /* 0x00000008ff0c7e24 */ /* 0x000fe2000f8e00ff */
[----:B------:R-:W-:Y:S01]  /*0420*/  MOV R10, 0x470 ;  /* 0x00000470000a7802 */ /* 0x000fe20000000f00 */
[----:B------:R-:W-:Y:S02]  /*0430*/  IMAD.U32 R13, RZ, RZ, UR9 ;  /* 0x00000009ff0d7e24 */ /* 0x000fe4000f8e00ff */
[----:B------:R-:W-:Y:S02]  /*0440*/  IMAD.U32 R2, RZ, RZ, UR8 ;  /* 0x00000008ff027e24 */ /* 0x000fe4000f8e00ff */
[----:B------:R-:W-:-:S07]  /*0450*/  IMAD.MOV.U32 R5, RZ, RZ, R3 ;  /* 0x000000ffff057224 */ /* 0x000fce00078e0003 */
[----:B------:R-:W-:Y:S05]  /*0460*/  CALL.REL.NOINC `($__internal_38_$__cuda_sm20_div_u64) ;  /* 0x0000003800247944 */ /* 0x000fea0003c00000 */
[----:B------:R-:W-:Y:S02]  /*0470*/  IMAD.MOV.U32 R14, RZ, RZ, R2 ;  /* 0x000000ffff0e7224 */ /* 0x000fe400078e0002 */
[----:B------:R-:W-:-:S07]  /*0480*/  IMAD.MOV.U32 R15, RZ, RZ, R3 ;  /* 0x000000ffff0f7224 */ /* 0x000fce00078e0003 */
.L_x_249:
[----:B------:R-:W-:Y:S05]  /*0490*/  BSYNC.RECONVERGENT B0 ;  /* 0x0000000000007941 */ /* 0x000fea0003800200 */
.L_x_247:
        /* <DEDUP_REMOVED lines=22> */
.L_x_256:
        /* <DEDUP_REMOVED lines=26> */
.L_x_254:
[----:B------:R-:W-:Y:S01]  /*07a0*/  IMAD.MOV.U32 R5, RZ, RZ, R12 ;  /* 0x000000ffff057224 */ /* 0x000fe200078e000c */
[----:B------:R-:W-:-:S07]  /*07b0*/  MOV R0, 0x7d0 ;  /* 0x000007d000007802 */ /* 0x000fce0000000f00 */
[----:B--23--:R-:W-:Y:S05]  /*07c0*/  CALL.REL.NOINC `($__internal_37_$__cuda_sm20_div_s64) ;  /* 0x0000002c00ec7944 */ /* 0x00cfea0003c00000 */
[----:B------:R-:W-:Y:S02]  /*07d0*/  IMAD.MOV.U32 R10, RZ, RZ, R5 ;  /* 0x000000ffff0a7224 */ /* 0x000fe400078e0005 */
[----:B------:R-:W-:-:S07]  /*07e0*/  IMAD.MOV.U32 R11, RZ, RZ, R9 ;  /* 0x000000ffff0b7224 */ /* 0x000fce00078e0009 */
.L_x_255:
[----:B--23--:R-:W-:Y:S05]  /*07f0*/  BSYNC.RECONVERGENT B2 ;  /* 0x0000000000027941 */ /* 0x00cfea0003800200 */
.L_x_253:
        /* <DEDUP_REMOVED lines=21> */
.L_x_252:
[----:B------:R-:W-:-:S04]  /*0950*/  IADD3 R7, P0, PT, R8, UR6, RZ ;  /* 0x0000000608077c10 */ /* 0x000fc8000ff1e0ff */
[----:B0-----:R-:W-:-:S09]  /*0960*/  IADD3.X R4, PT, PT, R6, UR7, RZ, P0, !PT ;  /* 0x0000000706047c10 */ /* 0x001fd200087fe4ff */
.L_x_251:
[----:B--23--:R-:W-:Y:S05]  /*0970*/  BSYNC.RECONVERGENT B0 ;  /* 0x0000000000007941 */ /* 0x00cfea0003800200 */
.L_x_250:
        /* <DEDUP_REMOVED lines=9> */
.L_x_270:
        /* <DEDUP_REMOVED lines=24> */
.L_x_259:
[----:B------:R-:W-:Y:S01]  /*0b90*/  IMAD.MOV.U32 R5, RZ, RZ, R7 ;  /* 0x000000ffff057224 */ /* 0x000fe200078e0007 */
[----:B------:R-:W-:-:S07]  /*0ba0*/  MOV R0, 0xbc0 ;  /* 0x00000bc000007802 */ /* 0x000fce0000000f00 */
[----:B------:R-:W-:Y:S05]  /*0bb0*/  CALL.REL.NOINC `($__internal_37_$__cuda_sm20_div_s64) ;  /* 0x0000002800f07944 */ /* 0x000fea0003c00000 */
[----:B------:R-:W-:-:S07]  /*0bc0*/  IMAD.MOV.U32 R8, RZ, RZ, R5 ;  /* 0x000000ffff087224 */ /* 0x000fce00078e0005 */
.L_x_260:
[----:B------:R-:W-:Y:S05]  /*0bd0*/  BSYNC.RECONVERGENT B1 ;  /* 0x0000000000017941 */ /* 0x000fea0003800200 */
.L_x_258:
        /* <DEDUP_REMOVED lines=36> */
.L_x_262:
[----:B------:R-:W-:Y:S01]  /*0e20*/  IMAD.MOV.U32 R5, RZ, RZ, R7 ;  /* 0x000000ffff057224 */ /* 0x000fe200078e0007 */
[----:B------:R-:W-:-:S07]  /*0e30*/  MOV R0, 0xe50 ;  /* 0x00000e5000007802 */ /* 0x000fce0000000f00 */
[----:B0-----:R-:W-:Y:S05]  /*0e40*/  CALL.REL.NOINC `($__internal_37_$__cuda_sm20_div_s64) ;  /* 0x00000028004c7944 */ /* 0x001fea0003c00000 */
[----:B------:R-:W-:-:S07]  /*0e50*/  IMAD.MOV.U32 R8, RZ, RZ, R5 ;  /* 0x000000ffff087224 */ /* 0x000fce00078e0005 */
.L_x_263:
[----:B------:R-:W-:Y:S05]  /*0e60*/  BSYNC.RECONVERGENT B1 ;  /* 0x0000000000017941 */ /* 0x000fea0003800200 */
.L_x_261:
        /* <DEDUP_REMOVED lines=41> */
.L_x_265:
[----:B------:R-:W-:Y:S01]  /*1100*/  IMAD.MOV.U32 R5, RZ, RZ, R7 ;  /* 0x000000ffff057224 */ /* 0x000fe200078e0007 */
[----:B------:R-:W-:-:S07]  /*1110*/  MOV R0, 0x1130 ;  /* 0x0000113000007802 */ /* 0x000fce0000000f00 */
[----:B0-----:R-:W-:Y:S05]  /*1120*/  CALL.REL.NOINC `($__internal_37_$__cuda_sm20_div_s64) ;  /* 0x0000002400947944 */ /* 0x001fea0003c00000 */
[----:B------:R-:W-:-:S07]  /*1130*/  IMAD.MOV.U32 R8, RZ, RZ, R5 ;  /* 0x000000ffff087224 */ /* 0x000fce00078e0005 */
.L_x_266:
[----:B------:R-:W-:Y:S05]  /*1140*/  BSYNC.RECONVERGENT B1 ;  /* 0x0000000000017941 */ /* 0x000fea0003800200 */
.L_x_264:
        /* <DEDUP_REMOVED lines=36> */
.L_x_268:
[----:B------:R-:W-:Y:S01]  /*1390*/  IMAD.MOV.U32 R5, RZ, RZ, R7 ;  /* 0x000000ffff057224 */ /* 0x000fe200078e0007 */
[----:B------:R-:W-:-:S07]  /*13a0*/  MOV R0, 0x13c0 ;  /* 0x000013c000007802 */ /* 0x000fce0000000f00 */
[----:B0-----:R-:W-:Y:S05]  /*13b0*/  CALL.REL.NOINC `($__internal_37_$__cuda_sm20_div_s64) ;  /* 0x0000002000f07944 */ /* 0x001fea0003c00000 */
[----:B------:R-:W-:-:S07]  /*13c0*/  IMAD.MOV.U32 R8, RZ, RZ, R5 ;  /* 0x000000ffff087224 */ /* 0x000fce00078e0005 */
.L_x_269:
[----:B------:R-:W-:Y:S05]  /*13d0*/  BSYNC.RECONVERGENT B1 ;  /* 0x0000000000017941 */ /* 0x000fea0003800200 */
.L_x_267:
        /* <DEDUP_REMOVED lines=16> */
.L_x_257:
[----:B------:R-:W-:Y:S05]  /*14e0*/  EXIT ;  /* 0x000000000000794d */ /* 0x000fea0003800000 */
.L_x_246:
        /* <DEDUP_REMOVED lines=36> */
.L_x_272:
[----:B------:R-:W-:Y:S01]  /*1730*/  IMAD.U32 R3, RZ, RZ, UR9 ;  /* 0x00000009ff037e24 */ /* 0x000fe2000f8e00ff */
[----:B------:R-:W-:Y:S01]  /*1740*/  MOV R2, UR8 ;  /* 0x0000000800027c02 */ /* 0x000fe20008000f00 */
[----:B------:R-:W-:Y:S01]  /*1750*/  IMAD.U32 R12, RZ, RZ, UR8 ;  /* 0x00000008ff0c7e24 */ /* 0x000fe2000f8e00ff */
[----:B------:R-:W-:Y:S01]  /*1760*/  MOV R10, 0x17a0 ;  /* 0x000017a0000a7802 */ /* 0x000fe20000000f00 */
[----:B------:R-:W-:Y:S02]  /*1770*/  IMAD.U32 R13, RZ, RZ, UR9 ;  /* 0x00000009ff0d7e24 */ /* 0x000fe4000f8e00ff */
[----:B------:R-:W-:-:S07]  /*1780*/  IMAD.MOV.U32 R5, RZ, RZ, R3 ;  /* 0x000000ffff057224 */ /* 0x000fce00078e0003 */
[----:B------:R-:W-:Y:S05]  /*1790*/  CALL.REL.NOINC `($__internal_38_$__cuda_sm20_div_u64) ;  /* 0x0000002400587944 */ /* 0x000fea0003c00000 */
.L_x_273:
[----:B------:R-:W-:Y:S05]  /*17a0*/  BSYNC.RECONVERGENT B0 ;  /* 0x0000000000007941 */ /* 0x000fea0003800200 */
.L_x_271:
        /* <DEDUP_REMOVED lines=21> */
.L_x_283:
        /* <DEDUP_REMOVED lines=26> */
.L_x_278:
[----:B------:R-:W-:Y:S01]  /*1aa0*/  IMAD.MOV.U32 R5, RZ, RZ, R3 ;  /* 0x000000ffff057224 */ /* 0x000fe200078e0003 */
[----:B------:R-:W-:-:S07]  /*1ab0*/  MOV R0, 0x1ad0 ;  /* 0x00001ad000007802 */ /* 0x000fce0000000f00 */
[----:B-1234-:R-:W-:Y:S05]  /*1ac0*/  CALL.REL.NOINC `($__internal_37_$__cuda_sm20_div_s64) ;  /* 0x0000001c002c7944 */ /* 0x01efea0003c00000 */
[----:B------:R-:W-:Y:S01]  /*1ad0*/  IMAD.MOV.U32 R24, RZ, RZ, R5 ;  /* 0x000000ffff187224 */ /* 0x000fe200078e0005 */
[----:B------:R-:W-:-:S07]  /*1ae0*/  MOV R25, R9 ;  /* 0x0000000900197202 */ /* 0x000fce0000000f00 */
.L_x_279:
[----:B--234-:R-:W-:Y:S05]  /*1af0*/  BSYNC.RECONVERGENT B2 ;  /* 0x0000000000027941 */ /* 0x01cfea0003800200 */
.L_x_277:
        /* <DEDUP_REMOVED lines=31> */
.L_x_281:
[----:B------:R-:W-:Y:S01]  /*1cf0*/  IMAD.MOV.U32 R13, RZ, RZ, R4 ;  /* 0x000000ffff0d7224 */ /* 0x000fe200078e0004 */
[----:B------:R-:W-:Y:S01]  /*1d00*/  MOV R9, 0x1d40 ;  /* 0x00001d4000097802 */ /* 0x000fe20000000f00 */
[----:B------:R-:W-:Y:S02]  /*1d10*/  IMAD.U32 R11, RZ, RZ, UR41 ;  /* 0x00000029ff0b7e24 */ /* 0x000fe4000f8e00ff */
[----:B------:R-:W-:-:S07]  /*1d20*/  IMAD.U32 R10, RZ, RZ, UR13 ;  /* 0x0000000dff0a7e24 */ /* 0x000fce000f8e00ff */
[----:B------:R-:W-:Y:S05]  /*1d30*/  CALL.REL.NOINC `($__internal_39_$__cuda_sm20_rem_s64) ;  /* 0x0000002400007944 */ /* 0x000fea0003c00000 */
[----:B------:R-:W-:-:S07]  /*1d40*/  IMAD.MOV.U32 R4, RZ, RZ, R3 ;  /* 0x000000ffff047224 */ /* 0x000fce00078e0003 */
.L_x_282:
[----:B------:R-:W-:Y:S05]  /*1d50*/  BSYNC.RECONVERGENT B2 ;  /* 0x0000000000027941 */ /* 0x000fea0003800200 */
.L_x_280:
        /* <DEDUP_REMOVED lines=34> */
.L_x_276:
[----:B------:R-:W-:-:S04]  /*1f80*/  IADD3 R7, P0, PT, R8, UR6, RZ ;  /* 0x0000000608077c10 */ /* 0x000fc8000ff1e0ff */
[----:B0-----:R-:W-:-:S09]  /*1f90*/  IADD3.X R4, PT, PT, R6, UR7, RZ, P0, !PT ;  /* 0x0000000706047c10 */ /* 0x001fd200087fe4ff */
.L_x_275:
[----:B--234-:R-:W-:Y:S05]  /*1fa0*/  BSYNC.RECONVERGENT B0 ;  /* 0x0000000000007941 */ /* 0x01cfea0003800200 */
.L_x_274:
        /* <DEDUP_REMOVED lines=11> */
.L_x_309:
        /* <DEDUP_REMOVED lines=24> */
.L_x_286:
[----:B------:R-:W-:Y:S01]  /*21e0*/  IMAD.MOV.U32 R5, RZ, RZ, R7 ;  /* 0x000000ffff057224 */ /* 0x000fe200078e0007 */
[----:B------:R-:W-:-:S07]  /*21f0*/  MOV R0, 0x2210 ;  /* 0x0000221000007802 */ /* 0x000fce0000000f00 */
[----:B------:R-:W-:Y:S05]  /*2200*/  CALL.REL.NOINC `($__internal_37_$__cuda_sm20_div_s64) ;  /* 0x00000014005c7944 */ /* 0x000fea0003c00000 */
[----:B------:R-:W-:Y:S02]  /*2210*/  IMAD.MOV.U32 R16, RZ, RZ, R5 ;  /* 0x000000ffff107224 */ /* 0x000fe400078e0005 */
[----:B------:R-:W-:-:S07]  /*2220*/  IMAD.MOV.U32 R17, RZ, RZ, R9 ;  /* 0x000000ffff117224 */ /* 0x000fce00078e0009 */
.L_x_287:
[----:B------:R-:W-:Y:S05]  /*2230*/  BSYNC.RECONVERGENT B1 ;  /* 0x0000000000017941 */ /* 0x000fea0003800200 */
.L_x_285:
        /* <DEDUP_REMOVED lines=29> */
.L_x_289:
[----:B------:R-:W-:Y:S01]  /*2410*/  MOV R11, UR41 ;  /* 0x00000029000b7c02 */ /* 0x000fe20008000f00 */
[----:B------:R-:W-:Y:S01]  /*2420*/  IMAD.U32 R10, RZ, RZ, UR13 ;  /* 0x0000000dff0a7e24 */ /* 0x000fe2000f8e00ff */
[----:B------:R-:W-:-:S07]  /*2430*/  MOV R9, 0x2450 ;  /* 0x0000245000097802 */ /* 0x000fce0000000f00 */
[----:B------:R-:W-:Y:S05]  /*2440*/  CALL.REL.NOINC `($__internal_39_$__cuda_sm20_rem_s64) ;  /* 0x0000001c003c7944 */ /* 0x000fea0003c00000 */
[----:B------:R-:W-:Y:S02]  /*2450*/  IMAD.MOV.U32 R2, RZ, RZ, R3 ;  /* 0x000000ffff027224 */ /* 0x000fe400078e0003 */
[----:B------:R-:W-:-:S07]  /*2460*/  IMAD.MOV.U32 R3, RZ, RZ, R5 ;  /* 0x000000ffff037224 */ /* 0x000fce00078e0005 */
.L_x_290:
[----:B------:R-:W-:Y:S05]  /*2470*/  BSYNC.RECONVERGENT B1 ;  /* 0x0000000000017941 */ /* 0x000fea0003800200 */
.L_x_288:
        /* <DEDUP_REMOVED lines=48> */
.L_x_292:
[----:B------:R-:W-:Y:S01]  /*2780*/  IMAD.MOV.U32 R5, RZ, RZ, R7 ;  /* 0x000000ffff057224 */ /* 0x000fe200078e0007 */
[----:B------:R-:W-:-:S07]  /*2790*/  MOV R0, 0x27b0 ;  /* 0x000027b000007802 */ /* 0x000fce0000000f00 */
[----:B0-----:R-:W-:Y:S05]  /*27a0*/  CALL.REL.NOINC `($__internal_37_$__cuda_sm20_div_s64) ;  /* 0x0000000c00f47944 */ /* 0x001fea0003c00000 */
[----:B------:R-:W-:Y:S01]  /*27b0*/  IMAD.MOV.U32 R18, RZ, RZ, R5 ;  /* 0x000000ffff127224 */ /* 0x000fe200078e0005 */
[----:B------:R-:W-:-:S07]  /*27c0*/  MOV R19, R9 ;  /* 0x0000000900137202 */ /* 0x000fce0000000f00 */
.L_x_293:
[----:B------:R-:W-:Y:S05]  /*27d0*/  BSYNC.RECONVERGENT B1 ;  /* 0x0000000000017941 */ /* 0x000fea0003800200 */
.L_x_291:
        /* <DEDUP_REMOVED lines=29> */
.L_x_295:
[----:B------:R-:W-:Y:S01]  /*29b0*/  IMAD.U32 R11, RZ, RZ, UR41 ;  /* 0x00000029ff0b7e24 */ /* 0x000fe2000f8e00ff */
[----:B------:R-:W-:Y:S01]  /*29c0*/  MOV R9, 0x29f0 ;  /* 0x000029f000097802 */ /* 0x000fe20000000f00 */
[----:B------:R-:W-:-:S07]  /*29d0*/  IMAD.U32 R10, RZ, RZ, UR13 ;  /* 0x0000000dff0a7e24 */ /* 0x000fce000f8e00ff */
[----:B------:R-:W-:Y:S05]  /*29e0*/  CALL.REL.NOINC `($__internal_39_$__cuda_sm20_rem_s64) ;  /* 0x0000001400d47944 */ /* 0x000fea0003c00000 */
[----:B------:R-:W-:Y:S02]  /*29f0*/  IMAD.MOV.U32 R2, RZ, RZ, R3 ;  /* 0x000000ffff027224 */ /* 0x000fe400078e0003 */
[----:B------:R-:W-:-:S07]  /*2a00*/  IMAD.MOV.U32 R3, RZ, RZ, R5 ;  /* 0x000000ffff037224 */ /* 0x000fce00078e0005 */
.L_x_296:
[----:B------:R-:W-:Y:S05]  /*2a10*/  BSYNC.RECONVERGENT B1 ;  /* 0x0000000000017941 */ /* 0x000fea0003800200 */
.L_x_294:
        /* <DEDUP_REMOVED lines=53> */
.L_x_298:
[----:B------:R-:W-:Y:S01]  /*2d70*/  IMAD.MOV.U32 R5, RZ, RZ, R7 ;  /* 0x000000ffff057224 */ /* 0x000fe200078e0007 */
[----:B------:R-:W-:-:S07]  /*2d80*/  MOV R0, 0x2da0 ;  /* 0x00002da000007802 */ /* 0x000fce0000000f00 */
[----:B0-----:R-:W-:Y:S05]  /*2d90*/  CALL.REL.NOINC `($__internal_37_$__cuda_sm20_div_s64) ;  /* 0x0000000800787944 */ /* 0x001fea0003c00000 */
[----:B------:R-:W-:Y:S02]  /*2da0*/  IMAD.MOV.U32 R18, RZ, RZ, R5 ;  /* 0x000000ffff127224 */ /* 0x000fe400078e0005 */
[----:B------:R-:W-:-:S07]  /*2db0*/  IMAD.MOV.U32 R19, RZ, RZ, R9 ;  /* 0x000000ffff137224 */ /* 0x000fce00078e0009 */
.L_x_299:
[----:B------:R-:W-:Y:S05]  /*2dc0*/  BSYNC.RECONVERGENT B1 ;  /* 0x0000000000017941 */ /* 0x000fea0003800200 */
.L_x_297:
        /* <DEDUP_REMOVED lines=29> */
.L_x_301:
[----:B------:R-:W-:Y:S01]  /*2fa0*/  IMAD.U32 R11, RZ, RZ, UR41 ;  /* 0x00000029ff0b7e24 */ /* 0x000fe2000f8e00ff */
[----:B------:R-:W-:Y:S02]  /*2fb0*/  MOV R10, UR13 ;  /* 0x0000000d000a7c02 */ /* 0x000fe40008000f00 */
[----:B------:R-:W-:-:S07]  /*2fc0*/  MOV R9, 0x2fe0 ;  /* 0x00002fe000097802 */ /* 0x000fce0000000f00 */
[----:B------:R-:W-:Y:S05]  /*2fd0*/  CALL.REL.NOINC `($__internal_39_$__cuda_sm20_rem_s64) ;  /* 0x0000001000587944 */ /* 0x000fea0003c00000 */
[----:B------:R-:W-:Y:S02]  /*2fe0*/  IMAD.MOV.U32 R8, RZ, RZ, R3 ;  /* 0x000000ffff087224 */ /* 0x000fe400078e0003 */
[----:B------:R-:W-:-:S07]  /*2ff0*/  IMAD.MOV.U32 R9, RZ, RZ, R5 ;  /* 0x000000ffff097224 */ /* 0x000fce00078e0005 */
.L_x_302:
[----:B------:R-:W-:Y:S05]  /*3000*/  BSYNC.RECONVERGENT B1 ;  /* 0x0000000000017941 */ /* 0x000fea0003800200 */
.L_x_300:
        /* <DEDUP_REMOVED lines=48> */
.L_x_304:
[----:B------:R-:W-:Y:S02]  /*3310*/  MOV R5, R7 ;  /* 0x0000000700057202 */ /* 0x000fe40000000f00 */
[----:B------:R-:W-:-:S07]  /*3320*/  MOV R0, 0x3340 ;  /* 0x0000334000007802 */ /* 0x000fce0000000f00 */
[----:B0-----:R-:W-:Y:S05]  /*3330*/  CALL.REL.NOINC `($__internal_37_$__cuda_sm20_div_s64) ;  /* 0x0000000400107944 */ /* 0x001fea0003c00000 */
[----:B------:R-:W-:Y:S02]  /*3340*/  IMAD.MOV.U32 R18, RZ, RZ, R5 ;  /* 0x000000ffff127224 */ /* 0x000fe400078e0005 */
[----:B------:R-:W-:-:S07]  /*3350*/  IMAD.MOV.U32 R19, RZ, RZ, R9 ;  /* 0x000000ffff137224 */ /* 0x000fce00078e0009 */
.L_x_305:
[----:B------:R-:W-:Y:S05]  /*3360*/  BSYNC.RECONVERGENT B1 ;  /* 0x0000000000017941 */ /* 0x000fea0003800200 */
.L_x_303:
        /* <DEDUP_REMOVED lines=29> */
.L_x_307:
[----:B------:R-:W-:Y:S01]  /*3540*/  IMAD.U32 R11, RZ, RZ, UR41 ;  /* 0x00000029ff0b7e24 */ /* 0x000fe2000f8e00ff */
[----:B------:R-:W-:Y:S01]  /*3550*/  MOV R9, 0x3580 ;  /* 0x0000358000097802 */ /* 0x000fe20000000f00 */
[----:B------:R-:W-:-:S07]  /*3560*/  IMAD.U32 R10, RZ, RZ, UR13 ;  /* 0x0000000dff0a7e24 */ /* 0x000fce000f8e00ff */
[----:B------:R-:W-:Y:S05]  /*3570*/  CALL.REL.NOINC `($__internal_39_$__cuda_sm20_rem_s64) ;  /* 0x0000000800f07944 */ /* 0x000fea0003c00000 */
[----:B------:R-:W-:Y:S01]  /*3580*/  MOV R8, R3 ;  /* 0x0000000300087202 */ /* 0x000fe20000000f00 */
[----:B------:R-:W-:-:S07]  /*3590*/  IMAD.MOV.U32 R9, RZ, RZ, R5 ;  /* 0x000000ffff097224 */ /* 0x000fce00078e0005 */
.L_x_308:
[----:B------:R-:W-:Y:S05]  /*35a0*/  BSYNC.RECONVERGENT B1 ;  /* 0x0000000000017941 */ /* 0x000fea0003800200 */
.L_x_306:
        /* <DEDUP_REMOVED lines=28> */
.L_x_284:
[----:B------:R-:W-:Y:S05]  /*3770*/  EXIT ;  /* 0x000000000000794d */ /* 0x000fea0003800000 */
        .weak           $__internal_37_$__cuda_sm20_div_s64
        .type           $__internal_37_$__cuda_sm20_div_s64,@function
        .size           $__internal_37_$__cuda_sm20_div_s64,($__internal_38_$__cuda_sm20_div_u64 - $__internal_37_$__cuda_sm20_div_s64)
$__internal_37_$__cuda_sm20_div_s64:
        /* <DEDUP_REMOVED lines=87> */
[----:B------:R-:W-:Y:S06]  /*3cf0*/  RET.REL.NODEC R10 `(_ZN2at6native49_GLOBAL__N__cfa43aba_16_ReflectionPad_cu_f800513921reflection_pad1d_flatIN3c104HalfEEEvPKT_PS5_lllll) ;  /* 0xffffffc00ac07950 */ /* 0x000fec0003c3ffff */
        .weak           $__internal_38_$__cuda_sm20_div_u64
        .type           $__internal_38_$__cuda_sm20_div_u64,@function
        .size           $__internal_38_$__cuda_sm20_div_u64,($__internal_39_$__cuda_sm20_rem_s64 - $__internal_38_$__cuda_sm20_div_u64)
$__internal_38_$__cuda_sm20_div_u64:
        /* <DEDUP_REMOVED lines=67> */
[----:B------:R-:W-:Y:S06]  /*4130*/  RET.REL.NODEC R10 `(_ZN2at6native49_GLOBAL__N__cfa43aba_16_ReflectionPad_cu_f800513921reflection_pad1d_flatIN3c104HalfEEEvPKT_PS5_lllll) ;  /* 0xffffffbc0ab07950 */ /* 0x000fec0003c3ffff */
        .weak           $__internal_39_$__cuda_sm20_rem_s64
        .type           $__internal_39_$__cuda_sm20_rem_s64,@function
        .size           $__internal_39_$__cuda_sm20_rem_s64,(.L_x_1229 - $__internal_39_$__cuda_sm20_rem_s64)
$__internal_39_$__cuda_sm20_rem_s64:
        /* <DEDUP_REMOVED lines=77> */
[----:B------:R-:W-:Y:S06]  /*4610*/  RET.REL.NODEC R10 `(_ZN2at6native49_GLOBAL__N__cfa43aba_16_ReflectionPad_cu_f800513921reflection_pad1d_flatIN3c104HalfEEEvPKT_PS5_lllll) ;  /* 0xffffffb80a787950 */ /* 0x000fec0003c3ffff */
.L_x_310:
        /* <DEDUP_REMOVED lines=14> */
.L_x_1229:


//--------------------- .text._ZN2at6native49_GLOBAL__N__cfa43aba_16_ReflectionPad_cu_f800513927reflection_pad1d_out_kernelIN3c104HalfEEEvPKT_PS5_lll --------------------------
	.section	.text._ZN2at6native49_GLOBAL__N__cfa43aba_16_ReflectionPad_cu_f800513927reflection_pad1d_out_kernelIN3c104HalfEEEvPKT_PS5_lll,"ax",@progbits
	.align	128
.text._ZN2at6native49_GLOBAL__N__cfa43aba_16_ReflectionPad_cu_f800513927reflection_pad1d_out_kernelIN3c104HalfEEEvPKT_PS5_lll:
        .type           _ZN2at6native49_GLOBAL__N__cfa43aba_16_ReflectionPad_cu_f800513927reflection_pad1d_out_kernelIN3c104HalfEEEvPKT_PS5_lll,@function
        .size           _ZN2at6native49_GLOBAL__N__cfa43aba_16_ReflectionPad_cu_f800513927reflection_pad1d_out_kernelIN3c104HalfEEEvPKT_PS5_lll,(.L_x_1233 - _ZN2at6native49_GLOBAL__N__cfa43aba_16_ReflectionPad_cu_f800513927reflection_pad1d_out_kernelIN3c104HalfEEEvPKT_PS5_lll)
        .other          _ZN2at6native49_GLOBAL__N__cfa43aba_16_ReflectionPad_cu_f800513927reflection_pad1d_out_kernelIN3c104HalfEEEvPKT_PS5_lll,@"STO_CUDA_ENTRY STV_DEFAULT"
_ZN2at6native49_GLOBAL__N__cfa43aba_16_ReflectionPad_cu_f800513927reflection_pad1d_out_kernelIN3c104HalfEEEvPKT_PS5_lll:
        /* <DEDUP_REMOVED lines=68> */
.L_x_311:
        /* <DEDUP_REMOVED lines=12> */
.L_x_1233:


//--------------------- .text._ZN2at6native49_GLOBAL__N__cfa43aba_16_ReflectionPad_cu_f800513921reflection_pad1d_flatIN3c107complexIfEEEEvPKT_PS6_lllll --------------------------
	.section	.text._ZN2at6native49_GLOBAL__N__cfa43aba_16_ReflectionPad_cu_f800513921reflection_pad1d_flatIN3c107complexIfEEEEvPKT_PS6_lllll,"ax",@progbits
	.align	128
.text._ZN2at6native49_GLOBAL__N__cfa43aba_16_ReflectionPad_cu_f800513921reflection_pad1d_flatIN3c107complexIfEEEEvPKT_PS6_lllll:
        .type           _ZN2at6native49_GLOBAL__N__cfa43aba_16_ReflectionPad_cu_f800513921reflection_pad1d_flatIN3c107complexIfEEEEvPKT_PS6_lllll,@function
        .size           _ZN2at6native49_GLOBAL__N__cfa43aba_16_ReflectionPad_cu_f800513921reflection_pad1d_flatIN3c107complexIfEEEEvPKT_PS6_lllll,(.L_x_1234 - _ZN2at6native49_GLOBAL__N__cfa43aba_16_ReflectionPad_cu_f800513921reflection_pad1d_flatIN3c107complexIfEEEEvPKT_PS6_lllll)
        .other          _ZN2at6native49_GLOBAL__N__cfa43aba_16_ReflectionPad_cu_f800513921reflection_pad1d_flatIN3c107complexIfEEEEvPKT_PS6_lllll,@"STO_CUDA_ENTRY STV_DEFAULT"
_ZN2at6native49_GLOBAL__N__cfa43aba_16_ReflectionPad_cu_f800513921reflection_pad1d_flatIN3c107complexIfEEEEvPKT_PS6_lllll:
        /* <DEDUP_REMOVED lines=63> */
.L_x_314:
[----:B------:R-:W-:Y:S01]  /*03f0*/  IMAD.U32 R3, RZ, RZ, UR9 ;  /* 0x00000009ff037e24 */ /* 0x000fe2000f8e00ff */
[----:B------:R-:W-:Y:S01]  /*0400*/  MOV R9, R10 ;  /* 0x0000000a00097202 */ /* 0x000fe20000000f00 */
[----:B------:R-:W-:Y:S01]  /*0410*/  IMAD.U32 R12, RZ, RZ, UR8 ;  /* 0x00000008ff0c7e24 */ /* 0x000fe2000f8e00ff */
[----:B------:R-:W-:Y:S01]  /*0420*/  MOV R10, 0x470 ;  /* 0x00000470000a7802 */ /* 0x000fe20000000f00 */
[----:B------:R-:W-:Y:S02]  /*0430*/  IMAD.U32 R13, RZ, RZ, UR9 ;  /* 0x00000009ff0d7e24 */ /* 0x000fe4000f8e00ff */
[----:B------:R-:W-:Y:S02]  /*0440*/  IMAD.U32 R2, RZ, RZ, UR8 ;  /* 0x00000008ff027e24 */ /* 0x000fe4000f8e00ff */
[----:B------:R-:W-:-:S07]  /*0450*/  IMAD.MOV.U32 R5, RZ, RZ, R3 ;  /* 0x000000ffff057224 */ /* 0x000fce00078e0003 */
[----:B------:R-:W-:Y:S05]  /*0460*/  CALL.REL.NOINC `($__internal_41_$__cuda_sm20_div_u64) ;  /* 0x0000003800247944 */ /* 0x000fea0003c00000 */
[----:B------:R-:W-:Y:S02]  /*0470*/  IMAD.MOV.U32 R14, RZ, RZ, R2 ;  /* 0x000000ffff0e7224 */ /* 0x000fe400078e0002 */
[----:B------:R-:W-:-:S07]  /*0480*/  IMAD.MOV.U32 R15, RZ, RZ, R3 ;  /* 0x000000ffff0f7224 */ /* 0x000fce00078e0003 */
.L_x_315:
[----:B------:R-:W-:Y:S05]  /*0490*/  BSYNC.RECONVERGENT B0 ;  /* 0x0000000000007941 */ /* 0x000fea0003800200 */
.L_x_313:
        /* <DEDUP_REMOVED lines=22> */
.L_x_322:
        /* <DEDUP_REMOVED lines=26> */
.L_x_320:
[----:B------:R-:W-:Y:S01]  /*07a0*/  IMAD.MOV.U32 R5, RZ, RZ, R12 ;  /* 0x000000ffff057224 */ /* 0x000fe200078e000c */
[----:B------:R-:W-:-:S07]  /*07b0*/  MOV R0, 0x7d0 ;  /* 0x000007d000007802 */ /* 0x000fce0000000f00 */
[----:B--23--:R-:W-:Y:S05]  /*07c0*/  CALL.REL.NOINC `($__internal_40_$__cuda_sm20_div_s64) ;  /* 0x0000002c00ec7944 */ /* 0x00cfea0003c00000 */
[----:B------:R-:W-:Y:S02]  /*07d0*/  IMAD.MOV.U32 R10, RZ, RZ, R5 ;  /* 0x000000ffff0a7224 */ /* 0x000fe400078e0005 */
[----:B------:R-:W-:-:S07]  /*07e0*/  IMAD.MOV.U32 R11, RZ, RZ, R9 ;  /* 0x000000ffff0b7224 */ /* 0x000fce00078e0009 */
.L_x_321:
[----:B--23--:R-:W-:Y:S05]  /*07f0*/  BSYNC.RECONVERGENT B2 ;  /* 0x0000000000027941 */ /* 0x00cfea0003800200 */
.L_x_319:
[----:B------:R-:W-:Y:S02]  /*0800*/  IMAD R3, R11, UR28, RZ ;  /* 0x0000001c0b037c24 */ /* 0x000fe4000f8e02ff */
[----:B------:R-:W-:-:S04]  /*0810*/  IMAD.WIDE.U32 R4, R10, UR28, RZ ;  /* 0x0000001c0a047c25 */ /* 0x000fc8000f8e00ff */
[----:B------:R-:W-:Y:S01]  /*0820*/  IMAD R3, R10, UR29, R3 ;  /* 0x0000001d0a037c24 */ /* 0x000fe2000f8e0203 */
[----:B------:R-:W-:-:S03]  /*0830*/  LEA R10, P0, R4, UR30, 0x3 ;  /* 0x0000001e040a7c11 */ /* 0x000fc6000f8018ff */
[----:B------:R-:W-:-:S05]  /*0840*/  IMAD.IADD R3, R5, 0x1, R3 ;  /* 0x0000000105037824 */ /* 0x000fca00078e0203 */
[----:B------:R-:W-:-:S06]  /*0850*/  LEA.HI.X R11, R4, UR31, R3, 0x3, P0 ;  /* 0x0000001f040b7c11 */ /* 0x000fcc00080f1c03 */
[----:B------:R-:W2:Y:S01]  /*0860*/  LDG.E.64.CONSTANT R10, desc[UR26][R10.64] ;  /* 0x0000001a0a0a7981 */ /* 0x000ea2000c1e9b00 */
        /* <DEDUP_REMOVED lines=11> */
[----:B--2---:R0:W-:Y:S09]  /*0920*/  STG.E.64 desc[UR26][R4.64], R10 ;  /* 0x0000000a04007986 */ /* 0x0041f2000c101b1a */
[----:B------:R-:W-:Y:S05]  /*0930*/  @P0 BRA `(.L_x_322) ;  /* 0xfffffffc00300947 */ /* 0x000fea000383ffff */
[----:B------:R-:W-:Y:S05]  /*0940*/  BSYNC.RECONVERGENT B1 ;  /* 0x0000000000017941 */ /* 0x000fea0003800200 */
.L_x_318:
[----:B------:R-:W-:-:S04]  /*0950*/  IADD3 R7, P0, PT, R8, UR6, RZ ;  /* 0x0000000608077c10 */ /* 0x000fc8000ff1e0ff */
[----:B0-----:R-:W-:-:S09]  /*0960*/  IADD3.X R4, PT, PT, R6, UR7, RZ, P0, !PT ;  /* 0x0000000706047c10 */ /* 0x001fd200087fe4ff */
.L_x_317:
[----:B--23--:R-:W-:Y:S05]  /*0970*/  BSYNC.RECONVERGENT B0 ;  /* 0x0000000000007941 */ /* 0x00cfea0003800200 */
.L_x_316:
        /* <DEDUP_REMOVED lines=9> */
.L_x_336:
        /* <DEDUP_REMOVED lines=24> */
.L_x_325:
[----:B------:R-:W-:Y:S01]  /*0b90*/  IMAD.MOV.U32 R5, RZ, RZ, R7 ;  /* 0x000000ffff057224 */ /* 0x000fe200078e0007 */
[----:B------:R-:W-:-:S07]  /*0ba0*/  MOV R0, 0xbc0 ;  /* 0x00000bc000007802 */ /* 0x000fce0000000f00 */
[----:B------:R-:W-:Y:S05]  /*0bb0*/  CALL.REL.NOINC `($__internal_40_$__cuda_sm20_div_s64) ;  /* 0x0000002800f07944 */ /* 0x000fea0003c00000 */
[----:B------:R-:W-:-:S07]  /*0bc0*/  IMAD.MOV.U32 R8, RZ, RZ, R5 ;  /* 0x000000ffff087224 */ /* 0x000fce00078e0005 */
.L_x_326:
[----:B------:R-:W-:Y:S05]  /*0bd0*/  BSYNC.RECONVERGENT B1 ;  /* 0x0000000000017941 */ /* 0x000fea0003800200 */
.L_x_324:
[----:B------:R-:W-:Y:S02]  /*0be0*/  IMAD R5, R9, UR32, RZ ;  /* 0x0000002009057c24 */ /* 0x000fe4000f8e02ff */
[----:B------:R-:W-:-:S04]  /*0bf0*/  IMAD.WIDE.U32 R2, R8, UR32, RZ ;  /* 0x0000002008027c25 */ /* 0x000fc8000f8e00ff */
[----:B------:R-:W-:Y:S01]  /*0c00*/  IMAD R5, R8, UR33, R5 ;  /* 0x0000002108057c24 */ /* 0x000fe2000f8e0205 */
[----:B------:R-:W-:-:S03]  /*0c10*/  LEA R8, P0, R2, UR20, 0x3 ;  /* 0x0000001402087c11 */ /* 0x000fc6000f8018ff */
[----:B------:R-:W-:-:S05]  /*0c20*/  IMAD.IADD R3, R3, 0x1, R5 ;  /* 0x0000000103037824 */ /* 0x000fca00078e0205 */
[----:B------:R-:W-:-:S06]  /*0c30*/  LEA.HI.X R9, R2, UR21, R3, 0x3, P0 ;  /* 0x0000001502097c11 */ /* 0x000fcc00080f1c03 */
[----:B------:R-:W2:Y:S01]  /*0c40*/  LDG.E.64.CONSTANT R8, desc[UR26][R8.64] ;  /* 0x0000001a08087981 */ /* 0x000ea2000c1e9b00 */
[C---:B------:R-:W-:Y:S01]  /*0c50*/  LEA R14, P0, R7.reuse, UR22, 0x3 ;  /* 0x00000016070e7c11 */ /* 0x040fe2000f8018ff */
[----:B------:R-:W-:Y:S03]  /*0c60*/  BSSY.RECONVERGENT B1, `(.L_x_327) ;  /* 0x0000020000017945 */ /* 0x000fe60003800200 */
[C---:B------:R-:W-:Y:S02]  /*0c70*/  LEA.HI.X R15, R7.reuse, UR23, R4, 0x3, P0 ;  /* 0x00000017070f7c11 */ /* 0x040fe400080f1c04 */
[----:B------:R-:W-:-:S04]  /*0c80*/  IADD3 R7, P0, PT, R7, UR8, RZ ;  /* 0x0000000807077c10 */ /* 0x000fc8000ff1e0ff */
[----:B------:R-:W-:-:S04]  /*0c90*/  IADD3.X R4, PT, PT, R4, UR9, RZ, P0, !PT ;  /* 0x0000000904047c10 */ /* 0x000fc800087fe4ff */
[----:B------:R-:W-:-:S04]  /*0ca0*/  LOP3.LUT R0, R4, UR37, RZ, 0xfc, !PT ;  /* 0x0000002504007c12 */ /* 0x000fc8000f8efcff */
[----:B------:R-:W-:Y:S01]  /*0cb0*/  ISETP.NE.U32.AND P0, PT, R0, RZ, PT ;  /* 0x000000ff0000720c */ /* 0x000fe20003f05070 */
[----:B--2---:R0:W-:-:S12]  /*0cc0*/  STG.E.64 desc[UR26][R14.64], R8 ;  /* 0x000000080e007986 */ /* 0x0041d8000c101b1a */
        /* <DEDUP_REMOVED lines=21> */
.L_x_328:
[----:B------:R-:W-:Y:S01]  /*0e20*/  IMAD.MOV.U32 R5, RZ, RZ, R7 ;  /* 0x000000ffff057224 */ /* 0x000fe200078e0007 */
[----:B------:R-:W-:-:S07]  /*0e30*/  MOV R0, 0xe50 ;  /* 0x00000e5000007802 */ /* 0x000fce0000000f00 */
[----:B0-----:R-:W-:Y:S05]  /*0e40*/  CALL.REL.NOINC `($__internal_40_$__cuda_sm20_div_s64) ;  /* 0x00000028004c7944 */ /* 0x001fea0003c00000 */
[----:B------:R-:W-:-:S07]  /*0e50*/  IMAD.MOV.U32 R8, RZ, RZ, R5 ;  /* 0x000000ffff087224 */ /* 0x000fce00078e0005 */
.L_x_329:
[----:B------:R-:W-:Y:S05]  /*0e60*/  BSYNC.RECONVERGENT B1 ;  /* 0x0000000000017941 */ /* 0x000fea0003800200 */
.L_x_327:
[----:B------:R-:W-:Y:S02]  /*0e70*/  IMAD R5, R9, UR32, RZ ;  /* 0x0000002009057c24 */ /* 0x000fe4000f8e02ff */
[----:B------:R-:W-:-:S04]  /*0e80*/  IMAD.WIDE.U32 R2, R8, UR32, RZ ;  /* 0x0000002008027c25 */ /* 0x000fc8000f8e00ff */
[----:B------:R-:W-:Y:S01]  /*0e90*/  IMAD R5, R8, UR33, R5 ;  /* 0x0000002108057c24 */ /* 0x000fe2000f8e0205 */
[----:B------:R-:W-:-:S03]  /*0ea0*/  LEA R8, P0, R2, UR34, 0x3 ;  /* 0x0000002202087c11 */ /* 0x000fc6000f8018ff */
[----:B------:R-:W-:-:S05]  /*0eb0*/  IMAD.IADD R3, R3, 0x1, R5 ;  /* 0x0000000103037824 */ /* 0x000fca00078e0205 */
[----:B------:R-:W-:-:S06]  /*0ec0*/  LEA.HI.X R9, R2, UR35, R3, 0x3, P0 ;  /* 0x0000002302097c11 */ /* 0x000fcc00080f1c03 */
[----:B------:R-:W2:Y:S01]  /*0ed0*/  LDG.E.64.CONSTANT R8, desc[UR26][R8.64] ;  /* 0x0000001a08087981 */ /* 0x000ea2000c1e9b00 */
        /* <DEDUP_REMOVED lines=12> */
[----:B--2---:R0:W-:-:S12]  /*0fa0*/  STG.E.64 desc[UR26][R14.64], R8 ;  /* 0x000000080e007986 */ /* 0x0041d8000c101b1a */
[----:B------:R-:W-:Y:S05]  /*0fb0*/  @P0 BRA `(.L_x_331) ;  /* 0x0000000000500947 */ /* 0x000fea0003800000 */
[----:B------:R-:W1:Y:S01]  /*0fc0*/  I2F.U32.RP R3, UR38 ;  /* 0x0000002600037d06 */ /* 0x000e620008209000 */
[----:B0-----:R-:W-:Y:S01]  /*0fd0*/  IMAD.MOV.U32 R8, RZ, RZ, RZ ;  /* 0x000000ffff087224 */ /* 0x001fe200078e00ff */
        /* <DEDUP_REMOVED lines=18> */
.L_x_331:
[----:B------:R-:W-:Y:S01]  /*1100*/  IMAD.MOV.U32 R5, RZ, RZ, R7 ;  /* 0x000000ffff057224 */ /* 0x000fe200078e0007 */
[----:B------:R-:W-:-:S07]  /*1110*/  MOV R0, 0x1130 ;  /* 0x0000113000007802 */ /* 0x000fce0000000f00 */
[----:B0-----:R-:W-:Y:S05]  /*1120*/  CALL.REL.NOINC `($__internal_40_$__cuda_sm20_div_s64) ;  /* 0x0000002400947944 */ /* 0x001fea0003c00000 */
[----:B------:R-:W-:-:S07]  /*1130*/  IMAD.MOV.U32 R8, RZ, RZ, R5 ;  /* 0x000000ffff087224 */ /* 0x000fce00078e0005 */
.L_x_332:
[----:B------:R-:W-:Y:S05]  /*1140*/  BSYNC.RECONVERGENT B1 ;  /* 0x0000000000017941 */ /* 0x000fea0003800200 */
.L_x_330:
[----:B------:R-:W-:Y:S02]  /*1150*/  IMAD R3, R9, UR32, RZ ;  /* 0x0000002009037c24 */ /* 0x000fe4000f8e02ff */
[----:B------:R-:W-:-:S04]  /*1160*/  IMAD.WIDE.U32 R10, R8, UR32, RZ ;  /* 0x00000020080a7c25 */ /* 0x000fc8000f8e00ff */
[----:B------:R-:W-:Y:S01]  /*1170*/  IMAD R3, R8, UR33, R3 ;  /* 0x0000002108037c24 */ /* 0x000fe2000f8e0203 */
[----:B------:R-:W-:-:S03]  /*1180*/  LEA R8, P0, R10, UR34, 0x3 ;  /* 0x000000220a087c11 */ /* 0x000fc6000f8018ff */
[----:B------:R-:W-:-:S05]  /*1190*/  IMAD.IADD R3, R11, 0x1, R3 ;  /* 0x000000010b037824 */ /* 0x000fca00078e0203 */
[----:B------:R-:W-:-:S06]  /*11a0*/  LEA.HI.X R9, R10, UR35, R3, 0x3, P0 ;  /* 0x000000230a097c11 */ /* 0x000fcc00080f1c03 */
[----:B------:R-:W2:Y:S01]  /*11b0*/  LDG.E.64.CONSTANT R8, desc[UR26][R8.64] ;  /* 0x0000001a08087981 */ /* 0x000ea2000c1e9b00 */
[----:B------:R-:W-:Y:S01]  /*11c0*/  IADD3 R14, P0, PT, R14, R2, RZ ;  /* 0x000000020e0e7210 */ /* 0x000fe20007f1e0ff */
[----:B------:R-:W-:Y:S03]  /*11d0*/  BSSY.RECONVERGENT B1, `(.L_x_333) ;  /* 0x0000020000017945 */ /* 0x000fe60003800200 */
[----:B------:R-:W-:Y:S02]  /*11e0*/  IADD3.X R15, PT, PT, R15, R6, RZ, P0, !PT ;  /* 0x000000060f0f7210 */ /* 0x000fe400007fe4ff */
        /* <DEDUP_REMOVED lines=26> */
.L_x_334:
[----:B------:R-:W-:Y:S01]  /*1390*/  IMAD.MOV.U32 R5, RZ, RZ, R7 ;  /* 0x000000ffff057224 */ /* 0x000fe200078e0007 */
[----:B------:R-:W-:-:S07]  /*13a0*/  MOV R0, 0x13c0 ;  /* 0x000013c000007802 */ /* 0x000fce0000000f00 */
[----:B0-----:R-:W-:Y:S05]  /*13b0*/  CALL.REL.NOINC `($__internal_40_$__cuda_sm20_div_s64) ;  /* 0x0000002000f07944 */ /* 0x001fea0003c00000 */
[----:B------:R-:W-:-:S07]  /*13c0*/  IMAD.MOV.U32 R8, RZ, RZ, R5 ;  /* 0x000000ffff087224 */ /* 0x000fce00078e0005 */
.L_x_335:
[----:B------:R-:W-:Y:S05]  /*13d0*/  BSYNC.RECONVERGENT B1 ;  /* 0x0000000000017941 */ /* 0x000fea0003800200 */
.L_x_333:
[----:B------:R-:W-:Y:S02]  /*13e0*/  IMAD R3, R9, UR32, RZ ;  /* 0x0000002009037c24 */ /* 0x000fe4000f8e02ff */
[----:B------:R-:W-:-:S04]  /*13f0*/  IMAD.WIDE.U32 R10, R8, UR32, RZ ;  /* 0x00000020080a7c25 */ /* 0x000fc8000f8e00ff */
[----:B------:R-:W-:Y:S01]  /*1400*/  IMAD R3, R8, UR33, R3 ;  /* 0x0000002108037c24 */ /* 0x000fe2000f8e0203 */
[----:B------:R-:W-:-:S03]  /*1410*/  LEA R8, P0, R10, UR34, 0x3 ;  /* 0x000000220a087c11 */ /* 0x000fc6000f8018ff */
[----:B------:R-:W-:-:S05]  /*1420*/  IMAD.IADD R3, R11, 0x1, R3 ;  /* 0x000000010b037824 */ /* 0x000fca00078e0203 */
[----:B------:R-:W-:-:S06]  /*1430*/  LEA.HI.X R9, R10, UR35, R3, 0x3, P0 ;  /* 0x000000230a097c11 */ /* 0x000fcc00080f1c03 */
[----:B------:R-:W2:Y:S01]  /*1440*/  LDG.E.64.CONSTANT R8, desc[UR26][R8.64] ;  /* 0x0000001a08087981 */ /* 0x000ea2000c1e9b00 */
[----:B------:R-:W-:-:S05]  /*1450*/  IADD3 R2, P0, PT, R14, R2, RZ ;  /* 0x000000020e027210 */ /* 0x000fca0007f1e0ff */
[----:B------:R-:W-:Y:S01]  /*1460*/  IMAD.X R3, R15, 0x1, R6, P0 ;  /* 0x000000010f037824 */ /* 0x000fe200000e0606 */
[----:B------:R-:W-:-:S04]  /*1470*/  IADD3 R7, P0, PT, R7, UR8, RZ ;  /* 0x0000000807077c10 */ /* 0x000fc8000ff1e0ff */
[----:B------:R-:W-:Y:S02]  /*1480*/  IADD3.X R4, PT, PT, R4, UR9, RZ, P0, !PT ;  /* 0x0000000904047c10 */ /* 0x000fe400087fe4ff */
[----:B------:R-:W-:-:S04]  /*1490*/  ISETP.GE.U32.AND P0, PT, R7, UR4, PT ;  /* 0x0000000407007c0c */ /* 0x000fc8000bf06070 */
[----:B------:R-:W-:Y:S01]  /*14a0*/  ISETP.GE.AND.EX P0, PT, R4, UR12, PT, P0 ;  /* 0x0000000c04007c0c */ /* 0x000fe2000bf06300 */
[----:B--2---:R0:W-:-:S12]  /*14b0*/  STG.E.64 desc[UR26][R2.64], R8 ;  /* 0x0000000802007986 */ /* 0x0041d8000c101b1a */
[----:B------:R-:W-:Y:S05]  /*14c0*/  @!P0 BRA `(.L_x_336) ;  /* 0xfffffff400508947 */ /* 0x000fea000383ffff */
[----:B------:R-:W-:Y:S05]  /*14d0*/  BSYNC.RECONVERGENT B0 ;  /* 0x0000000000007941 */ /* 0x000fea0003800200 */
.L_x_323:
[----:B------:R-:W-:Y:S05]  /*14e0*/  EXIT ;  /* 0x000000000000794d */ /* 0x000fea0003800000 */
.L_x_312:
        /* <DEDUP_REMOVED lines=36> */
.L_x_338:
[----:B------:R-:W-:Y:S01]  /*1730*/  IMAD.U32 R3, RZ, RZ, UR9 ;  /* 0x00000009ff037e24 */ /* 0x000fe2000f8e00ff */
[----:B------:R-:W-:Y:S01]  /*1740*/  MOV R2, UR8 ;  /* 0x0000000800027c02 */ /* 0x000fe20008000f00 */
[----:B------:R-:W-:Y:S01]  /*1750*/  IMAD.U32 R12, RZ, RZ, UR8 ;  /* 0x00000008ff0c7e24 */ /* 0x000fe2000f8e00ff */
[----:B------:R-:W-:Y:S01]  /*1760*/  MOV R10, 0x17a0 ;  /* 0x000017a0000a7802 */ /* 0x000fe20000000f00 */
[----:B------:R-:W-:Y:S02]  /*1770*/  IMAD.U32 R13, RZ, RZ, UR9 ;  /* 0x00000009ff0d7e24 */ /* 0x000fe4000f8e00ff */
[----:B------:R-:W-:-:S07]  /*1780*/  IMAD.MOV.U32 R5, RZ, RZ, R3 ;  /* 0x000000ffff057224 */ /* 0x000fce00078e0003 */
[----:B------:R-:W-:Y:S05]  /*1790*/  CALL.REL.NOINC `($__internal_41_$__cuda_sm20_div_u64) ;  /* 0x0000002400587944 */ /* 0x000fea0003c00000 */
.L_x_339:
[----:B------:R-:W-:Y:S05]  /*17a0*/  BSYNC.RECONVERGENT B0 ;  /* 0x0000000000007941 */ /* 0x000fea0003800200 */
.L_x_337:
        /* <DEDUP_REMOVED lines=21> */
.L_x_349:
        /* <DEDUP_REMOVED lines=26> */
.L_x_344:
[----:B------:R-:W-:Y:S01]  /*1aa0*/  IMAD.MOV.U32 R5, RZ, RZ, R3 ;  /* 0x000000ffff057224 */ /* 0x000fe200078e0003 */
[----:B------:R-:W-:-:S07]  /*1ab0*/  MOV R0, 0x1ad0 ;  /* 0x00001ad000007802 */ /* 0x000fce0000000f00 */
[----:B-1234-:R-:W-:Y:S05]  /*1ac0*/  CALL.REL.NOINC `($__internal_40_$__cuda_sm20_div_s64) ;  /* 0x0000001c002c7944 */ /* 0x01efea0003c00000 */
[----:B------:R-:W-:Y:S01]  /*1ad0*/  IMAD.MOV.U32 R24, RZ, RZ, R5 ;  /* 0x000000ffff187224 */ /* 0x000fe200078e0005 */
[----:B------:R-:W-:-:S07]  /*1ae0*/  MOV R25, R9 ;  /* 0x0000000900197202 */ /* 0x000fce0000000f00 */
.L_x_345:
[----:B--234-:R-:W-:Y:S05]  /*1af0*/  BSYNC.RECONVERGENT B2 ;  /* 0x0000000000027941 */ /* 0x01cfea0003800200 */
.L_x_343:
        /* <DEDUP_REMOVED lines=31> */
.L_x_347:
[----:B------:R-:W-:Y:S01]  /*1cf0*/  IMAD.MOV.U32 R13, RZ, RZ, R4 ;  /* 0x000000ffff0d7224 */ /* 0x000fe200078e0004 */
[----:B------:R-:W-:Y:S01]  /*1d00*/  MOV R9, 0x1d40 ;  /* 0x00001d4000097802 */ /* 0x000fe20000000f00 */
[----:B------:R-:W-:Y:S02]  /*1d10*/  IMAD.U32 R11, RZ, RZ, UR41 ;  /* 0x00000029ff0b7e24 */ /* 0x000fe4000f8e00ff */
[----:B------:R-:W-:-:S07]  /*1d20*/  IMAD.U32 R10, RZ, RZ, UR13 ;  /* 0x0000000dff0a7e24 */ /* 0x000fce000f8e00ff */
[----:B------:R-:W-:Y:S05]  /*1d30*/  CALL.REL.NOINC `($__internal_42_$__cuda_sm20_rem_s64) ;  /* 0x0000002400007944 */ /* 0x000fea0003c00000 */
[----:B------:R-:W-:-:S07]  /*1d40*/  IMAD.MOV.U32 R4, RZ, RZ, R3 ;  /* 0x000000ffff047224 */ /* 0x000fce00078e0003 */
.L_x_348:
[----:B------:R-:W-:Y:S05]  /*1d50*/  BSYNC.RECONVERGENT B2 ;  /* 0x0000000000027941 */ /* 0x000fea0003800200 */
.L_x_346:
        /* <DEDUP_REMOVED lines=18> */
[----:B------:R-:W2:Y:S01]  /*1e80*/  LDG.E.64.CONSTANT R10, desc[UR26][R10.64] ;  /* 0x0000001a0a0a7981 */ /* 0x000ea2000c1e9b00 */
        /* <DEDUP_REMOVED lines=12> */
[----:B--2---:R0:W-:Y:S10]  /*1f50*/  STG.E.64 desc[UR26][R4.64], R10 ;  /* 0x0000000a04007986 */ /* 0x0041f4000c101b1a */
[----:B------:R-:W-:Y:S05]  /*1f60*/  @P0 BRA `(.L_x_349) ;  /* 0xfffffff800640947 */ /* 0x000fea000383ffff */
[----:B------:R-:W-:Y:S05]  /*1f70*/  BSYNC.RECONVERGENT B1 ;  /* 0x0000000000017941 */ /* 0x000fea0003800200 */
.L_x_342:
[----:B------:R-:W-:-:S04]  /*1f80*/  IADD3 R7, P0, PT, R8, UR6, RZ ;  /* 0x0000000608077c10 */ /* 0x000fc8000ff1e0ff */
[----:B0-----:R-:W-:-:S09]  /*1f90*/  IADD3.X R4, PT, PT, R6, UR7, RZ, P0, !PT ;  /* 0x0000000706047c10 */ /* 0x001fd200087fe4ff */
.L_x_341:
[----:B--234-:R-:W-:Y:S05]  /*1fa0*/  BSYNC.RECONVERGENT B0 ;  /* 0x0000000000007941 */ /* 0x01cfea0003800200 */
.L_x_340:
        /* <DEDUP_REMOVED lines=11> */
.L_x_375:
        /* <DEDUP_REMOVED lines=24> */
.L_x_352:
[----:B------:R-:W-:Y:S01]  /*21e0*/  IMAD.MOV.U32 R5, RZ, RZ, R7 ;  /* 0x000000ffff057224 */ /* 0x000fe200078e0007 */
[----:B------:R-:W-:-:S07]  /*21f0*/  MOV R0, 0x2210 ;  /* 0x0000221000007802 */ /* 0x000fce0000000f00 */
[----:B------:R-:W-:Y:S05]  /*2200*/  CALL.REL.NOINC `($__internal_40_$__cuda_sm20_div_s64) ;  /* 0x00000014005c7944 */ /* 0x000fea0003c00000 */
[----:B------:R-:W-:Y:S02]  /*2210*/  IMAD.MOV.U32 R16, RZ, RZ, R5 ;  /* 0x000000ffff107224 */ /* 0x000fe400078e0005 */
[----:B------:R-:W-:-:S07]  /*2220*/  IMAD.MOV.U32 R17, RZ, RZ, R9 ;  /* 0x000000ffff117224 */ /* 0x000fce00078e0009 */
.L_x_353:
[----:B------:R-:W-:Y:S05]  /*2230*/  BSYNC.RECONVERGENT B1 ;  /* 0x0000000000017941 */ /* 0x000fea0003800200 */
.L_x_351:
        /* <DEDUP_REMOVED lines=29> */
.L_x_355:
[----:B------:R-:W-:Y:S01]  /*2410*/  MOV R11, UR41 ;  /* 0x00000029000b7c02 */ /* 0x000fe20008000f00 */
[----:B------:R-:W-:Y:S01]  /*2420*/  IMAD.U32 R10, RZ, RZ, UR13 ;  /* 0x0000000dff0a7e24 */ /* 0x000fe2000f8e00ff */
[----:B------:R-:W-:-:S07]  /*2430*/  MOV R9, 0x2450 ;  /* 0x0000245000097802 */ /* 0x000fce0000000f00 */
[----:B------:R-:W-:Y:S05]  /*2440*/  CALL.REL.NOINC `($__internal_42_$__cuda_sm20_rem_s64) ;  /* 0x0000001c003c7944 */ /* 0x000fea0003c00000 */
[----:B------:R-:W-:Y:S02]  /*2450*/  IMAD.MOV.U32 R2, RZ, RZ, R3 ;  /* 0x000000ffff027224 */ /* 0x000fe400078e0003 */
[----:B------:R-:W-:-:S07]  /*2460*/  IMAD.MOV.U32 R3, RZ, RZ, R5 ;  /* 0x000000ffff037224 */ /* 0x000fce00078e0005 */
.L_x_356:
[----:B------:R-:W-:Y:S05]  /*2470*/  BSYNC.RECONVERGENT B1 ;  /* 0x0000000000017941 */ /* 0x000fea0003800200 */
.L_x_354:
        /* <DEDUP_REMOVED lines=29> */
[----:B------:R-:W-:Y:S01]  /*2650*/  ISETP.NE.U32.AND P2, PT, RZ, UR45, PT ;  /* 0x0000002dff007c0c */ /* 0x000fe2000bf45070 */
[----:B------:R-:W-:-:S06]  /*2660*/  IMAD.MOV.U32 R19, RZ, RZ, RZ ;  /* 0x000000ffff137224 */ /* 0x000fcc00078e00ff */
[----:B-1----:R-:W0:Y:S02]  /*2670*/  MUFU.RCP R5, R5 ;  /* 0x0000000500057308 */ /* 0x002e240000001000 */
[----:B0-----:R-:W-:-:S06]  /*2680*/  VIADD R2, R5, 0xffffffe ;  /* 0x0ffffffe05027836 */ /* 0x001fcc0000000000 */
        /* <DEDUP_REMOVED lines=15> */
.L_x_358:
[----:B------:R-:W-:Y:S01]  /*2780*/  IMAD.MOV.U32 R5, RZ, RZ, R7 ;  /* 0x000000ffff057224 */ /* 0x000fe200078e0007 */
[----:B------:R-:W-:-:S07]  /*2790*/  MOV R0, 0x27b0 ;  /* 0x000027b000007802 */ /* 0x000fce0000000f00 */
[----:B0-----:R-:W-:Y:S05]  /*27a0*/  CALL.REL.NOINC `($__internal_40_$__cuda_sm20_div_s64) ;  /* 0x0000000c00f47944 */ /* 0x001fea0003c00000 */
[----:B------:R-:W-:Y:S01]  /*27b0*/  IMAD.MOV.U32 R18, RZ, RZ, R5 ;  /* 0x000000ffff127224 */ /* 0x000fe200078e0005 */
[----:B------:R-:W-:-:S07]  /*27c0*/  MOV R19, R9 ;  /* 0x0000000900137202 */ /* 0x000fce0000000f00 */
.L_x_359:
[----:B------:R-:W-:Y:S05]  /*27d0*/  BSYNC.RECONVERGENT B1 ;  /* 0x0000000000017941 */ /* 0x000fea0003800200 */
.L_x_357:
        /* <DEDUP_REMOVED lines=29> */
.L_x_361:
[----:B------:R-:W-:Y:S01]  /*29b0*/  IMAD.U32 R11, RZ, RZ, UR41 ;  /* 0x00000029ff0b7e24 */ /* 0x000fe2000f8e00ff */
[----:B------:R-:W-:Y:S01]  /*29c0*/  MOV R9, 0x29f0 ;  /* 0x000029f000097802 */ /* 0x000fe20000000f00 */
[----:B------:R-:W-:-:S07]  /*29d0*/  IMAD.U32 R10, RZ, RZ, UR13 ;  /* 0x0000000dff0a7e24 */ /* 0x000fce000f8e00ff */
[----:B------:R-:W-:Y:S05]  /*29e0*/  CALL.REL.NOINC `($__internal_42_$__cuda_sm20_rem_s64) ;  /* 0x0000001400d47944 */ /* 0x000fea0003c00000 */
[----:B------:R-:W-:Y:S02]  /*29f0*/  IMAD.MOV.U32 R2, RZ, RZ, R3 ;  /* 0x000000ffff027224 */ /* 0x000fe400078e0003 */
[----:B------:R-:W-:-:S07]  /*2a00*/  IMAD.MOV.U32 R3, RZ, RZ, R5 ;  /* 0x000000ffff037224 */ /* 0x000fce00078e0005 */
.L_x_362:
[----:B------:R-:W-:Y:S05]  /*2a10*/  BSYNC.RECONVERGENT B1 ;  /* 0x0000000000017941 */ /* 0x000fea0003800200 */
.L_x_360:
        /* <DEDUP_REMOVED lines=18> */
[----:B------:R-:W2:Y:S01]  /*2b40*/  LDG.E.64.CONSTANT R8, desc[UR26][R8.64] ;  /* 0x0000001a08087981 */ /* 0x000ea2000c1e9b00 */
        /* <DEDUP_REMOVED lines=16> */
[----:B------:R-:W-:-:S06]  /*2c50*/  HFMA2 R19, -RZ, RZ, 0, 0 ;  /* 0x00000000ff137431 */ /* 0x000fcc00000001ff */
[----:B-1----:R-:W0:Y:S02]  /*2c60*/  MUFU.RCP R3, R3 ;  /* 0x0000000300037308 */ /* 0x002e240000001000 */
        /* <DEDUP_REMOVED lines=16> */
.L_x_364:
[----:B------:R-:W-:Y:S01]  /*2d70*/  IMAD.MOV.U32 R5, RZ, RZ, R7 ;  /* 0x000000ffff057224 */ /* 0x000fe200078e0007 */
[----:B------:R-:W-:-:S07]  /*2d80*/  MOV R0, 0x2da0 ;  /* 0x00002da000007802 */ /* 0x000fce0000000f00 */
[----:B0-----:R-:W-:Y:S05]  /*2d90*/  CALL.REL.NOINC `($__internal_40_$__cuda_sm20_div_s64) ;  /* 0x0000000800787944 */ /* 0x001fea0003c00000 */
[----:B------:R-:W-:Y:S02]  /*2da0*/  IMAD.MOV.U32 R18, RZ, RZ, R5 ;  /* 0x000000ffff127224 */ /* 0x000fe400078e0005 */
[----:B------:R-:W-:-:S07]  /*2db0*/  IMAD.MOV.U32 R19, RZ, RZ, R9 ;  /* 0x000000ffff137224 */ /* 0x000fce00078e0009 */
.L_x_365:
[----:B------:R-:W-:Y:S05]  /*2dc0*/  BSYNC.RECONVERGENT B1 ;  /* 0x0000000000017941 */ /* 0x000fea0003800200 */
.L_x_363:
        /* <DEDUP_REMOVED lines=29> */
.L_x_367:
[----:B------:R-:W-:Y:S01]  /*2fa0*/  IMAD.U32 R11, RZ, RZ, UR41 ;  /* 0x00000029ff0b7e24 */ /* 0x000fe2000f8e00ff */
[----:B------:R-:W-:Y:S02]  /*2fb0*/  MOV R10, UR13 ;  /* 0x0000000d000a7c02 */ /* 0x000fe40008000f00 */
[----:B------:R-:W-:-:S07]  /*2fc0*/  MOV R9, 0x2fe0 ;  /* 0x00002fe000097802 */ /* 0x000fce0000000f00 */
[----:B------:R-:W-:Y:S05]  /*2fd0*/  CALL.REL.NOINC `($__internal_42_$__cuda_sm20_rem_s64) ;  /* 0x0000001000587944 */ /* 0x000fea0003c00000 */
[----:B------:R-:W-:Y:S02]  /*2fe0*/  IMAD.MOV.U32 R8, RZ, RZ, R3 ;  /* 0x000000ffff087224 */ /* 0x000fe400078e0003 */
[----:B------:R-:W-:-:S07]  /*2ff0*/  IMAD.MOV.U32 R9, RZ, RZ, R5 ;  /* 0x000000ffff097224 */ /* 0x000fce00078e0005 */
.L_x_368:
[----:B------:R-:W-:Y:S05]  /*3000*/  BSYNC.RECONVERGENT B1 ;  /* 0x0000000000017941 */ /* 0x000fea0003800200 */
.L_x_366:
        /* <DEDUP_REMOVED lines=19> */
[----:B------:R-:W-:Y:S01]  /*3140*/  IADD3 R16, P0, PT, R16, R6, RZ ;  /* 0x0000000610107210 */ /* 0x000fe20007f1e0ff */
[----:B------:R-:W-:Y:S04]  /*3150*/  BSSY.RECONVERGENT B1, `(.L_x_369) ;  /* 0x0000021000017945 */ /* 0x000fe80003800200 */
        /* <DEDUP_REMOVED lines=27> */
.L_x_370:
[----:B------:R-:W-:Y:S02]  /*3310*/  MOV R5, R7 ;  /* 0x0000000700057202 */ /* 0x000fe40000000f00 */
[----:B------:R-:W-:-:S07]  /*3320*/  MOV R0, 0x3340 ;  /* 0x0000334000007802 */ /* 0x000fce0000000f00 */
[----:B0-----:R-:W-:Y:S05]  /*3330*/  CALL.REL.NOINC `($__internal_40_$__cuda_sm20_div_s64) ;  /* 0x0000000400107944 */ /* 0x001fea0003c00000 */
[----:B------:R-:W-:Y:S02]  /*3340*/  IMAD.MOV.U32 R18, RZ, RZ, R5 ;  /* 0x000000ffff127224 */ /* 0x000fe400078e0005 */
[----:B------:R-:W-:-:S07]  /*3350*/  IMAD.MOV.U32 R19, RZ, RZ, R9 ;  /* 0x000000ffff137224 */ /* 0x000fce00078e0009 */
.L_x_371:
[----:B------:R-:W-:Y:S05]  /*3360*/  BSYNC.RECONVERGENT B1 ;  /* 0x0000000000017941 */ /* 0x000fea0003800200 */
.L_x_369:
        /* <DEDUP_REMOVED lines=29> */
.L_x_373:
[----:B------:R-:W-:Y:S01]  /*3540*/  IMAD.U32 R11, RZ, RZ, UR41 ;  /* 0x00000029ff0b7e24 */ /* 0x000fe2000f8e00ff */
[----:B------:R-:W-:Y:S01]  /*3550*/  MOV R9, 0x3580 ;  /* 0x0000358000097802 */ /* 0x000fe20000000f00 */
[----:B------:R-:W-:-:S07]  /*3560*/  IMAD.U32 R10, RZ, RZ, UR13 ;  /* 0x0000000dff0a7e24 */ /* 0x000fce000f8e00ff */
[----:B------:R-:W-:Y:S05]  /*3570*/  CALL.REL.NOINC `($__internal_42_$__cuda_sm20_rem_s64) ;  /* 0x0000000800f07944 */ /* 0x000fea0003c00000 */
[----:B------:R-:W-:Y:S01]  /*3580*/  MOV R8, R3 ;  /* 0x0000000300087202 */ /* 0x000fe20000000f00 */
[----:B------:R-:W-:-:S07]  /*3590*/  IMAD.MOV.U32 R9, RZ, RZ, R5 ;  /* 0x000000ffff097224 */ /* 0x000fce00078e0005 */
.L_x_374:
[----:B------:R-:W-:Y:S05]  /*35a0*/  BSYNC.RECONVERGENT B1 ;  /* 0x0000000000017941 */ /* 0x000fea0003800200 */
.L_x_372:
        /* <DEDUP_REMOVED lines=28> */
.L_x_350:
[----:B------:R-:W-:Y:S05]  /*3770*/  EXIT ;  /* 0x000000000000794d */ /* 0x000fea0003800000 */
        .weak           $__internal_40_$__cuda_sm20_div_s64
        .type           $__internal_40_$__cuda_sm20_div_s64,@function
        .size           $__internal_40_$__cuda_sm20_div_s64,($__internal_41_$__cuda_sm20_div_u64 - $__internal_40_$__cuda_sm20_div_s64)
$__internal_40_$__cuda_sm20_div_s64:
        /* <DEDUP_REMOVED lines=87> */
[----:B------:R-:W-:Y:S06]  /*3cf0*/  RET.REL.NODEC R10 `(_ZN2at6native49_GLOBAL__N__cfa43aba_16_ReflectionPad_cu_f800513921reflection_pad1d_flatIN3c107complexIfEEEEvPKT_PS6_lllll) ;  /* 0xffffffc00ac07950 */ /* 0x000fec0003c3ffff */
        .weak           $__internal_41_$__cuda_sm20_div_u64
        .type           $__internal_41_$__cuda_sm20_div_u64,@function
        .size           $__internal_41_$__cuda_sm20_div_u64,($__internal_42_$__cuda_sm20_rem_s64 - $__internal_41_$__cuda_sm20_div_u64)
$__internal_41_$__cuda_sm20_div_u64:
        /* <DEDUP_REMOVED lines=67> */
[----:B------:R-:W-:Y:S06]  /*4130*/  RET.REL.NODEC R10 `(_ZN2at6native49_GLOBAL__N__cfa43aba_16_ReflectionPad_cu_f800513921reflection_pad1d_flatIN3c107complexIfEEEEvPKT_PS6_lllll) ;  /* 0xffffffbc0ab07950 */ /* 0x000fec0003c3ffff */
        .weak           $__internal_42_$__cuda_sm20_rem_s64
        .type           $__internal_42_$__cuda_sm20_rem_s64,@function
        .size           $__internal_42_$__cuda_sm20_rem_s64,(.L_x_1234 - $__internal_42_$__cuda_sm20_rem_s64)
$__internal_42_$__cuda_sm20_rem_s64:
        /* <DEDUP_REMOVED lines=77> */
[----:B------:R-:W-:Y:S06]  /*4610*/  RET.REL.NODEC R10 `(_ZN2at6native49_GLOBAL__N__cfa43aba_16_ReflectionPad_cu_f800513921reflection_pad1d_flatIN3c107complexIfEEEEvPKT_PS6_lllll) ;  /* 0xffffffb80a787950 */ /* 0x000fec0003c3ffff */
.L_x_376:
        /* <DEDUP_REMOVED lines=14> */
.L_x_1234:


//--------------------- .text._ZN2at6native49_GLOBAL__N__cfa43aba_16_ReflectionPad_cu_f800513927reflection_pad1d_out_kernelIN3c107complexIfEEEEvPKT_PS6_lll --------------------------
	.section	.text._ZN2at6native49_GLOBAL__N__cfa43aba_16_ReflectionPad_cu_f800513927reflection_pad1d_out_kernelIN3c107complexIfEEEEvPKT_PS6_lll,"ax",@progbits
	.align	128
.text._ZN2at6native49_GLOBAL__N__cfa43aba_16_ReflectionPad_cu_f800513927reflection_pad1d_out_kernelIN3c107complexIfEEEEvPKT_PS6_lll:
        .type           _ZN2at6native49_GLOBAL__N__cfa43aba_16_ReflectionPad_cu_f800513927reflection_pad1d_out_kernelIN3c107complexIfEEEEvPKT_PS6_lll,@function
        .size           _ZN2at6native49_GLOBAL__N__cfa43aba_16_ReflectionPad_cu_f800513927reflection_pad1d_out_kernelIN3c107complexIfEEEEvPKT_PS6_lll,(.L_x_1238 - _ZN2at6native49_GLOBAL__N__cfa43aba_16_ReflectionPad_cu_f800513927reflection_pad1d_out_kernelIN3c107complexIfEEEEvPKT_PS6_lll)
        .other          _ZN2at6native49_GLOBAL__N__cfa43aba_16_ReflectionPad_cu_f800513927reflection_pad1d_out_kernelIN3c107complexIfEEEEvPKT_PS6_lll,@"STO_CUDA_ENTRY STV_DEFAULT"
_ZN2at6native49_GLOBAL__N__cfa43aba_16_ReflectionPad_cu_f800513927reflection_pad1d_out_kernelIN3c107complexIfEEEEvPKT_PS6_lll:
        /* <DEDUP_REMOVED lines=59> */
[----:B0-----:R-:W2:Y:S01]  /*03b0*/  LDG.E.64 R4, desc[UR6][R4.64] ;  /* 0x0000000604047981 */ /* 0x001ea2000c1e1b00 */
[----:B------:R-:W-:Y:S02]  /*03c0*/  IMAD.MOV.U32 R3, RZ, RZ, RZ ;  /* 0x000000ffff037224 */ /* 0x000fe400078e00ff */
[----:B------:R-:W-:-:S04]  /*03d0*/  IMAD.WIDE.U32 R2, R7, UR4, R2 ;  /* 0x0000000407027c25 */ /* 0x000fc8000f8e0002 */
[----:B------:R-:W-:Y:S01]  /*03e0*/  IMAD R7, R0, UR4, RZ ;  /* 0x0000000400077c24 */ /* 0x000fe2000f8e02ff */
[----:B------:R-:W-:-:S03]  /*03f0*/  LEA R6, P0, R2, UR10, 0x3 ;  /* 0x0000000a02067c11 */ /* 0x000fc6000f8018ff */
[----:B------:R-:W-:-:S05]  /*0400*/  IMAD.IADD R3, R3, 0x1, R7 ;  /* 0x0000000103037824 */ /* 0x000fca00078e0207 */
[----:B------:R-:W-:-:S05]  /*0410*/  LEA.HI.X R7, R2, UR11, R3, 0x3, P0 ;  /* 0x0000000b02077c11 */ /* 0x000fca00080f1c03 */
[----:B--2---:R-:W-:Y:S01]  /*0420*/  STG.E.64 desc[UR6][R6.64], R4 ;  /* 0x0000000406007986 */ /* 0x004fe2000c101b06 */
[----:B------:R-:W-:Y:S05]  /*0430*/  EXIT ;  /* 0x000000000000794d */ /* 0x000fea0003800000 */
.L_x_377:
        /* <DEDUP_REMOVED lines=12> */
.L_x_1238:


//--------------------- .text._ZN2at6native49_GLOBAL__N__cfa43aba_16_ReflectionPad_cu_f800513921reflection_pad1d_flatIN3c107complexIdEEEEvPKT_PS6_lllll --------------------------
	.section	.text._ZN2at6native49_GLOBAL__N__cfa43aba_16_ReflectionPad_cu_f800513921reflection_pad1d_flatIN3c107complexIdEEEEvPKT_PS6_lllll,"ax",@progbits
	.align	128
.text._ZN2at6native49_GLOBAL__N__cfa43aba_16_ReflectionPad_cu_f800513921reflection_pad1d_flatIN3c107complexIdEEEEvPKT_PS6_lllll:
        .type           _ZN2at6native49_GLOBAL__N__cfa43aba_16_ReflectionPad_cu_f800513921reflection_pad1d_flatIN3c107complexIdEEEEvPKT_PS6_lllll,@function
        .size           _ZN2at6native49_GLOBAL__N__cfa43aba_16_ReflectionPad_cu_f800513921reflection_pad1d_flatIN3c107complexIdEEEEvPKT_PS6_lllll,(.L_x_1239 - _ZN2at6native49_GLOBAL__N__cfa43aba_16_ReflectionPad_cu_f800513921reflection_pad1d_flatIN3c107complexIdEEEEvPKT_PS6_lllll)
        .other          _ZN2at6native49_GLOBAL__N__cfa43aba_16_ReflectionPad_cu_f800513921reflection_pad1d_flatIN3c107complexIdEEEEvPKT_PS6_lllll,@"STO_CUDA_ENTRY STV_DEFAULT"
_ZN2at6native49_GLOBAL__N__cfa43aba_16_ReflectionPad_cu_f800513921reflection_pad1d_flatIN3c107complexIdEEEEvPKT_PS6_lllll:
        /* <DEDUP_REMOVED lines=45> */
[----:B------:R-:W-:-:S06]  /*02d0*/  ISETP.NE.U32.AND P2, PT, RZ, UR8, PT ;  /* 0x00000008ff007c0c */ /* 0x000fcc000bf45070 */
        /* <DEDUP_REMOVED lines=10> */
[----:B------:R-:W-:Y:S01]  /*0380*/  @P0 VIADD R5, R5, -UR8 ;  /* 0x8000000805050c36 */ /* 0x000fe20008000000 */
[----:B------:R-:W-:-:S04]  /*0390*/  @P0 IADD3 R4, PT, PT, R4, 0x1, RZ ;  /* 0x0000000104040810 */ /* 0x000fc80007ffe0ff */
[----:B------:R-:W-:Y:S01]  /*03a0*/  ISETP.GE.U32.AND P1, PT, R5, UR8, PT ;  /* 0x0000000805007c0c */ /* 0x000fe2000bf26070 */
[----:B------:R-:W-:-:S12]  /*03b0*/  IMAD.MOV.U32 R5, RZ, RZ, RZ ;  /* 0x000000ffff057224 */ /* 0x000fd800078e00ff */
[----:B------:R-:W-:Y:S01]  /*03c0*/  @P1 VIADD R4, R4, 0x1 ;  /* 0x0000000104041836 */ /* 0x000fe20000000000 */
[----:B------:R-:W-:Y:S01]  /*03d0*/  @!P2 LOP3.LUT R4, RZ, UR8, RZ, 0x33, !PT ;  /* 0x00000008ff04ac12 */ /* 0x000fe2000f8e33ff */
[----:B------:R-:W-:Y:S06]  /*03e0*/  BRA `(.L_x_381) ;  /* 0x0000000000247947 */ /* 0x000fec0003800000 */
.L_x_380:
[----:B------:R-:W-:Y:S01]  /*03f0*/  IMAD.U32 R5, RZ, RZ, UR9 ;  /* 0x00000009ff057e24 */ /* 0x000fe2000f8e00ff */
[----:B------:R-:W-:Y:S01]  /*0400*/  MOV R6, 0x460 ;  /* 0x0000046000067802 */ /* 0x000fe20000000f00 */
[----:B------:R-:W-:Y:S02]  /*0410*/  IMAD.U32 R9, RZ, RZ, UR9 ;  /* 0x00000009ff097e24 */ /* 0x000fe4000f8e00ff */
[----:B------:R-:W-:Y:S02]  /*0420*/  IMAD.U32 R8, RZ, RZ, UR8 ;  /* 0x00000008ff087e24 */ /* 0x000fe4000f8e00ff */
[----:B------:R-:W-:Y:S02]  /*0430*/  IMAD.U32 R4, RZ, RZ, UR8 ;  /* 0x00000008ff047e24 */ /* 0x000fe4000f8e00ff */
[----:B------:R-:W-:-:S07]  /*0440*/  IMAD.MOV.U32 R9, RZ, RZ, R5 ;  /* 0x000000ffff097224 */ /* 0x000fce00078e0005 */
[----:B------:R-:W-:Y:S05]  /*0450*/  CALL.REL.NOINC `($__internal_44_$__cuda_sm20_div_u64) ;  /* 0x0000003800047944 */ /* 0x000fea0003c00000 */
[----:B------:R-:W-:Y:S01]  /*0460*/  IMAD.MOV.U32 R4, RZ, RZ, R8 ;  /* 0x000000ffff047224 */ /* 0x000fe200078e0008 */
[----:B------:R-:W-:-:S07]  /*0470*/  MOV R5, R9 ;  /* 0x0000000900057202 */ /* 0x000fce0000000f00 */
.L_x_381:
[----:B------:R-:W-:Y:S05]  /*0480*/  BSYNC.RECONVERGENT B0 ;  /* 0x0000000000007941 */ /* 0x000fea0003800200 */
.L_x_379:
[----:B------:R-:W-:Y:S01]  /*0490*/  IADD3 R0, P1, PT, R4, R0, RZ ;  /* 0x0000000004007210 */ /* 0x000fe20007f3e0ff */
[----:B------:R-:W0:Y:S01]  /*04a0*/  LDCU UR13, c[0x0][0x3ac] ;  /* 0x00007580ff0d77ac */ /* 0x000e220008000800 */
[----:B------:R-:W-:Y:S02]  /*04b0*/  BSSY.RECONVERGENT B0, `(.L_x_382) ;  /* 0x000004a000007945 */ /* 0x000fe40003800200 */
[----:B------:R-:W-:Y:S01]  /*04c0*/  LOP3.LUT R4, R0, 0x3, RZ, 0xc0, !PT ;  /* 0x0000000300047812 */ /* 0x000fe200078ec0ff */
[----:B------:R-:W1:Y:S03]  /*04d0*/  LDCU UR36, c[0x0][0x3a8] ;  /* 0x00007500ff2477ac */ /* 0x000e660008000800 */
[----:B------:R-:W-:Y:S01]  /*04e0*/  ISETP.NE.U32.AND P0, PT, R4, 0x3, PT ;  /* 0x000000030400780c */ /* 0x000fe20003f05070 */
[----:B------:R-:W2:Y:S01]  /*04f0*/  LDCU.64 UR28, c[0x0][0x390] ;  /* 0x00007200ff1c77ac */ /* 0x000ea20008000a00 */
[----:B------:R-:W-:-:S02]  /*0500*/  IMAD.X R4, RZ, RZ, R5, P1 ;  /* 0x000000ffff047224 */ /* 0x000fc400008e0605 */
        /* <DEDUP_REMOVED lines=10> */
[----:B------:R-:W-:-:S03]  /*05b0*/  SHF.L.U64.HI R12, R12, 0x4, R9 ;  /* 0x000000040c0c7819 */ /* 0x000fc60000010209 */
[----:B------:R-:W-:Y:S01]  /*05c0*/  IMAD.X R14, RZ, RZ, -0x1, P1 ;  /* 0xffffffffff0e7424 */ /* 0x000fe200008e06ff */
[----:B0-----:R-:W-:-:S04]  /*05d0*/  LEA R6, P0, R7, UR10, 0x4 ;  /* 0x0000000a07067c11 */ /* 0x001fc8000f8020ff */
[----:B------:R-:W-:-:S09]  /*05e0*/  LEA.HI.X R7, R7, UR11, R11, 0x4, P0 ;  /* 0x0000000b07077c11 */ /* 0x000fd200080f240b */
.L_x_388:
[----:B0-----:R-:W-:Y:S01]  /*05f0*/  IADD3 R16, P0, PT, R3, UR6, RZ ;  /* 0x0000000603107c10 */ /* 0x001fe2000ff1e0ff */
[----:B------:R-:W-:Y:S03]  /*0600*/  BSSY.RECONVERGENT B2, `(.L_x_385) ;  /* 0x000001d000027945 */ /* 0x000fe60003800200 */
[----:B------:R-:W-:-:S04]  /*0610*/  IADD3.X R11, PT, PT, R2, UR7, RZ, P0, !PT ;  /* 0x00000007020b7c10 */ /* 0x000fc800087fe4ff */
[----:B------:R-:W-:-:S04]  /*0620*/  LOP3.LUT R8, R11, UR13, RZ, 0xfc, !PT ;  /* 0x0000000d0b087c12 */ /* 0x000fc8000f8efcff */
        /* <DEDUP_REMOVED lines=13> */
[----:B------:R-:W-:-:S05]  /*0700*/  IMAD R11, R11, UR36, R16 ;  /* 0x000000240b0b7c24 */ /* 0x000fca000f8e0210 */
[----:B------:R-:W-:-:S13]  /*0710*/  ISETP.GE.U32.AND P0, PT, R11, UR36, PT ;  /* 0x000000240b007c0c */ /* 0x000fda000bf06070 */
[----:B------:R-:W-:Y:S02]  /*0720*/  @P0 VIADD R11, R11, -UR36 ;  /* 0x800000240b0b0c36 */ /* 0x000fe40008000000 */
[----:B------:R-:W-:-:S03]  /*0730*/  @P0 VIADD R9, R9, 0x1 ;  /* 0x0000000109090836 */ /* 0x000fc60000000000 */
[----:B------:R-:W-:Y:S01]  /*0740*/  ISETP.GE.U32.AND P1, PT, R11, UR36, PT ;  /* 0x000000240b007c0c */ /* 0x000fe2000bf26070 */
[----:B------:R-:W-:-:S12]  /*0750*/  IMAD.MOV.U32 R11, RZ, RZ, RZ ;  /* 0x000000ffff0b7224 */ /* 0x000fd800078e00ff */
[----:B------:R-:W-:Y:S01]  /*0760*/  @P1 VIADD R9, R9, 0x1 ;  /* 0x0000000109091836 */ /* 0x000fe20000000000 */
[----:B------:R-:W-:-:S05]  /*0770*/  @!P2 LOP3.LUT R9, RZ, UR36, RZ, 0x33, !PT ;  /* 0x00000024ff09ac12 */ /* 0x000fca000f8e33ff */
[----:B------:R-:W-:Y:S01]  /*0780*/  IMAD.MOV.U32 R10, RZ, RZ, R9 ;  /* 0x000000ffff0a7224 */ /* 0x000fe200078e0009 */
[----:B------:R-:W-:Y:S06]  /*0790*/  BRA `(.L_x_387) ;  /* 0x00000000000c7947 */ /* 0x000fec0003800000 */
.L_x_386:
[----:B------:R-:W-:-:S07]  /*07a0*/  MOV R8, 0x7c0 ;  /* 0x000007c000087802 */ /* 0x000fce0000000f00 */
[----:B--23--:R-:W-:Y:S05]  /*07b0*/  CALL.REL.NOINC `($__internal_43_$__cuda_sm20_div_s64) ;  /* 0x0000002c00cc7944 */ /* 0x00cfea0003c00000 */
[----:B------:R-:W-:-:S07]  /*07c0*/  IMAD.MOV.U32 R11, RZ, RZ, R9 ;  /* 0x000000ffff0b7224 */ /* 0x000fce00078e0009 */
.L_x_387:
[----:B--23--:R-:W-:Y:S05]  /*07d0*/  BSYNC.RECONVERGENT B2 ;  /* 0x0000000000027941 */ /* 0x00cfea0003800200 */
.L_x_385:
[----:B------:R-:W-:Y:S02]  /*07e0*/  IMAD R11, R11, UR28, RZ ;  /* 0x0000001c0b0b7c24 */ /* 0x000fe4000f8e02ff */
[----:B------:R-:W-:-:S04]  /*07f0*/  IMAD.WIDE.U32 R8, R10, UR28, RZ ;  /* 0x0000001c0a087c25 */ /* 0x000fc8000f8e00ff */
[----:B------:R-:W-:Y:S01]  /*0800*/  IMAD R11, R10, UR29, R11 ;  /* 0x0000001d0a0b7c24 */ /* 0x000fe2000f8e020b */
[----:B------:R-:W-:-:S03]  /*0810*/  LEA R10, P0, R8, UR30, 0x4 ;  /* 0x0000001e080a7c11 */ /* 0x000fc6000f8020ff */
[----:B------:R-:W-:-:S05]  /*0820*/  IMAD.IADD R9, R9, 0x1, R11 ;  /* 0x0000000109097824 */ /* 0x000fca00078e020b */
[----:B------:R-:W-:-:S06]  /*0830*/  LEA.HI.X R11, R8, UR31, R9, 0x4, P0 ;  /* 0x0000001f080b7c11 */ /* 0x000fcc00080f2409 */
[----:B------:R-:W2:Y:S01]  /*0840*/  LDG.E.128.CONSTANT R8, desc[UR26][R10.64] ;  /* 0x0000001a0a087981 */ /* 0x000ea2000c1e9d00 */
[----:B------:R-:W-:Y:S01]  /*0850*/  IMAD.MOV.U32 R16, RZ, RZ, R6 ;  /* 0x000000ffff107224 */ /* 0x000fe200078e0006 */
[----:B------:R-:W-:Y:S01]  /*0860*/  MOV R17, R7 ;  /* 0x0000000700117202 */ /* 0x000fe20000000f00 */
[----:B------:R-:W-:Y:S01]  /*0870*/  IMAD.U32 R13, RZ, RZ, UR8 ;  /* 0x00000008ff0d7e24 */ /* 0x000fe2000f8e00ff */
[----:B------:R-:W-:Y:S02]  /*0880*/  IADD3 R5, P0, PT, R5, 0x1, RZ ;  /* 0x0000000105057810 */ /* 0x000fe40007f1e0ff */
[----:B------:R-:W-:Y:S02]  /*0890*/  IADD3 R3, P1, PT, R3, UR8, RZ ;  /* 0x0000000803037c10 */ /* 0x000fe4000ff3e0ff */
[----:B------:R-:W-:Y:S01]  /*08a0*/  LEA R6, P2, R13, R6, 0x4 ;  /* 0x000000060d067211 */ /* 0x000fe200078420ff */
[----:B------:R-:W-:Y:S01]  /*08b0*/  IMAD.X R14, RZ, RZ, R14, P0 ;  /* 0x000000ffff0e7224 */ /* 0x000fe200000e060e */
[----:B------:R-:W-:-:S02]  /*08c0*/  ISETP.NE.U32.AND P0, PT, R5, RZ, PT ;  /* 0x000000ff0500720c */ /* 0x000fc40003f05070 */
[----:B------:R-:W-:Y:S01]  /*08d0*/  IADD3.X R2, PT, PT, R2, UR9, RZ, P1, !PT ;  /* 0x0000000902027c10 */ /* 0x000fe20008ffe4ff */
[----:B------:R-:W-:Y:S01]  /*08e0*/  IMAD.X R7, R7, 0x1, R12, P2 ;  /* 0x0000000107077824 */ /* 0x000fe200010e060c */
[----:B------:R-:W-:Y:S01]  /*08f0*/  ISETP.NE.AND.EX P0, PT, R14, RZ, PT, P0 ;  /* 0x000000ff0e00720c */ /* 0x000fe20003f05300 */
[----:B--2---:R0:W-:-:S12]  /*0900*/  STG.E.128 desc[UR26][R16.64], R8 ;  /* 0x0000000810007986 */ /* 0x0041d8000c101d1a */
[----:B------:R-:W-:Y:S05]  /*0910*/  @P0 BRA `(.L_x_388) ;  /* 0xfffffffc00340947 */ /* 0x000fea000383ffff */
[----:B------:R-:W-:Y:S05]  /*0920*/  BSYNC.RECONVERGENT B1 ;  /* 0x0000000000017941 */ /* 0x000fea0003800200 */
.L_x_384:
[----:B------:R-:W-:-:S04]  /*0930*/  IADD3 R7, P0, PT, R3, UR6, RZ ;  /* 0x0000000603077c10 */ /* 0x000fc8000ff1e0ff */
[----:B0-----:R-:W-:-:S09]  /*0940*/  IADD3.X R11, PT, PT, R2, UR7, RZ, P0, !PT ;  /* 0x00000007020b7c10 */ /* 0x001fd200087fe4ff */
.L_x_383:
[----:B--23--:R-:W-:Y:S05]  /*0950*/  BSYNC.RECONVERGENT B0 ;  /* 0x0000000000007941 */ /* 0x00cfea0003800200 */
.L_x_382:
        /* <DEDUP_REMOVED lines=9> */
.L_x_402:
        /* <DEDUP_REMOVED lines=18> */
[----:B------:R-:W-:Y:S01]  /*0b10*/  @P0 VIADD R0, R0, -UR38 ;  /* 0x8000002600000c36 */ /* 0x000fe20008000000 */
[----:B------:R-:W-:-:S04]  /*0b20*/  @P0 IADD3 R8, PT, PT, R8, 0x1, RZ ;  /* 0x0000000108080810 */ /* 0x000fc80007ffe0ff */
[----:B------:R-:W-:-:S13]  /*0b30*/  ISETP.GE.U32.AND P1, PT, R0, UR38, PT ;  /* 0x0000002600007c0c */ /* 0x000fda000bf26070 */
[----:B------:R-:W-:Y:S01]  /*0b40*/  @P1 VIADD R8, R8, 0x1 ;  /* 0x0000000108081836 */ /* 0x000fe20000000000 */
[----:B------:R-:W-:Y:S01]  /*0b50*/  @!P2 LOP3.LUT R8, RZ, UR38, RZ, 0x33, !PT ;  /* 0x00000026ff08ac12 */ /* 0x000fe2000f8e33ff */
[----:B------:R-:W-:Y:S06]  /*0b60*/  BRA `(.L_x_392) ;  /* 0x0000000000107947 */ /* 0x000fec0003800000 */
.L_x_391:
[----:B------:R-:W-:Y:S01]  /*0b70*/  IMAD.MOV.U32 R16, RZ, RZ, R7 ;  /* 0x000000ffff107224 */ /* 0x000fe200078e0007 */
[----:B------:R-:W-:-:S07]  /*0b80*/  MOV R8, 0xba0 ;  /* 0x00000ba000087802 */ /* 0x000fce0000000f00 */
[----:B------:R-:W-:Y:S05]  /*0b90*/  CALL.REL.NOINC `($__internal_43_$__cuda_sm20_div_s64) ;  /* 0x0000002800d47944 */ /* 0x000fea0003c00000 */
[----:B------:R-:W-:-:S07]  /*0ba0*/  IMAD.MOV.U32 R8, RZ, RZ, R10 ;  /* 0x000000ffff087224 */ /* 0x000fce00078e000a */
.L_x_392:
[----:B------:R-:W-:Y:S05]  /*0bb0*/  BSYNC.RECONVERGENT B1 ;  /* 0x0000000000017941 */ /* 0x000fea0003800200 */
.L_x_390:
[----:B------:R-:W-:Y:S02]  /*0bc0*/  IMAD R5, R9, UR32, RZ ;  /* 0x0000002009057c24 */ /* 0x000fe4000f8e02ff */
[----:B------:R-:W-:-:S04]  /*0bd0*/  IMAD.WIDE.U32 R2, R8, UR32, RZ ;  /* 0x0000002008027c25 */ /* 0x000fc8000f8e00ff */
[----:B------:R-:W-:Y:S01]  /*0be0*/  IMAD R5, R8, UR33, R5 ;  /* 0x0000002108057c24 */ /* 0x000fe2000f8e0205 */
[----:B------:R-:W-:-:S03]  /*0bf0*/  LEA R12, P0, R2, UR20, 0x4 ;  /* 0x00000014020c7c11 */ /* 0x000fc6000f8020ff */
[----:B------:R-:W-:-:S05]  /*0c00*/  IMAD.IADD R3, R3, 0x1, R5 ;  /* 0x0000000103037824 */ /* 0x000fca00078e0205 */
[----:B------:R-:W-:-:S06]  /*0c10*/  LEA.HI.X R13, R2, UR21, R3, 0x4, P0 ;  /* 0x00000015020d7c11 */ /* 0x000fcc00080f2403 */
[----:B------:R-:W2:Y:S01]  /*0c20*/  LDG.E.128.CONSTANT R12, desc[UR26][R12.64] ;  /* 0x0000001a0c0c7981 */ /* 0x000ea2000c1e9d00 */
[C---:B------:R-:W-:Y:S01]  /*0c30*/  LEA R2, P0, R7.reuse, UR22, 0x4 ;  /* 0x0000001607027c11 */ /* 0x040fe2000f8020ff */
[----:B------:R-:W-:Y:S03]  /*0c40*/  BSSY.RECONVERGENT B1, `(.L_x_393) ;  /* 0x0000020000017945 */ /* 0x000fe60003800200 */
[C---:B------:R-:W-:Y:S02]  /*0c50*/  LEA.HI.X R3, R7.reuse, UR23, R11, 0x4, P0 ;  /* 0x0000001707037c11 */ /* 0x040fe400080f240b */
[----:B------:R-:W-:-:S04]  /*0c60*/  IADD3 R7, P0, PT, R7, UR8, RZ ;  /* 0x0000000807077c10 */ /* 0x000fc8000ff1e0ff */
[----:B------:R-:W-:-:S04]  /*0c70*/  IADD3.X R11, PT, PT, R11, UR9, RZ, P0, !PT ;  /* 0x000000090b0b7c10 */ /* 0x000fc800087fe4ff */
[----:B------:R-:W-:-:S04]  /*0c80*/  LOP3.LUT R0, R11, UR37, RZ, 0xfc, !PT ;  /* 0x000000250b007c12 */ /* 0x000fc8000f8efcff */
[----:B------:R-:W-:Y:S01]  /*0c90*/  ISETP.NE.U32.AND P0, PT, R0, RZ, PT ;  /* 0x000000ff0000720c */ /* 0x000fe20003f05070 */
[----:B--2---:R0:W-:-:S12]  /*0ca0*/  STG.E.128 desc[UR26][R2.64], R12 ;  /* 0x0000000c02007986 */ /* 0x0041d8000c101d1a */
[----:B------:R-:W-:Y:S05]  /*0cb0*/  @P0 BRA `(.L_x_394) ;  /* 0x0000000000500947 */ /* 0x000fea0003800000 */
[----:B------:R-:W1:Y:S01]  /*0cc0*/  I2F.U32.RP R6, UR38 ;  /* 0x0000002600067d06 */ /* 0x000e620008209000 */
[----:B------:R-:W-:-:S07]  /*0cd0*/  ISETP.NE.U32.AND P2, PT, RZ, UR38, PT ;  /* 0x00000026ff007c0c */ /* 0x000fce000bf45070 */
[----:B-1----:R-:W1:Y:S02]  /*0ce0*/  MUFU.RCP R6, R6 ;  /* 0x0000000600067308 */ /* 0x002e640000001000 */
[----:B-1----:R-:W-:-:S06]  /*0cf0*/  VIADD R4, R6, 0xffffffe ;  /* 0x0ffffffe06047836 */ /* 0x002fcc0000000000 */
[----:B------:R1:W2:Y:S02]  /*0d00*/  F2I.FTZ.U32.TRUNC.NTZ R5, R4 ;  /* 0x0000000400057305 */ /* 0x0002a4000021f000 */
[----:B-1----:R-:W-:Y:S02]  /*0d10*/  IMAD.MOV.U32 R4, RZ, RZ, RZ ;  /* 0x000000ffff047224 */ /* 0x002fe400078e00ff */
[----:B--2---:R-:W-:-:S04]  /*0d20*/  IMAD.MOV R9, RZ, RZ, -R5 ;  /* 0x000000ffff097224 */ /* 0x004fc800078e0a05 */
        /* <DEDUP_REMOVED lines=13> */
.L_x_394:
[----:B------:R-:W-:Y:S01]  /*0e00*/  IMAD.MOV.U32 R16, RZ, RZ, R7 ;  /* 0x000000ffff107224 */ /* 0x000fe200078e0007 */
[----:B------:R-:W-:-:S07]  /*0e10*/  MOV R8, 0xe30 ;  /* 0x00000e3000087802 */ /* 0x000fce0000000f00 */
[----:B0-----:R-:W-:Y:S05]  /*0e20*/  CALL.REL.NOINC `($__internal_43_$__cuda_sm20_div_s64) ;  /* 0x0000002800307944 */ /* 0x001fea0003c00000 */
[----:B------:R-:W-:-:S07]  /*0e30*/  IMAD.MOV.U32 R8, RZ, RZ, R10 ;  /* 0x000000ffff087224 */ /* 0x000fce00078e000a */
.L_x_395:
[----:B------:R-:W-:Y:S05]  /*0e40*/  BSYNC.RECONVERGENT B1 ;  /* 0x0000000000017941 */ /* 0x000fea0003800200 */
.L_x_393:
[----:B------:R-:W-:Y:S02]  /*0e50*/  IMAD R9, R9, UR32, RZ ;  /* 0x0000002009097c24 */ /* 0x000fe4000f8e02ff */
[----:B------:R-:W-:-:S04]  /*0e60*/  IMAD.WIDE.U32 R4, R8, UR32, RZ ;  /* 0x0000002008047c25 */ /* 0x000fc8000f8e00ff */
[----:B------:R-:W-:Y:S01]  /*0e70*/  IMAD R9, R8, UR33, R9 ;  /* 0x0000002108097c24 */ /* 0x000fe2000f8e0209 */
[----:B------:R-:W-:-:S03]  /*0e80*/  LEA R16, P0, R4, UR34, 0x4 ;  /* 0x0000002204107c11 */ /* 0x000fc6000f8020ff */
[----:B------:R-:W-:-:S05]  /*0e90*/  IMAD.IADD R5, R5, 0x1, R9 ;  /* 0x0000000105057824 */ /* 0x000fca00078e0209 */
[----:B------:R-:W-:-:S06]  /*0ea0*/  LEA.HI.X R17, R4, UR35, R5, 0x4, P0 ;  /* 0x0000002304117c11 */ /* 0x000fcc00080f2405 */
[----:B------:R-:W2:Y:S01]  /*0eb0*/  LDG.E.128.CONSTANT R16, desc[UR26][R16.64] ;  /* 0x0000001a10107981 */ /* 0x000ea2000c1e9d00 */
[----:B------:R-:W-:Y:S01]  /*0ec0*/  IMAD.U32 R5, RZ, RZ, UR8 ;  /* 0x00000008ff057e24 */ /* 0x000fe2000f8e00ff */
[----:B0-----:R-:W-:Y:S01]  /*0ed0*/  MOV R15, UR8 ;  /* 0x00000008000f7c02 */ /* 0x001fe20008000f00 */
[----:B------:R-:W-:Y:S01]  /*0ee0*/  IMAD.U32 R0, RZ, RZ, UR9 ;  /* 0x00000009ff007e24 */ /* 0x000fe2000f8e00ff */
[----:B------:R-:W-:Y:S01]  /*0ef0*/  BSSY.RECONVERGENT B1, `(.L_x_396) ;  /* 0x0000023000017945 */ /* 0x000fe20003800200 */
        /* <DEDUP_REMOVED lines=8> */
[----:B--2---:R0:W-:-:S12]  /*0f80*/  STG.E.128 desc[UR26][R2.64], R16 ;  /* 0x0000001002007986 */ /* 0x0041d8000c101d1a */
[----:B------:R-:W-:Y:S05]  /*0f90*/  @P0 BRA `(.L_x_397) ;  /* 0x0000000000500947 */ /* 0x000fea0003800000 */
[----:B------:R-:W1:Y:S01]  /*0fa0*/  I2F.U32.RP R4, UR38 ;  /* 0x0000002600047d06 */ /* 0x000e620008209000 */
[----:B------:R-:W-:Y:S01]  /*0fb0*/  IMAD.MOV.U32 R8, RZ, RZ, RZ ;  /* 0x000000ffff087224 */ /* 0x000fe200078e00ff */
[----:B------:R-:W-:-:S06]  /*0fc0*/  ISETP.NE.U32.AND P2, PT, RZ, UR38, PT ;  /* 0x00000026ff007c0c */ /* 0x000fcc000bf45070 */
[----:B-1----:R-:W1:Y:S02]  /*0fd0*/  MUFU.RCP R4, R4 ;  /* 0x0000000400047308 */ /* 0x002e640000001000 */
[----:B-1----:R-:W-:-:S06]  /*0fe0*/  VIADD R9, R4, 0xffffffe ;  /* 0x0ffffffe04097836 */ /* 0x002fcc0000000000 */
[----:B------:R-:W1:Y:S02]  /*0ff0*/  F2I.FTZ.U32.TRUNC.NTZ R9, R9 ;  /* 0x0000000900097305 */ /* 0x000e64000021f000 */
        /* <DEDUP_REMOVED lines=14> */
.L_x_397:
[----:B0-----:R-:W-:Y:S01]  /*10e0*/  IMAD.MOV.U32 R16, RZ, RZ, R7 ;  /* 0x000000ffff107224 */ /* 0x001fe200078e0007 */
[----:B------:R-:W-:-:S07]  /*10f0*/  MOV R8, 0x1110 ;  /* 0x0000111000087802 */ /* 0x000fce0000000f00 */
[----:B------:R-:W-:Y:S05]  /*1100*/  CALL.REL.NOINC `($__internal_43_$__cuda_sm20_div_s64) ;  /* 0x0000002400787944 */ /* 0x000fea0003c00000 */
[----:B------:R-:W-:-:S07]  /*1110*/  IMAD.MOV.U32 R8, RZ, RZ, R10 ;  /* 0x000000ffff087224 */ /* 0x000fce00078e000a */
.L_x_398:
[----:B------:R-:W-:Y:S05]  /*1120*/  BSYNC.RECONVERGENT B1 ;  /* 0x0000000000017941 */ /* 0x000fea0003800200 */
.L_x_396:
[----:B------:R-:W-:Y:S02]  /*1130*/  IMAD R9, R9, UR32, RZ ;  /* 0x0000002009097c24 */ /* 0x000fe4000f8e02ff */
[----:B------:R-:W-:-:S04]  /*1140*/  IMAD.WIDE.U32 R12, R8, UR32, RZ ;  /* 0x00000020080c7c25 */ /* 0x000fc8000f8e00ff */
[----:B------:R-:W-:Y:S01]  /*1150*/  IMAD R9, R8, UR33, R9 ;  /* 0x0000002108097c24 */ /* 0x000fe2000f8e0209 */
[----:B0-----:R-:W-:-:S03]  /*1160*/  LEA R16, P0, R12, UR34, 0x4 ;  /* 0x000000220c107c11 */ /* 0x001fc6000f8020ff */
[----:B------:R-:W-:-:S05]  /*1170*/  IMAD.IADD R9, R13, 0x1, R9 ;  /* 0x000000010d097824 */ /* 0x000fca00078e0209 */
[----:B------:R-:W-:-:S06]  /*1180*/  LEA.HI.X R17, R12, UR35, R9, 0x4, P0 ;  /* 0x000000230c117c11 */ /* 0x000fcc00080f2409 */
[----:B------:R-:W2:Y:S01]  /*1190*/  LDG.E.128.CONSTANT R16, desc[UR26][R16.64] ;  /* 0x0000001a10107981 */ /* 0x000ea2000c1e9d00 */
[----:B------:R-:W-:Y:S01]  /*11a0*/  IADD3 R2, P0, PT, R2, R5, RZ ;  /* 0x0000000502027210 */ /* 0x000fe20007f1e0ff */
[----:B------:R-:W-:Y:S04]  /*11b0*/  BSSY.RECONVERGENT B1, `(.L_x_399) ;  /* 0x0000020000017945 */ /* 0x000fe80003800200 */
        /* <DEDUP_REMOVED lines=8> */
[----:B------:R-:W-:Y:S01]  /*1240*/  HFMA2 R8, -RZ, RZ, 0, 0 ;  /* 0x00000000ff087431 */ /* 0x000fe200000001ff */
        /* <DEDUP_REMOVED lines=18> */
.L_x_400:
[----:B0-----:R-:W-:Y:S01]  /*1370*/  IMAD.MOV.U32 R16, RZ, RZ, R7 ;  /* 0x000000ffff107224 */ /* 0x001fe200078e0007 */
[----:B------:R-:W-:-:S07]  /*1380*/  MOV R8, 0x13a0 ;  /* 0x000013a000087802 */ /* 0x000fce0000000f00 */
[----:B------:R-:W-:Y:S05]  /*1390*/  CALL.REL.NOINC `($__internal_43_$__cuda_sm20_div_s64) ;  /* 0x0000002000d47944 */ /* 0x000fea0003c00000 */
[----:B------:R-:W-:-:S07]  /*13a0*/  IMAD.MOV.U32 R8, RZ, RZ, R10 ;  /* 0x000000ffff087224 */ /* 0x000fce00078e000a */
.L_x_401:
[----:B------:R-:W-:Y:S05]  /*13b0*/  BSYNC.RECONVERGENT B1 ;  /* 0x0000000000017941 */ /* 0x000fea0003800200 */
.L_x_399:
[----:B------:R-:W-:Y:S02]  /*13c0*/  IMAD R9, R9, UR32, RZ ;  /* 0x0000002009097c24 */ /* 0x000fe4000f8e02ff */
[----:B------:R-:W-:-:S04]  /*13d0*/  IMAD.WIDE.U32 R12, R8, UR32, RZ ;  /* 0x00000020080c7c25 */ /* 0x000fc8000f8e00ff */
[----:B------:R-:W-:Y:S01]  /*13e0*/  IMAD R9, R8, UR33, R9 ;  /* 0x0000002108097c24 */ /* 0x000fe2000f8e0209 */
[----:B0-----:R-:W-:-:S03]  /*13f0*/  LEA R16, P0, R12, UR34, 0x4 ;  /* 0x000000220c107c11 */ /* 0x001fc6000f8020ff */
[----:B------:R-:W-:-:S05]  /*1400*/  IMAD.IADD R9, R13, 0x1, R9 ;  /* 0x000000010d097824 */ /* 0x000fca00078e0209 */
[----:B------:R-:W-:-:S06]  /*1410*/  LEA.HI.X R17, R12, UR35, R9, 0x4, P0 ;  /* 0x000000230c117c11 */ /* 0x000fcc00080f2409 */
[----:B------:R-:W2:Y:S01]  /*1420*/  LDG.E.128.CONSTANT R16, desc[UR26][R16.64] ;  /* 0x0000001a10107981 */ /* 0x000ea2000c1e9d00 */
[----:B------:R-:W-:-:S04]  /*1430*/  IADD3 R2, P0, PT, R2, R5, RZ ;  /* 0x0000000502027210 */ /* 0x000fc80007f1e0ff */
[----:B------:R-:W-:Y:S02]  /*1440*/  IADD3.X R3, PT, PT, R3, R15, RZ, P0, !PT ;  /* 0x0000000f03037210 */ /* 0x000fe400007fe4ff */
[----:B------:R-:W-:-:S04]  /*1450*/  IADD3 R7, P0, PT, R7, UR8, RZ ;  /* 0x0000000807077c10 */ /* 0x000fc8000ff1e0ff */
[----:B------:R-:W-:Y:S02]  /*1460*/  IADD3.X R11, PT, PT, R11, UR9, RZ, P0, !PT ;  /* 0x000000090b0b7c10 */ /* 0x000fe400087fe4ff */
[----:B------:R-:W-:-:S04]  /*1470*/  ISETP.GE.U32.AND P0, PT, R7, UR4, PT ;  /* 0x0000000407007c0c */ /* 0x000fc8000bf06070 */
[----:B------:R-:W-:Y:S01]  /*1480*/  ISETP.GE.AND.EX P0, PT, R11, UR12, PT, P0 ;  /* 0x0000000c0b007c0c */ /* 0x000fe2000bf06300 */
[----:B--2---:R0:W-:-:S12]  /*1490*/  STG.E.128 desc[UR26][R2.64], R16 ;  /* 0x0000001002007986 */ /* 0x0041d8000c101d1a */
[----:B------:R-:W-:Y:S05]  /*14a0*/  @!P0 BRA `(.L_x_402) ;  /* 0xfffffff400508947 */ /* 0x000fea000383ffff */
[----:B------:R-:W-:Y:S05]  /*14b0*/  BSYNC.RECONVERGENT B0 ;  /* 0x0000000000007941 */ /* 0x000fea0003800200 */
.L_x_389:
[----:B------:R-:W-:Y:S05]  /*14c0*/  EXIT ;  /* 0x000000000000794d */ /* 0x000fea0003800000 */
.L_x_378:
        /* <DEDUP_REMOVED lines=22> */
[----:B------:R-:W0:Y:S02]  /*1630*/  F2I.FTZ.U32.TRUNC.NTZ R5, R8 ;  /* 0x0000000800057305 */ /* 0x000e24000021f000 */
[----:B0-----:R-:W-:-:S04]  /*1640*/  IMAD R9, R9, R5, RZ ;  /* 0x0000000509097224 */ /* 0x001fc800078e02ff */
[----:B------:R-:W-:-:S06]  /*1650*/  IMAD.HI.U32 R9, R5, R9, R4 ;  /* 0x0000000905097227 */ /* 0x000fcc00078e0004 */
[----:B------:R-:W-:-:S04]  /*1660*/  IMAD.HI.U32 R4, R9, R10, RZ ;  /* 0x0000000a09047227 */ /* 0x000fc800078e00ff */
[----:B------:R-:W-:-:S04]  /*1670*/  IMAD.MOV R5, RZ, RZ, -R4 ;  /* 0x000000ffff057224 */ /* 0x000fc800078e0a04 */
[----:B------:R-:W-:-:S05]  /*1680*/  IMAD R5, R5, UR8, R10 ;  /* 0x0000000805057c24 */ /* 0x000fca000f8e020a */
[----:B------:R-:W-:-:S13]  /*1690*/  ISETP.GE.U32.AND P0, PT, R5, UR8, PT ;  /* 0x0000000805007c0c */ /* 0x000fda000bf06070 */
[----:B------:R-:W-:Y:S02]  /*16a0*/  @P0 VIADD R5, R5, -UR8 ;  /* 0x8000000805050c36 */ /* 0x000fe40008000000 */
[----:B------:R-:W-:-:S03]  /*16b0*/  @P0 VIADD R4, R4, 0x1 ;  /* 0x0000000104040836 */ /* 0x000fc60000000000 */
[----:B------:R-:W-:Y:S02]  /*16c0*/  ISETP.GE.U32.AND P1, PT, R5, UR8, PT ;  /* 0x0000000805007c0c */ /* 0x000fe4000bf26070 */
[----:B------:R-:W-:-:S11]  /*16d0*/  MOV R5, RZ ;  /* 0x000000ff00057202 */ /* 0x000fd60000000f00 */
[----:B------:R-:W-:Y:S01]  /*16e0*/  @P1 VIADD R4, R4, 0x1 ;  /* 0x0000000104041836 */ /* 0x000fe20000000000 */
[----:B------:R-:W-:Y:S01]  /*16f0*/  @!P2 LOP3.LUT R4, RZ, UR8, RZ, 0x33, !PT ;  /* 0x00000008ff04ac12 */ /* 0x000fe2000f8e33ff */
[----:B------:R-:W-:Y:S06]  /*1700*/  BRA `(.L_x_405) ;  /* 0x0000000000247947 */ /* 0x000fec0003800000 */
.L_x_404:
[----:B------:R-:W-:Y:S01]  /*1710*/  IMAD.U32 R5, RZ, RZ, UR9 ;  /* 0x00000009ff057e24 */ /* 0x000fe2000f8e00ff */
[----:B------:R-:W-:Y:S01]  /*1720*/  MOV R6, 0x1780 ;  /* 0x0000178000067802 */ /* 0x000fe20000000f00 */
[----:B------:R-:W-:Y:S02]  /*1730*/  IMAD.U32 R9, RZ, RZ, UR9 ;  /* 0x00000009ff097e24 */ /* 0x000fe4000f8e00ff */
[----:B------:R-:W-:Y:S02]  /*1740*/  IMAD.U32 R8, RZ, RZ, UR8 ;  /* 0x00000008ff087e24 */ /* 0x000fe4000f8e00ff */
[----:B------:R-:W-:Y:S02]  /*1750*/  IMAD.U32 R4, RZ, RZ, UR8 ;  /* 0x00000008ff047e24 */ /* 0x000fe4000f8e00ff */
[----:B------:R-:W-:-:S07]  /*1760*/  IMAD.MOV.U32 R9, RZ, RZ, R5 ;  /* 0x000000ffff097224 */ /* 0x000fce00078e0005 */
[----:B------:R-:W-:Y:S05]  /*1770*/  CALL.REL.NOINC `($__internal_44_$__cuda_sm20_div_u64) ;  /* 0x00000024003c7944 */ /* 0x000fea0003c00000 */
[----:B------:R-:W-:Y:S02]  /*1780*/  IMAD.MOV.U32 R4, RZ, RZ, R8 ;  /* 0x000000ffff047224 */ /* 0x000fe400078e0008 */
[----:B------:R-:W-:-:S07]  /*1790*/  IMAD.MOV.U32 R5, RZ, RZ, R9 ;  /* 0x000000ffff057224 */ /* 0x000fce00078e0009 */
.L_x_405:
[----:B------:R-:W-:Y:S05]  /*17a0*/  BSYNC.RECONVERGENT B0 ;  /* 0x0000000000007941 */ /* 0x000fea0003800200 */
.L_x_403:
        /* <DEDUP_REMOVED lines=9> */
[----:B------:R-:W3:Y:S01]  /*1840*/  LDCU.64 UR30, c[0x0][0x380] ;  /* 0x00007000ff1e77ac */ /* 0x000ee20008000a00 */
[----:B------:R-:W4:Y:S11]  /*1850*/  LDCU.64 UR32, c[0x0][0x3a8] ;  /* 0x00007500ff2077ac */ /* 0x000f360008000a00 */
[----:B01----:R-:W-:Y:S05]  /*1860*/  @!P0 BRA `(.L_x_407) ;  /* 0x0000000400c88947 */ /* 0x003fea0003800000 */
[----:B------:R-:W0:Y:S01]  /*1870*/  LDCU.64 UR10, c[0x0][0x388] ;  /* 0x00007100ff0a77ac */ /* 0x000e220008000a00 */
[----:B------:R-:W1:Y:S01]  /*1880*/  LDC.64 R14, c[0x0][0x398] ;  /* 0x0000e600ff0e7b82 */ /* 0x000e620000000a00 */
[----:B------:R-:W-:Y:S01]  /*1890*/  IADD3 R5, PT, PT, R4, 0x1, RZ ;  /* 0x0000000104057810 */ /* 0x000fe20007ffe0ff */
[----:B------:R-:W-:Y:S03]  /*18a0*/  BSSY.RECONVERGENT B1, `(.L_x_408) ;  /* 0x000006c000017945 */ /* 0x000fe60003800200 */
[----:B------:R-:W-:-:S04]  /*18b0*/  LOP3.LUT R5, R5, 0x3, RZ, 0xc0, !PT ;  /* 0x0000000305057812 */ /* 0x000fc800078ec0ff */
[----:B------:R-:W-:-:S05]  /*18c0*/  IADD3 R5, P0, PT, RZ, -R5, RZ ;  /* 0x80000005ff057210 */ /* 0x000fca0007f1e0ff */
[----:B------:R-:W-:Y:S01]  /*18d0*/  IMAD.X R12, RZ, RZ, -0x1, P0 ;  /* 0xffffffffff0c7424 */ /* 0x000fe200000e06ff */
[----:B0-----:R-:W-:-:S04]  /*18e0*/  LEA R6, P1, R7, UR10, 0x4 ;  /* 0x0000000a07067c11 */ /* 0x001fc8000f8220ff */
[----:B------:R-:W-:-:S09]  /*18f0*/  LEA.HI.X R7, R7, UR11, R11, 0x4, P1 ;  /* 0x0000000b07077c11 */ /* 0x000fd200088f240b */
.L_x_415:
[----:B0-----:R-:W-:Y:S01]  /*1900*/  IADD3 R16, P0, PT, R3, UR6, RZ ;  /* 0x0000000603107c10 */ /* 0x001fe2000ff1e0ff */
[----:B------:R-:W-:Y:S03]  /*1910*/  BSSY.RECONVERGENT B2, `(.L_x_409) ;  /* 0x000001d000027945 */ /* 0x000fe60003800200 */
[----:B------:R-:W-:-:S04]  /*1920*/  IADD3.X R11, PT, PT, R2, UR7, RZ, P0, !PT ;  /* 0x00000007020b7c10 */ /* 0x000fc800087fe4ff */
[----:B------:R-:W-:-:S04]  /*1930*/  LOP3.LUT R8, R11, UR42, RZ, 0xfc, !PT ;  /* 0x0000002a0b087c12 */ /* 0x000fc8000f8efcff */
[----:B------:R-:W-:-:S13]  /*1940*/  ISETP.NE.U32.AND P0, PT, R8, RZ, PT ;  /* 0x000000ff0800720c */ /* 0x000fda0003f05070 */
[----:B------:R-:W-:Y:S05]  /*1950*/  @P0 BRA `(.L_x_410) ;  /* 0x0000000000500947 */ /* 0x000fea0003800000 */
[----:B------:R-:W0:Y:S01]  /*1960*/  I2F.U32.RP R10, UR43 ;  /* 0x0000002b000a7d06 */ /* 0x000e220008209000 */
[----:B------:R-:W-:Y:S01]  /*1970*/  IMAD.MOV.U32 R8, RZ, RZ, RZ ;  /* 0x000000ffff087224 */ /* 0x000fe200078e00ff */
[----:B------:R-:W-:Y:S01]  /*1980*/  ISETP.NE.U32.AND P2, PT, RZ, UR43, PT ;  /* 0x0000002bff007c0c */ /* 0x000fe2000bf45070 */
[----:B------:R-:W-:-:S05]  /*1990*/  HFMA2 R23, -RZ, RZ, 0, 0 ;  /* 0x00000000ff177431 */ /* 0x000fca00000001ff */
[----:B0-----:R-:W0:Y:S02]  /*19a0*/  MUFU.RCP R10, R10 ;  /* 0x0000000a000a7308 */ /* 0x001e240000001000 */
[----:B0-----:R-:W-:-:S06]  /*19b0*/  VIADD R9, R10, 0xffffffe ;  /* 0x0ffffffe0a097836 */ /* 0x001fcc0000000000 */
[----:B------:R-:W0:Y:S02]  /*19c0*/  F2I.FTZ.U32.TRUNC.NTZ R9, R9 ;  /* 0x0000000900097305 */ /* 0x000e24000021f000 */
[----:B0-----:R-:W-:-:S04]  /*19d0*/  IMAD.MOV R11, RZ, RZ, -R9 ;  /* 0x000000ffff0b7224 */ /* 0x001fc800078e0a09 */
        /* <DEDUP_REMOVED lines=12> */
.L_x_410:
[----:B------:R-:W-:-:S07]  /*1aa0*/  MOV R8, 0x1ac0 ;  /* 0x00001ac000087802 */ /* 0x000fce0000000f00 */
[----:B-1234-:R-:W-:Y:S05]  /*1ab0*/  CALL.REL.NOINC `($__internal_43_$__cuda_sm20_div_s64) ;  /* 0x0000001c000c7944 */ /* 0x01efea0003c00000 */
[----:B------:R-:W-:Y:S02]  /*1ac0*/  IMAD.MOV.U32 R22, RZ, RZ, R10 ;  /* 0x000000ffff167224 */ /* 0x000fe400078e000a */
[----:B------:R-:W-:-:S07]  /*1ad0*/  IMAD.MOV.U32 R23, RZ, RZ, R9 ;  /* 0x000000ffff177224 */ /* 0x000fce00078e0009 */
.L_x_411:
[----:B--234-:R-:W-:Y:S05]  /*1ae0*/  BSYNC.RECONVERGENT B2 ;  /* 0x0000000000027941 */ /* 0x01cfea0003800200 */
.L_x_409:
        /* <DEDUP_REMOVED lines=31> */
.L_x_413:
[----:B------:R-:W-:Y:S01]  /*1ce0*/  IMAD.MOV.U32 R19, RZ, RZ, R8 ;  /* 0x000000ffff137224 */ /* 0x000fe200078e0008 */
[----:B------:R-:W-:Y:S01]  /*1cf0*/  MOV R16, 0x1d30 ;  /* 0x00001d3000107802 */ /* 0x000fe20000000f00 */
[----:B------:R-:W-:Y:S02]  /*1d00*/  IMAD.U32 R17, RZ, RZ, UR41 ;  /* 0x00000029ff117e24 */ /* 0x000fe4000f8e00ff */
[----:B------:R-:W-:-:S07]  /*1d10*/  IMAD.U32 R13, RZ, RZ, UR13 ;  /* 0x0000000dff0d7e24 */ /* 0x000fce000f8e00ff */
[----:B------:R-:W-:Y:S05]  /*1d20*/  CALL.REL.NOINC `($__internal_45_$__cuda_sm20_rem_s64) ;  /* 0x0000002000e07944 */ /* 0x000fea0003c00000 */
.L_x_414:
[----:B------:R-:W-:Y:S05]  /*1d30*/  BSYNC.RECONVERGENT B2 ;  /* 0x0000000000027941 */ /* 0x000fea0003800200 */
.L_x_412:
        /* <DEDUP_REMOVED lines=9> */
[----:B------:R-:W-:Y:S01]  /*1dd0*/  ISETP.GE.AND.EX P0, PT, R10, UR29, PT, P0 ;  /* 0x0000001d0a007c0c */ /* 0x000fe2000bf06300 */
[----:B------:R-:W-:Y:S01]  /*1de0*/  IMAD R13, R22, UR29, R13 ;  /* 0x0000001d160d7c24 */ /* 0x000fe2000f8e020d */
[C---:B------:R-:W-:Y:S02]  /*1df0*/  IADD3.X R9, PT, PT, ~R10.reuse, UR13, RZ, P1, !PT ;  /* 0x0000000d0a097c10 */ /* 0x040fe40008ffe5ff */
[----:B------:R-:W-:Y:S02]  /*1e00*/  SEL R8, R11, R8, !P0 ;  /* 0x000000080b087207 */ /* 0x000fe40004000000 */
[----:B------:R-:W-:-:S03]  /*1e10*/  SEL R9, R10, R9, !P0 ;  /* 0x000000090a097207 */ /* 0x000fc60004000000 */
[----:B------:R-:W-:-:S04]  /*1e20*/  IMAD.WIDE.U32 R8, R22, UR28, R8 ;  /* 0x0000001c16087c25 */ /* 0x000fc8000f8e0008 */
[----:B------:R-:W-:Y:S01]  /*1e30*/  IMAD.IADD R9, R9, 0x1, R13 ;  /* 0x0000000109097824 */ /* 0x000fe200078e020d */
[----:B------:R-:W-:-:S04]  /*1e40*/  LEA R10, P0, R8, UR30, 0x4 ;  /* 0x0000001e080a7c11 */ /* 0x000fc8000f8020ff */
[----:B------:R-:W-:-:S06]  /*1e50*/  LEA.HI.X R11, R8, UR31, R9, 0x4, P0 ;  /* 0x0000001f080b7c11 */ /* 0x000fcc00080f2409 */
[----:B------:R-:W2:Y:S01]  /*1e60*/  LDG.E.128.CONSTANT R8, desc[UR26][R10.64] ;  /* 0x0000001a0a087981 */ /* 0x000ea2000c1e9d00 */
[-C--:B------:R-:W-:Y:S01]  /*1e70*/  MOV R16, R6.reuse ;  /* 0x0000000600107202 */ /* 0x080fe20000000f00 */
[----:B------:R-:W-:Y:S01]  /*1e80*/  IMAD.MOV.U32 R17, RZ, RZ, R7 ;  /* 0x000000ffff117224 */ /* 0x000fe200078e0007 */
[----:B------:R-:W-:Y:S01]  /*1e90*/  IADD3 R5, P0, PT, R5, 0x1, RZ ;  /* 0x0000000105057810 */ /* 0x000fe20007f1e0ff */
[----:B------:R-:W-:Y:S01]  /*1ea0*/  IMAD.U32 R13, RZ, RZ, UR8 ;  /* 0x00000008ff0d7e24 */ /* 0x000fe2000f8e00ff */
[----:B------:R-:W-:Y:S01]  /*1eb0*/  IADD3 R3, P1, PT, R3, UR8, RZ ;  /* 0x0000000803037c10 */ /* 0x000fe2000ff3e0ff */
[----:B------:R-:W-:Y:S02]  /*1ec0*/  IMAD.U32 R18, RZ, RZ, UR8 ;  /* 0x00000008ff127e24 */ /* 0x000fe4000f8e00ff */
[----:B------:R-:W-:Y:S01]  /*1ed0*/  IMAD.X R12, RZ, RZ, R12, P0 ;  /* 0x000000ffff0c7224 */ /* 0x000fe200000e060c */
[----:B------:R-:W-:Y:S02]  /*1ee0*/  ISETP.NE.U32.AND P0, PT, R5, RZ, PT ;  /* 0x000000ff0500720c */ /* 0x000fe40003f05070 */
[----:B------:R-:W-:Y:S01]  /*1ef0*/  LEA R6, P2, R13, R6, 0x4 ;  /* 0x000000060d067211 */ /* 0x000fe200078420ff */
[----:B------:R-:W-:Y:S01]  /*1f00*/  IMAD.U32 R13, RZ, RZ, UR9 ;  /* 0x00000009ff0d7e24 */ /* 0x000fe2000f8e00ff */
[----:B------:R-:W-:-:S02]  /*1f10*/  ISETP.NE.AND.EX P0, PT, R12, RZ, PT, P0 ;  /* 0x000000ff0c00720c */ /* 0x000fc40003f05300 */
[----:B------:R-:W-:Y:S02]  /*1f20*/  IADD3.X R2, PT, PT, R2, UR9, RZ, P1, !PT ;  /* 0x0000000902027c10 */ /* 0x000fe40008ffe4ff */
[----:B------:R-:W-:Y:S01]  /*1f30*/  LEA.HI.X R7, R18, R7, R13, 0x4, P2 ;  /* 0x0000000712077211 */ /* 0x000fe200010f240d */
[----:B--2---:R0:W-:Y:S08]  /*1f40*/  STG.E.128 desc[UR26][R16.64], R8 ;  /* 0x0000000810007986 */ /* 0x0041f0000c101d1a */
[----:B------:R-:W-:Y:S05]  /*1f50*/  @P0 BRA `(.L_x_415) ;  /* 0xfffffff800680947 */ /* 0x000fea000383ffff */
[----:B------:R-:W-:Y:S05]  /*1f60*/  BSYNC.RECONVERGENT B1 ;  /* 0x0000000000017941 */ /* 0x000fea0003800200 */
.L_x_408:
[----:B------:R-:W-:-:S04]  /*1f70*/  IADD3 R7, P0, PT, R3, UR6, RZ ;  /* 0x0000000603077c10 */ /* 0x000fc8000ff1e0ff */
[----:B0-----:R-:W-:-:S09]  /*1f80*/  IADD3.X R11, PT, PT, R2, UR7, RZ, P0, !PT ;  /* 0x00000007020b7c10 */ /* 0x001fd200087fe4ff */
.L_x_407:
[----:B--234-:R-:W-:Y:S05]  /*1f90*/  BSYNC.RECONVERGENT B0 ;  /* 0x0000000000007941 */ /* 0x01cfea0003800200 */
.L_x_406:
        /* <DEDUP_REMOVED lines=11> */
.L_x_441:
[----:B------:R-:W-:Y:S01]  /*2050*/  LOP3.LUT R0, R11, UR44, RZ, 0xfc, !PT ;  /* 0x0000002c0b007c12 */ /* 0x000fe2000f8efcff */
[----:B------:R-:W-:Y:S03]  /*2060*/  BSSY.RECONVERGENT B1, `(.L_x_417) ;  /* 0x000001c000017945 */ /* 0x000fe60003800200 */
[----:B------:R-:W-:-:S13]  /*2070*/  ISETP.NE.U32.AND P0, PT, R0, RZ, PT ;  /* 0x000000ff0000720c */ /* 0x000fda0003f05070 */
[----:B0-----:R-:W-:Y:S05]  /*2080*/  @P0 BRA `(.L_x_418) ;  /* 0x0000000000500947 */ /* 0x001fea0003800000 */
        /* <DEDUP_REMOVED lines=20> */
.L_x_418:
[----:B------:R-:W-:Y:S01]  /*21d0*/  IMAD.MOV.U32 R16, RZ, RZ, R7 ;  /* 0x000000ffff107224 */ /* 0x000fe200078e0007 */
[----:B------:R-:W-:-:S07]  /*21e0*/  MOV R8, 0x2200 ;  /* 0x0000220000087802 */ /* 0x000fce0000000f00 */
[----:B------:R-:W-:Y:S05]  /*21f0*/  CALL.REL.NOINC `($__internal_43_$__cuda_sm20_div_s64) ;  /* 0x00000014003c7944 */ /* 0x000fea0003c00000 */
[----:B------:R-:W-:Y:S01]  /*2200*/  IMAD.MOV.U32 R4, RZ, RZ, R10 ;  /* 0x000000ffff047224 */ /* 0x000fe200078e000a */
[----:B------:R-:W-:-:S07]  /*2210*/  MOV R5, R9 ;  /* 0x0000000900057202 */ /* 0x000fce0000000f00 */
.L_x_419:
[----:B------:R-:W-:Y:S05]  /*2220*/  BSYNC.RECONVERGENT B1 ;  /* 0x0000000000017941 */ /* 0x000fea0003800200 */
.L_x_417:
        /* <DEDUP_REMOVED lines=26> */
[----:B------:R-:W-:Y:S02]  /*23d0*/  @P0 IADD3 R8, PT, PT, R8, -UR41, RZ ;  /* 0x8000002908080c10 */ /* 0x000fe4000fffe0ff */
[----:B------:R-:W-:Y:S01]  /*23e0*/  @!P1 LOP3.LUT R8, RZ, UR41, RZ, 0x33, !PT ;  /* 0x00000029ff089c12 */ /* 0x000fe2000f8e33ff */
[----:B------:R-:W-:Y:S06]  /*23f0*/  BRA `(.L_x_422) ;  /* 0x0000000000107947 */ /* 0x000fec0003800000 */
.L_x_421:
[----:B------:R-:W-:Y:S01]  /*2400*/  IMAD.U32 R17, RZ, RZ, UR41 ;  /* 0x00000029ff117e24 */ /* 0x000fe2000f8e00ff */
[----:B------:R-:W-:Y:S01]  /*2410*/  MOV R16, 0x2440 ;  /* 0x0000244000107802 */ /* 0x000fe20000000f00 */
[----:B------:R-:W-:-:S07]  /*2420*/  IMAD.U32 R13, RZ, RZ, UR13 ;  /* 0x0000000dff0d7e24 */ /* 0x000fce000f8e00ff */
[----:B------:R-:W-:Y:S05]  /*2430*/  CALL.REL.NOINC `($__internal_45_$__cuda_sm20_rem_s64) ;  /* 0x0000001c001c7944 */ /* 0x000fea0003c00000 */
.L_x_422:
[----:B------:R-:W-:Y:S05]  /*2440*/  BSYNC.RECONVERGENT B1 ;  /* 0x0000000000017941 */ /* 0x000fea0003800200 */
.L_x_420:
[--C-:B------:R-:W-:Y:S01]  /*2450*/  SHF.R.S32.HI R13, RZ, 0x1f, R9.reuse ;  /* 0x0000001fff0d7819 */ /* 0x100fe20000011409 */
[----:B------:R-:W-:Y:S01]  /*2460*/  IMAD R5, R5, UR34, RZ ;  /* 0x0000002205057c24 */ /* 0x000fe2000f8e02ff */
[----:B------:R-:W-:Y:S02]  /*2470*/  SHF.R.S32.HI R15, RZ, 0x1f, R9 ;  /* 0x0000001fff0f7819 */ /* 0x000fe40000011409 */
[----:B------:R-:W-:Y:S02]  /*2480*/  LOP3.LUT R13, R13, UR41, RZ, 0xc0, !PT ;  /* 0x000000290d0d7c12 */ /* 0x000fe4000f8ec0ff */
[----:B------:R-:W-:Y:S02]  /*2490*/  LOP3.LUT R15, R15, UR13, RZ, 0xc0, !PT ;  /* 0x0000000d0f0f7c12 */ /* 0x000fe4000f8ec0ff */
[----:B------:R-:W-:-:S04]  /*24a0*/  IADD3 R13, P0, PT, R8, R13, RZ ;  /* 0x0000000d080d7210 */ /* 0x000fc80007f1e0ff */
[----:B------:R-:W-:Y:S01]  /*24b0*/  IADD3 R8, P1, PT, -R13, UR41, RZ ;  /* 0x000000290d087c10 */ /* 0x000fe2000ff3e1ff */
[----:B------:R-:W-:Y:S01]  /*24c0*/  IMAD.X R9, R9, 0x1, R15, P0 ;  /* 0x0000000109097824 */ /* 0x000fe200000e060f */
[----:B------:R-:W-:-:S04]  /*24d0*/  ISETP.GE.U32.AND P0, PT, R13, UR34, PT ;  /* 0x000000220d007c0c */ /* 0x000fc8000bf06070 */
        /* <DEDUP_REMOVED lines=39> */
.L_x_424:
[----:B------:R-:W-:Y:S01]  /*2750*/  IMAD.MOV.U32 R16, RZ, RZ, R7 ;  /* 0x000000ffff107224 */ /* 0x000fe200078e0007 */
[----:B------:R-:W-:-:S07]  /*2760*/  MOV R8, 0x2780 ;  /* 0x0000278000087802 */ /* 0x000fce0000000f00 */
[----:B0-----:R-:W-:Y:S05]  /*2770*/  CALL.REL.NOINC `($__internal_43_$__cuda_sm20_div_s64) ;  /* 0x0000000c00dc7944 */ /* 0x001fea0003c00000 */
[----:B------:R-:W-:Y:S01]  /*2780*/  IMAD.MOV.U32 R4, RZ, RZ, R10 ;  /* 0x000000ffff047224 */ /* 0x000fe200078e000a */
[----:B------:R-:W-:-:S07]  /*2790*/  MOV R5, R9 ;  /* 0x0000000900057202 */ /* 0x000fce0000000f00 */
.L_x_425:
[----:B------:R-:W-:Y:S05]  /*27a0*/  BSYNC.RECONVERGENT B1 ;  /* 0x0000000000017941 */ /* 0x000fea0003800200 */
.L_x_423:
[----:B0-----:R-:W-:Y:S01]  /*27b0*/  IMAD R13, R5, UR38, RZ ;  /* 0x00000026050d7c24 */ /* 0x001fe2000f8e02ff */
        /* <DEDUP_REMOVED lines=28> */
.L_x_427:
[----:B------:R-:W-:Y:S01]  /*2980*/  IMAD.U32 R17, RZ, RZ, UR41 ;  /* 0x00000029ff117e24 */ /* 0x000fe2000f8e00ff */
[----:B------:R-:W-:Y:S01]  /*2990*/  MOV R16, 0x29c0 ;  /* 0x000029c000107802 */ /* 0x000fe20000000f00 */
[----:B------:R-:W-:-:S07]  /*29a0*/  IMAD.U32 R13, RZ, RZ, UR13 ;  /* 0x0000000dff0d7e24 */ /* 0x000fce000f8e00ff */
[----:B------:R-:W-:Y:S05]  /*29b0*/  CALL.REL.NOINC `($__internal_45_$__cuda_sm20_rem_s64) ;  /* 0x0000001400bc7944 */ /* 0x000fea0003c00000 */
.L_x_428:
[----:B------:R-:W-:Y:S05]  /*29c0*/  BSYNC.RECONVERGENT B1 ;  /* 0x0000000000017941 */ /* 0x000fea0003800200 */
.L_x_426:
        /* <DEDUP_REMOVED lines=19> */
[----:B------:R-:W-:Y:S01]  /*2b00*/  IMAD.U32 R0, RZ, RZ, UR8 ;  /* 0x00000008ff007e24 */ /* 0x000fe2000f8e00ff */
[----:B------:R-:W-:Y:S01]  /*2b10*/  MOV R5, UR9 ;  /* 0x0000000900057c02 */ /* 0x000fe20008000f00 */
        /* <DEDUP_REMOVED lines=13> */
[----:B------:R-:W-:Y:S01]  /*2bf0*/  ISETP.NE.U32.AND P2, PT, RZ, UR45, PT ;  /* 0x0000002dff007c0c */ /* 0x000fe2000bf45070 */
[----:B0-----:R-:W-:-:S06]  /*2c00*/  IMAD.MOV.U32 R15, RZ, RZ, RZ ;  /* 0x000000ffff0f7224 */ /* 0x001fcc00078e00ff */
[----:B-1----:R-:W0:Y:S02]  /*2c10*/  MUFU.RCP R10, R10 ;  /* 0x0000000a000a7308 */ /* 0x002e240000001000 */
        /* <DEDUP_REMOVED lines=16> */
.L_x_430:
[----:B------:R-:W-:Y:S01]  /*2d20*/  IMAD.MOV.U32 R16, RZ, RZ, R7 ;  /* 0x000000ffff107224 */ /* 0x000fe200078e0007 */
[----:B------:R-:W-:-:S07]  /*2d30*/  MOV R8, 0x2d50 ;  /* 0x00002d5000087802 */ /* 0x000fce0000000f00 */
[----:B0-----:R-:W-:Y:S05]  /*2d40*/  CALL.REL.NOINC `($__internal_43_$__cuda_sm20_div_s64) ;  /* 0x0000000800687944 */ /* 0x001fea0003c00000 */
[----:B------:R-:W-:Y:S02]  /*2d50*/  IMAD.MOV.U32 R14, RZ, RZ, R10 ;  /* 0x000000ffff0e7224 */ /* 0x000fe400078e000a */
[----:B------:R-:W-:-:S07]  /*2d60*/  IMAD.MOV.U32 R15, RZ, RZ, R9 ;  /* 0x000000ffff0f7224 */ /* 0x000fce00078e0009 */
.L_x_431:
[----:B------:R-:W-:Y:S05]  /*2d70*/  BSYNC.RECONVERGENT B1 ;  /* 0x0000000000017941 */ /* 0x000fea0003800200 */
.L_x_429:
        /* <DEDUP_REMOVED lines=14> */
[----:B0-----:R-:W-:-:S06]  /*2e60*/  IADD3 R9, PT, PT, R6, 0xffffffe, RZ ;  /* 0x0ffffffe06097810 */ /* 0x001fcc0007ffe0ff */
        /* <DEDUP_REMOVED lines=14> */
.L_x_433:
[----:B------:R-:W-:Y:S01]  /*2f50*/  IMAD.U32 R17, RZ, RZ, UR41 ;  /* 0x00000029ff117e24 */ /* 0x000fe2000f8e00ff */
[----:B------:R-:W-:Y:S02]  /*2f60*/  MOV R13, UR13 ;  /* 0x0000000d000d7c02 */ /* 0x000fe40008000f00 */
[----:B------:R-:W-:-:S07]  /*2f70*/  MOV R16, 0x2f90 ;  /* 0x00002f9000107802 */ /* 0x000fce0000000f00 */
[----:B------:R-:W-:Y:S05]  /*2f80*/  CALL.REL.NOINC `($__internal_45_$__cuda_sm20_rem_s64) ;  /* 0x0000001000487944 */ /* 0x000fea0003c00000 */
.L_x_434:
[----:B------:R-:W-:Y:S05]  /*2f90*/  BSYNC.RECONVERGENT B1 ;  /* 0x0000000000017941 */ /* 0x000fea0003800200 */
.L_x_432:
        /* <DEDUP_REMOVED lines=10> */
[C---:B------:R-:W-:Y:S02]  /*3040*/  IADD3.X R5, PT, PT, ~R6.reuse, UR13, RZ, P1, !PT ;  /* 0x0000000d06057c10 */ /* 0x040fe40008ffe5ff */
[----:B------:R-:W-:Y:S02]  /*3050*/  SEL R8, R13, R8, !P0 ;  /* 0x000000080d087207 */ /* 0x000fe40004000000 */
[----:B------:R-:W-:Y:S01]  /*3060*/  SEL R9, R6, R5, !P0 ;  /* 0x0000000506097207 */ /* 0x000fe20004000000 */
[C---:B------:R-:W-:Y:S02]  /*3070*/  IMAD R5, R14.reuse, UR35, R15 ;  /* 0x000000230e057c24 */ /* 0x040fe4000f8e020f */
[----:B------:R-:W-:-:S04]  /*3080*/  IMAD.WIDE.U32 R14, R14, UR34, R8 ;  /* 0x000000220e0e7c25 */ /* 0x000fc8000f8e0008 */
[----:B------:R-:W-:Y:S01]  /*3090*/  IMAD.IADD R5, R15, 0x1, R5 ;  /* 0x000000010f057824 */ /* 0x000fe200078e0205 */
[----:B------:R-:W-:-:S04]  /*30a0*/  LEA R12, P0, R14, UR36, 0x4 ;  /* 0x000000240e0c7c11 */ /* 0x000fc8000f8020ff */
        /* <DEDUP_REMOVED lines=31> */
.L_x_436:
[----:B------:R-:W-:Y:S01]  /*32a0*/  IMAD.MOV.U32 R16, RZ, RZ, R7 ;  /* 0x000000ffff107224 */ /* 0x000fe200078e0007 */
[----:B------:R-:W-:-:S07]  /*32b0*/  MOV R8, 0x32d0 ;  /* 0x000032d000087802 */ /* 0x000fce0000000f00 */
[----:B0-----:R-:W-:Y:S05]  /*32c0*/  CALL.REL.NOINC `($__internal_43_$__cuda_sm20_div_s64) ;  /* 0x0000000400087944 */ /* 0x001fea0003c00000 */
[----:B------:R-:W-:Y:S02]  /*32d0*/  IMAD.MOV.U32 R14, RZ, RZ, R10 ;  /* 0x000000ffff0e7224 */ /* 0x000fe400078e000a */
[----:B------:R-:W-:-:S07]  /*32e0*/  IMAD.MOV.U32 R15, RZ, RZ, R9 ;  /* 0x000000ffff0f7224 */ /* 0x000fce00078e0009 */
.L_x_437:
[----:B------:R-:W-:Y:S05]  /*32f0*/  BSYNC.RECONVERGENT B1 ;  /* 0x0000000000017941 */ /* 0x000fea0003800200 */
.L_x_435:
[----:B------:R-:W-:Y:S01]  /*3300*/  IMAD R5, R15, UR38, RZ ;  /* 0x000000260f057c24 */ /* 0x000fe2000f8e02ff */
[----:B------:R-:W-:Y:S01]  /*3310*/  BSSY.RECONVERGENT B1, `(.L_x_438) ;  /* 0x0000020000017945 */ /* 0x000fe20003800200 */
[----:B------:R-:W-:-:S04]  /*3320*/  IMAD.WIDE.U32 R8, R14, UR38, R2 ;  /* 0x000000260e087c25 */ /* 0x000fc8000f8e0002 */
[----:B------:R-:W-:Y:S01]  /*3330*/  IMAD R5, R14, UR39, R5 ;  /* 0x000000270e057c24 */ /* 0x000fe2000f8e0205 */
[----:B------:R-:W-:-:S03]  /*3340*/  IADD3 R19, P0, PT, R7, -R8, RZ ;  /* 0x8000000807137210 */ /* 0x000fc60007f1e0ff */
[----:B------:R-:W-:-:S05]  /*3350*/  IMAD.IADD R8, R9, 0x1, R5 ;  /* 0x0000000109087824 */ /* 0x000fca00078e0205 */
[----:B------:R-:W-:-:S04]  /*3360*/  IADD3.X R18, PT, PT, ~R8, R11, RZ, P0, !PT ;  /* 0x0000000b08127210 */ /* 0x000fc800007fe5ff */
        /* <DEDUP_REMOVED lines=22> */
.L_x_439:
[----:B------:R-:W-:Y:S01]  /*34d0*/  MOV R17, UR41 ;  /* 0x0000002900117c02 */ /* 0x000fe20008000f00 */
[----:B------:R-:W-:Y:S01]  /*34e0*/  IMAD.U32 R13, RZ, RZ, UR13 ;  /* 0x0000000dff0d7e24 */ /* 0x000fe2000f8e00ff */
[----:B------:R-:W-:-:S07]  /*34f0*/  MOV R16, 0x3510 ;  /* 0x0000351000107802 */ /* 0x000fce0000000f00 */
[----:B------:R-:W-:Y:S05]  /*3500*/  CALL.REL.NOINC `($__internal_45_$__cuda_sm20_rem_s64) ;  /* 0x0000000800e87944 */ /* 0x000fea0003c00000 */
.L_x_440:
[----:B------:R-:W-:Y:S05]  /*3510*/  BSYNC.RECONVERGENT B1 ;  /* 0x0000000000017941 */ /* 0x000fea0003800200 */
.L_x_438:
        /* <DEDUP_REMOVED lines=19> */
[----:B------:R-:W-:-:S05]  /*3650*/  IADD3 R8, P0, PT, R22, R0, RZ ;  /* 0x0000000016087210 */ /* 0x000fca0007f1e0ff */
[----:B------:R-:W-:Y:S01]  /*3660*/  IMAD.X R9, R23, 0x1, R4, P0 ;  /* 0x0000000117097824 */ /* 0x000fe200000e0604 */
[----:B------:R-:W-:-:S04]  /*3670*/  IADD3 R7, P0, PT, R7, UR8, RZ ;  /* 0x0000000807077c10 */ /* 0x000fc8000ff1e0ff */
[----:B------:R-:W-:Y:S02]  /*3680*/  IADD3.X R11, PT, PT, R11, UR9, RZ, P0, !PT ;  /* 0x000000090b0b7c10 */ /* 0x000fe400087fe4ff */
[----:B------:R-:W-:-:S04]  /*3690*/  ISETP.GE.U32.AND P0, PT, R7, UR4, PT ;  /* 0x0000000407007c0c */ /* 0x000fc8000bf06070 */
[----:B------:R-:W-:Y:S01]  /*36a0*/  ISETP.GE.AND.EX P0, PT, R11, UR12, PT, P0 ;  /* 0x0000000c0b007c0c */ /* 0x000fe2000bf06300 */
[----:B--2---:R0:W-:-:S12]  /*36b0*/  STG.E.128 desc[UR26][R8.64], R12 ;  /* 0x0000000c08007986 */ /* 0x0041d8000c101d1a */
[----:B------:R-:W-:Y:S05]  /*36c0*/  @!P0 BRA `(.L_x_441) ;  /* 0xffffffe800608947 */ /* 0x000fea000383ffff */
[----:B------:R-:W-:Y:S05]  /*36d0*/  BSYNC.RECONVERGENT B0 ;  /* 0x0000000000007941 */ /* 0x000fea0003800200 */
.L_x_416:
[----:B------:R-:W-:Y:S05]  /*36e0*/  EXIT ;  /* 0x000000000000794d */ /* 0x000fea0003800000 */
        .weak           $__internal_43_$__cuda_sm20_div_s64
        .type           $__internal_43_$__cuda_sm20_div_s64,@function
        .size           $__internal_43_$__cuda_sm20_div_s64,($__internal_44_$__cuda_sm20_div_u64 - $__internal_43_$__cuda_sm20_div_s64)
$__internal_43_$__cuda_sm20_div_s64:
[----:B------:R-:W-:Y:S01]  /*36f0*/  UIADD3 UR10, UP1, UPT, URZ, -UR24, URZ ;  /* 0x80000018ff0a7290 */ /* 0x000fe2000ff3e0ff */
[----:B------:R-:W-:Y:S01]  /*3700*/  ISETP.GE.AND P0, PT, R11, RZ, PT ;  /* 0x000000ff0b00720c */ /* 0x000fe20003f06270 */
[----:B------:R-:W-:Y:S01]  /*3710*/  UISETP.GE.AND UP0, UPT, UR25, URZ, UPT ;  /* 0x000000ff1900728c */ /* 0x000fe2000bf06270 */
[-C--:B------:R-:W-:Y:S01]  /*3720*/  IADD3 R17, P1, PT, RZ, -R16.reuse, RZ ;  /* 0x80000010ff117210 */ /* 0x080fe20007f3e0ff */
[----:B------:R-:W-:Y:S02]  /*3730*/  UIADD3.X UR11, UPT, UPT, URZ, ~UR25, URZ, UP1, !UPT ;  /* 0x80000019ff0b7290 */ /* 0x000fe40008ffe4ff */
[----:B------:R-:W-:Y:S01]  /*3740*/  USEL UR10, UR10, UR24, !UP0 ;  /* 0x000000180a0a7287 */ /* 0x000fe2000c000000 */
[----:B------:R-:W-:Y:S01]  /*3750*/  SEL R17, R17, R16, !P0 ;  /* 0x0000001011117207 */ /* 0x000fe20004000000 */
[----:B------:R-:W-:-:S09]  /*3760*/  USEL UR11, UR11, UR25, !UP0 ;  /* 0x000000190b0b7287 */ /* 0x000fd2000c000000 */
[----:B------:R-:W0:Y:S08]  /*3770*/  I2F.U64.RP R10, UR10 ;  /* 0x0000000a000a7d12 */ /* 0x000e300008309000 */
[----:B0-----:R0:W1:Y:S02]  /*3780*/  MUFU.RCP R9, R10 ;  /* 0x0000000a00097308 */ /* 0x0010640000001000 */
[----:B0-----:R-:W-:-:S05]  /*3790*/  IMAD.X R10, RZ, RZ, ~R11, P1 ;  /* 0x000000ffff0a7224 */ /* 0x001fca00008e0e0b */
[----:B------:R-:W-:Y:S01]  /*37a0*/  SEL R13, R10, R11, !P0 ;  /* 0x0000000b0a0d7207 */ /* 0x000fe20004000000 */
[----:B-1----:R-:W-:-:S04]  /*37b0*/  VIADD R9, R9, 0x1ffffffe ;  /* 0x1ffffffe09097836 */ /* 0x002fc80000000000 */
[----:B------:R-:W0:Y:S02]  /*37c0*/  F2I.U64.TRUNC R18, R9 ;  /* 0x0000000900127311 */ /* 0x000e24000020d800 */
[----:B0-----:R-:W-:Y:S02]  /*37d0*/  R2UR UR14, R18 ;  /* 0x00000000120e72ca */ /* 0x001fe400000e0000 */
[----:B------:R-:W-:Y:S01]  /*37e0*/  R2UR UR15, R19 ;  /* 0x00000000130f72ca */ /* 0x000fe200000e0000 */
[----:B------:R-:W-:-:S10]  /*37f0*/  IMAD.MOV.U32 R19, RZ, RZ, RZ ;  /* 0x000000ffff137224 */ /* 0x000fd400078e00ff */
        /* <DEDUP_REMOVED lines=34> */
[----:B------:R-:W-:-:S04]  /*3a20*/  IADD3 R9, P1, PT, R9, R16, RZ ;  /* 0x0000001009097210 */ /* 0x000fc80007f3e0ff */
[----:B------:R-:W-:Y:S01]  /*3a30*/  IADD3.X R10, PT, PT, R10, RZ, RZ, P0, !PT ;  /* 0x000000ff0a0a7210 */ /* 0x000fe200007fe4ff */
[----:B------:R-:W-:-:S04]  /*3a40*/  IMAD.WIDE.U32 R18, R9, UR10, RZ ;  /* 0x0000000a09127c25 */ /* 0x000fc8000f8e00ff */
[----:B------:R-:W-:Y:S01]  /*3a50*/  IMAD.X R10, RZ, RZ, R10, P1 ;  /* 0x000000ffff0a7224 */ /* 0x000fe200008e060a */
[----:B------:R-:W-:Y:S01]  /*3a60*/  IADD3 R17, P1, PT, -R18, R17, RZ ;  /* 0x0000001112117210 */ /* 0x000fe20007f3e1ff */
[----:B------:R-:W-:-:S03]  /*3a70*/  IMAD R19, R9, UR11, R19 ;  /* 0x0000000b09137c24 */ /* 0x000fc6000f8e0213 */
[----:B------:R-:W-:Y:S01]  /*3a80*/  ISETP.GE.U32.AND P0, PT, R17, UR10, PT ;  /* 0x0000000a11007c0c */ /* 0x000fe2000bf06070 */
[----:B------:R-:W-:-:S04]  /*3a90*/  IMAD R16, R10, UR10, R19 ;  /* 0x0000000a0a107c24 */ /* 0x000fc8000f8e0213 */
[----:B------:R-:W-:Y:S01]  /*3aa0*/  IMAD.X R13, R13, 0x1, ~R16, P1 ;  /* 0x000000010d0d7824 */ /* 0x000fe200008e0e10 */
[----:B------:R-:W-:Y:S02]  /*3ab0*/  IADD3 R16, P2, PT, R9, 0x1, RZ ;  /* 0x0000000109107810 */ /* 0x000fe40007f5e0ff */
[----:B------:R-:W-:Y:S02]  /*3ac0*/  IADD3 R20, P1, PT, R17, -UR10, RZ ;  /* 0x8000000a11147c10 */ /* 0x000fe4000ff3e0ff */
[C---:B------:R-:W-:Y:S01]  /*3ad0*/  ISETP.GE.U32.AND.EX P0, PT, R13.reuse, UR11, PT, P0 ;  /* 0x0000000b0d007c0c */ /* 0x040fe2000bf06100 */
[----:B------:R-:W-:Y:S01]  /*3ae0*/  IMAD.X R19, RZ, RZ, R10, P2 ;  /* 0x000000ffff137224 */ /* 0x000fe200010e060a */
[----:B------:R-:W-:Y:S02]  /*3af0*/  IADD3.X R18, PT, PT, R13, ~UR11, RZ, P1, !PT ;  /* 0x8000000b0d127c10 */ /* 0x000fe40008ffe4ff */
[----:B------:R-:W-:Y:S02]  /*3b00*/  SEL R17, R20, R17, P0 ;  /* 0x0000001114117207 */ /* 0x000fe40000000000 */
[----:B------:R-:W-:-:S02]  /*3b10*/  SEL R16, R16, R9, P0 ;  /* 0x0000000910107207 */ /* 0x000fc40000000000 */
[----:B------:R-:W-:Y:S02]  /*3b20*/  SEL R18, R18, R13, P0 ;  /* 0x0000000d12127207 */ /* 0x000fe40000000000 */
[----:B------:R-:W-:Y:S01]  /*3b30*/  ISETP.GE.U32.AND P1, PT, R17, UR10, PT ;  /* 0x0000000a11007c0c */ /* 0x000fe2000bf26070 */
[----:B------:R-:W-:Y:S01]  /*3b40*/  IMAD.MOV.U32 R17, RZ, RZ, 0x0 ;  /* 0x00000000ff117424 */ /* 0x000fe200078e00ff */
[----:B------:R-:W-:Y:S02]  /*3b50*/  SEL R19, R19, R10, P0 ;  /* 0x0000000a13137207 */ /* 0x000fe40000000000 */
[----:B------:R-:W-:Y:S02]  /*3b60*/  IADD3 R9, P2, PT, R16, 0x1, RZ ;  /* 0x0000000110097810 */ /* 0x000fe40007f5e0ff */
[----:B------:R-:W-:Y:S02]  /*3b70*/  ISETP.GE.U32.AND.EX P0, PT, R18, UR11, PT, P1 ;  /* 0x0000000b12007c0c */ /* 0x000fe4000bf06110 */
[----:B------:R-:W-:Y:S01]  /*3b80*/  LOP3.LUT R13, R11, UR25, RZ, 0x3c, !PT ;  /* 0x000000190b0d7c12 */ /* 0x000fe2000f8e3cff */
[----:B------:R-:W-:Y:S01]  /*3b90*/  IMAD.X R10, RZ, RZ, R19, P2 ;  /* 0x000000ffff0a7224 */ /* 0x000fe200010e0613 */
[----:B------:R-:W-:-:S02]  /*3ba0*/  SEL R9, R9, R16, P0 ;  /* 0x0000001009097207 */ /* 0x000fc40000000000 */
[----:B------:R-:W-:Y:S02]  /*3bb0*/  ISETP.GE.AND P1, PT, R13, RZ, PT ;  /* 0x000000ff0d00720c */ /* 0x000fe40003f26270 */
[----:B------:R-:W-:Y:S02]  /*3bc0*/  SEL R19, R10, R19, P0 ;  /* 0x000000130a137207 */ /* 0x000fe40000000000 */
[-C--:B------:R-:W-:Y:S02]  /*3bd0*/  IADD3 R10, P2, PT, RZ, -R9.reuse, RZ ;  /* 0x80000009ff0a7210 */ /* 0x080fe40007f5e0ff */
[----:B------:R-:W-:Y:S02]  /*3be0*/  ISETP.NE.U32.AND P0, PT, RZ, UR24, PT ;  /* 0x00000018ff007c0c */ /* 0x000fe4000bf05070 */
[----:B------:R-:W-:Y:S01]  /*3bf0*/  SEL R10, R10, R9, !P1 ;  /* 0x000000090a0a7207 */ /* 0x000fe20004800000 */
[----:B------:R-:W-:Y:S01]  /*3c00*/  IMAD.X R16, RZ, RZ, ~R19, P2 ;  /* 0x000000ffff107224 */ /* 0x000fe200010e0e13 */
[----:B------:R-:W-:-:S04]  /*3c10*/  ISETP.NE.AND.EX P0, PT, RZ, UR25, PT, P0 ;  /* 0x00000019ff007c0c */ /* 0x000fc8000bf05300 */
[----:B------:R-:W-:Y:S02]  /*3c20*/  SEL R16, R16, R19, !P1 ;  /* 0x0000001310107207 */ /* 0x000fe40004800000 */
[----:B------:R-:W-:Y:S02]  /*3c30*/  SEL R10, R10, 0xffffffff, P0 ;  /* 0xffffffff0a0a7807 */ /* 0x000fe40000000000 */
[----:B------:R-:W-:Y:S01]  /*3c40*/  SEL R9, R16, 0xffffffff, P0 ;  /* 0xffffffff10097807 */ /* 0x000fe20000000000 */
[----:B------:R-:W-:-:S04]  /*3c50*/  IMAD.MOV.U32 R16, RZ, RZ, R8 ;  /* 0x000000ffff107224 */ /* 0x000fc800078e0008 */
[----:B------:R-:W-:Y:S05]  /*3c60*/  RET.REL.NODEC R16 `(_ZN2at6native49_GLOBAL__N__cfa43aba_16_ReflectionPad_cu_f800513921reflection_pad1d_flatIN3c107complexIdEEEEvPKT_PS6_lllll) ;  /* 0xffffffc010e47950 */ /* 0x000fea0003c3ffff */
        .weak           $__internal_44_$__cuda_sm20_div_u64
        .type           $__internal_44_$__cuda_sm20_div_u64,@function
        .size           $__internal_44_$__cuda_sm20_div_u64,($__internal_45_$__cuda_sm20_rem_s64 - $__internal_44_$__cuda_sm20_div_u64)
$__internal_44_$__cuda_sm20_div_u64:
[----:B------:R-:W0:Y:S08]  /*3c70*/  I2F.U64.RP R13, R8 ;  /* 0x00000008000d7312 */ /* 0x000e300000309000 */
[----:B0-----:R-:W0:Y:S02]  /*3c80*/  MUFU.RCP R13, R13 ;  /* 0x0000000d000d7308 */ /* 0x001e240000001000 */
[----:B0-----:R-:W-:-:S06]  /*3c90*/  IADD3 R4, PT, PT, R13, 0x1ffffffe, RZ ;  /* 0x1ffffffe0d047810 */ /* 0x001fcc0007ffe0ff */
        /* <DEDUP_REMOVED lines=19> */
[----:B------:R-:W-:-:S04]  /*3dd0*/  IMAD.HI.U32 R14, R15, R17, RZ ;  /* 0x000000110f0e7227 */ /* 0x000fc800078e00ff */
[----:B------:R-:W-:Y:S02]  /*3de0*/  IMAD.X R4, RZ, RZ, ~R5, P0 ;  /* 0x000000ffff047224 */ /* 0x000fe400000e0e05 */
[----:B------:R-:W-:Y:S02]  /*3df0*/  IMAD.MOV.U32 R5, RZ, RZ, RZ ;  /* 0x000000ffff057224 */ /* 0x000fe400078e00ff */
        /* <DEDUP_REMOVED lines=14> */
[----:B------:R-:W-:-:S03]  /*3ee0*/  IMAD.WIDE.U32 R4, R15, R8, RZ ;  /* 0x000000080f047225 */ /* 0x000fc600078e00ff */
[----:B------:R-:W-:Y:S01]  /*3ef0*/  IADD3.X R13, PT, PT, RZ, R13, RZ, P1, !PT ;  /* 0x0000000dff0d7210 */ /* 0x000fe20000ffe4ff */
[C---:B------:R-:W-:Y:S01]  /*3f00*/  IMAD R5, R15.reuse, R9, R5 ;  /* 0x000000090f057224 */ /* 0x040fe200078e0205 */
[----:B------:R-:W-:Y:S02]  /*3f10*/  IADD3 R17, P1, PT, -R4, R10, RZ ;  /* 0x0000000a04117210 */ /* 0x000fe40007f3e1ff */
[----:B------:R-:W-:Y:S01]  /*3f20*/  IADD3 R4, P2, PT, R15, 0x1, RZ ;  /* 0x000000010f047810 */ /* 0x000fe20007f5e0ff */
[-C--:B------:R-:W-:Y:S01]  /*3f30*/  IMAD R5, R13, R8.reuse, R5 ;  /* 0x000000080d057224 */ /* 0x080fe200078e0205 */
[----:B------:R-:W-:-:S03]  /*3f40*/  ISETP.GE.U32.AND P0, PT, R17, R8, PT ;  /* 0x000000081100720c */ /* 0x000fc60003f06070 */
[----:B------:R-:W-:Y:S01]  /*3f50*/  IMAD.X R14, R12, 0x1, ~R5, P1 ;  /* 0x000000010c0e7824 */ /* 0x000fe200008e0e05 */
[----:B------:R-:W-:Y:S01]  /*3f60*/  IADD3 R5, P1, PT, -R8, R17, RZ ;  /* 0x0000001108057210 */ /* 0x000fe20007f3e1ff */
[----:B------:R-:W-:-:S03]  /*3f70*/  IMAD.X R10, RZ, RZ, R13, P2 ;  /* 0x000000ffff0a7224 */ /* 0x000fc600010e060d */
[C---:B------:R-:W-:Y:S01]  /*3f80*/  ISETP.GE.U32.AND.EX P0, PT, R14.reuse, R9, PT, P0 ;  /* 0x000000090e00720c */ /* 0x040fe20003f06100 */
[----:B------:R-:W-:Y:S01]  /*3f90*/  IMAD.X R12, R14, 0x1, ~R9, P1 ;  /* 0x000000010e0c7824 */ /* 0x000fe200008e0e09 */
[----:B------:R-:W-:Y:S02]  /*3fa0*/  ISETP.NE.U32.AND P1, PT, R8, RZ, PT ;  /* 0x000000ff0800720c */ /* 0x000fe40003f25070 */
[----:B------:R-:W-:Y:S02]  /*3fb0*/  SEL R15, R4, R15, P0 ;  /* 0x0000000f040f7207 */ /* 0x000fe40000000000 */
[----:B------:R-:W-:Y:S02]  /*3fc0*/  SEL R5, R5, R17, P0 ;  /* 0x0000001105057207 */ /* 0x000fe40000000000 */
[----:B------:R-:W-:Y:S02]  /*3fd0*/  SEL R10, R10, R13, P0 ;  /* 0x0000000d0a0a7207 */ /* 0x000fe40000000000 */
[----:B------:R-:W-:-:S02]  /*3fe0*/  IADD3 R4, P2, PT, R15, 0x1, RZ ;  /* 0x000000010f047810 */ /* 0x000fc40007f5e0ff */
[----:B------:R-:W-:Y:S02]  /*3ff0*/  SEL R12, R12, R14, P0 ;  /* 0x0000000e0c0c7207 */ /* 0x000fe40000000000 */
[----:B------:R-:W-:Y:S01]  /*4000*/  ISETP.GE.U32.AND P0, PT, R5, R8, PT ;  /* 0x000000080500720c */ /* 0x000fe20003f06070 */
[----:B------:R-:W-:Y:S01]  /*4010*/  IMAD.X R5, RZ, RZ, R10, P2 ;  /* 0x000000ffff057224 */ /* 0x000fe200010e060a */
[----:B------:R-:W-:Y:S02]  /*4020*/  ISETP.NE.AND.EX P1, PT, R9, RZ, PT, P1 ;  /* 0x000000ff0900720c */ /* 0x000fe40003f25310 */
[----:B------:R-:W-:-:S04]  /*4030*/  ISETP.GE.U32.AND.EX P0, PT, R12, R9, PT, P0 ;  /* 0x000000090c00720c */ /* 0x000fc80003f06100 */
[----:B------:R-:W-:Y:S01]  /*4040*/  SEL R8, R4, R15, P0 ;  /* 0x0000000f04087207 */ /* 0x000fe20000000000 */
[----:B------:R-:W-:Y:S01]  /*4050*/  IMAD.MOV.U32 R4, RZ, RZ, R6 ;  /* 0x000000ffff047224 */ /* 0x000fe200078e0006 */
[----:B------:R-:W-:Y:S01]  /*4060*/  SEL R9, R5, R10, P0 ;  /* 0x0000000a05097207 */ /* 0x000fe20000000000 */
[----:B------:R-:W-:Y:S01]  /*4070*/  IMAD.MOV.U32 R5, RZ, RZ, 0x0 ;  /* 0x00000000ff057424 */ /* 0x000fe200078e00ff */
[----:B------:R-:W-:Y:S02]  /*4080*/  SEL R8, R8, 0xffffffff, P1 ;  /* 0xffffffff08087807 */ /* 0x000fe40000800000 */
[----:B------:R-:W-:Y:S01]  /*4090*/  SEL R9, R9, 0xffffffff, P1 ;  /* 0xffffffff09097807 */ /* 0x000fe20000800000 */
[----:B------:R-:W-:Y:S06]  /*40a0*/  RET.REL.NODEC R4 `(_ZN2at6native49_GLOBAL__N__cfa43aba_16_ReflectionPad_cu_f800513921reflection_pad1d_flatIN3c107complexIdEEEEvPKT_PS6_lllll) ;  /* 0xffffffbc04d47950 */ /* 0x000fec0003c3ffff */
        .weak           $__internal_45_$__cuda_sm20_rem_s64
        .type           $__internal_45_$__cuda_sm20_rem_s64,@function
        .size           $__internal_45_$__cuda_sm20_rem_s64,(.L_x_1239 - $__internal_45_$__cuda_sm20_rem_s64)
$__internal_45_$__cuda_sm20_rem_s64:
[----:B------:R-:W-:Y:S02]  /*40b0*/  IADD3 R24, P1, PT, RZ, -R17, RZ ;  /* 0x80000011ff187210 */ /* 0x000fe40007f3e0ff */
[----:B------:R-:W-:-:S03]  /*40c0*/  ISETP.GE.AND P0, PT, R13, RZ, PT ;  /* 0x000000ff0d00720c */ /* 0x000fc60003f06270 */
[----:B------:R-:W-:Y:S01]  /*40d0*/  IMAD.X R8, RZ, RZ, ~R13, P1 ;  /* 0x000000ffff087224 */ /* 0x000fe200008e0e0d */
[----:B------:R-:W-:-:S04]  /*40e0*/  SEL R24, R24, R17, !P0 ;  /* 0x0000001118187207 */ /* 0x000fc80004000000 */
[----:B------:R-:W-:-:S04]  /*40f0*/  SEL R25, R8, R13, !P0 ;  /* 0x0000000d08197207 */ /* 0x000fc80004000000 */
[----:B------:R-:W0:Y:S08]  /*4100*/  I2F.U64.RP R8, R24 ;  /* 0x0000001800087312 */ /* 0x000e300000309000 */
[----:B0-----:R-:W0:Y:S02]  /*4110*/  MUFU.RCP R10, R8 ;  /* 0x00000008000a7308 */ /* 0x001e240000001000 */
[----:B0-----:R-:W-:-:S06]  /*4120*/  IADD3 R10, PT, PT, R10, 0x1ffffffe, RZ ;  /* 0x1ffffffe0a0a7810 */ /* 0x001fcc0007ffe0ff */
[----:B------:R0:W1:Y:S02]  /*4130*/  F2I.U64.TRUNC R28, R10 ;  /* 0x0000000a001c7311 */ /* 0x000064000020d800 */
[----:B0-----:R-:W-:Y:S01]  /*4140*/  IADD3 R10, P4, PT, RZ, -R19, RZ ;  /* 0x80000013ff0a7210 */ /* 0x001fe20007f9e0ff */
[----:B-1----:R-:W-:-:S04]  /*4150*/  IMAD.WIDE.U32 R20, R28, R24, RZ ;  /* 0x000000181c147225 */ /* 0x002fc800078e00ff */
        /* <DEDUP_REMOVED lines=14> */
[C---:B------:R-:W-:Y:S01]  /*4240*/  IMAD R9, R27.reuse, R25, R29 ;  /* 0x000000191b097224 */ /* 0x040fe200078e021d */
[----:B------:R-:W-:Y:S02]  /*4250*/  IADD3 R21, P0, PT, RZ, -R28, RZ ;  /* 0x8000001cff157210 */ /* 0x000fe40007f1e0ff */
[----:B------:R-:W-:Y:S01]  /*4260*/  ISETP.GE.AND P1, PT, R18, RZ, PT ;  /* 0x000000ff1200720c */ /* 0x000fe20003f26270 */
[----:B------:R-:W-:Y:S02]  /*4270*/  IMAD R9, R20, R24, R9 ;  /* 0x0000001814097224 */ /* 0x000fe400078e0209 */
[----:B------:R-:W-:Y:S01]  /*4280*/  IMAD.HI.U32 R26, R27, R21, RZ ;  /* 0x000000151b1a7227 */ /* 0x000fe200078e00ff */
[----:B------:R-:W-:-:S03]  /*4290*/  SEL R10, R10, R19, !P1 ;  /* 0x000000130a0a7207 */ /* 0x000fc60004800000 */
[----:B------:R-:W-:Y:S02]  /*42a0*/  IMAD.X R9, RZ, RZ, ~R9, P0 ;  /* 0x000000ffff097224 */ /* 0x000fe400000e0e09 */
[----:B------:R-:W-:Y:S02]  /*42b0*/  IMAD.X R19, RZ, RZ, ~R18, P4 ;  /* 0x000000ffff137224 */ /* 0x000fe400020e0e12 */
[----:B------:R-:W-:-:S03]  /*42c0*/  IMAD.WIDE.U32 R26, P0, R27, R9, R26 ;  /* 0x000000091b1a7225 */ /* 0x000fc6000780001a */
[----:B------:R-:W-:Y:S01]  /*42d0*/  SEL R18, R19, R18, !P1 ;  /* 0x0000001213127207 */ /* 0x000fe20004800000 */
        /* <DEDUP_REMOVED lines=12> */
[----:B------:R-:W-:-:S04]  /*43a0*/  IADD3 R19, P2, PT, R8, R19, RZ ;  /* 0x0000001308137210 */ /* 0x000fc80007f5e0ff */
[----:B------:R-:W-:Y:S01]  /*43b0*/  IADD3.X R9, PT, PT, R9, RZ, RZ, P0, !PT ;  /* 0x000000ff09097210 */ /* 0x000fe200007fe4ff */
[----:B------:R-:W-:-:S04]  /*43c0*/  IMAD.WIDE.U32 R20, R19, R24, RZ ;  /* 0x0000001813147225 */ /* 0x000fc800078e00ff */
[----:B------:R-:W-:Y:S02]  /*43d0*/  IMAD.X R9, RZ, RZ, R9, P2 ;  /* 0x000000ffff097224 */ /* 0x000fe400010e0609 */
[----:B------:R-:W-:Y:S01]  /*43e0*/  IMAD R19, R19, R25, R21 ;  /* 0x0000001913137224 */ /* 0x000fe200078e0215 */
[----:B------:R-:W-:-:S03]  /*43f0*/  IADD3 R21, P2, PT, -R20, R10, RZ ;  /* 0x0000000a14157210 */ /* 0x000fc60007f5e1ff */
[-C--:B------:R-:W-:Y:S01]  /*4400*/  IMAD R9, R9, R24.reuse, R19 ;  /* 0x0000001809097224 */ /* 0x080fe200078e0213 */
[----:B------:R-:W-:-:S03]  /*4410*/  ISETP.GE.U32.AND P0, PT, R21, R24, PT ;  /* 0x000000181500720c */ /* 0x000fc60003f06070 */
[----:B------:R-:W-:Y:S01]  /*4420*/  IMAD.X R9, R18, 0x1, ~R9, P2 ;  /* 0x0000000112097824 */ /* 0x000fe200010e0e09 */
[----:B------:R-:W-:-:S04]  /*4430*/  IADD3 R10, P2, PT, R21, -R24, RZ ;  /* 0x80000018150a7210 */ /* 0x000fc80007f5e0ff */
[C---:B------:R-:W-:Y:S01]  /*4440*/  ISETP.GE.U32.AND.EX P0, PT, R9.reuse, R25, PT, P0 ;  /* 0x000000190900720c */ /* 0x040fe20003f06100 */
[----:B------:R-:W-:-:S03]  /*4450*/  IMAD.X R8, R9, 0x1, ~R25, P2 ;  /* 0x0000000109087824 */ /* 0x000fc600010e0e19 */
[----:B------:R-:W-:Y:S02]  /*4460*/  SEL R21, R10, R21, P0 ;  /* 0x000000150a157207 */ /* 0x000fe40000000000 */
        /* <DEDUP_REMOVED lines=8> */
[----:B------:R-:W-:Y:S02]  /*44f0*/  ISETP.NE.U32.AND P0, PT, R17, RZ, PT ;  /* 0x000000ff1100720c */ /* 0x000fe40003f05070 */
[----:B------:R-:W-:Y:S01]  /*4500*/  SEL R9, R9, R8, !P1 ;  /* 0x0000000809097207 */ /* 0x000fe20004800000 */
[----:B------:R-:W-:Y:S01]  /*4510*/  IMAD.X R17, RZ, RZ, ~R24, P2 ;  /* 0x000000ffff117224 */ /* 0x000fe200010e0e18 */
[----:B------:R-:W-:-:S04]  /*4520*/  ISETP.NE.AND.EX P0, PT, R13, RZ, PT, P0 ;  /* 0x000000ff0d00720c */ /* 0x000fc80003f05300 */
[----:B------:R-:W-:Y:S02]  /*4530*/  SEL R17, R17, R24, !P1 ;  /* 0x0000001811117207 */ /* 0x000fe40004800000 */
[----:B------:R-:W-:Y:S02]  /*4540*/  SEL R8, R9, 0xffffffff, P0 ;  /* 0xffffffff09087807 */ /* 0x000fe40000000000 */
[----:B------:R-:W-:Y:S01]  /*4550*/  SEL R9, R17, 0xffffffff, P0 ;  /* 0xffffffff11097807 */ /* 0x000fe20000000000 */
[----:B------:R-:W-:-:S04]  /*4560*/  IMAD.MOV.U32 R17, RZ, RZ, 0x0 ;  /* 0x00000000ff117424 */ /* 0x000fc800078e00ff */
[----:B------:R-:W-:Y:S05]  /*4570*/  RET.REL.NODEC R16 `(_ZN2at6native49_GLOBAL__N__cfa43aba_16_ReflectionPad_cu_f800513921reflection_pad1d_flatIN3c107complexIdEEEEvPKT_PS6_lllll) ;  /* 0xffffffb810a07950 */ /* 0x000fea0003c3ffff */
.L_x_442:
        /* <DEDUP_REMOVED lines=16> */
.L_x_1239:


//--------------------- .text._ZN2at6native49_GLOBAL__N__cfa43aba_16_ReflectionPad_cu_f800513927reflection_pad1d_out_kernelIN3c107complexIdEEEEvPKT_PS6_lll --------------------------
	.section	.text._ZN2at6native49_GLOBAL__N__cfa43aba_16_ReflectionPad_cu_f800513927reflection_pad1d_out_kernelIN3c107complexIdEEEEvPKT_PS6_lll,"ax",@progbits
	.align	128
.text._ZN2at6native49_GLOBAL__N__cfa43aba_16_ReflectionPad_cu_f800513927reflection_pad1d_out_kernelIN3c107complexIdEEEEvPKT_PS6_lll:
        .type           _ZN2at6native49_GLOBAL__N__cfa43aba_16_ReflectionPad_cu_f800513927reflection_pad1d_out_kernelIN3c107complexIdEEEEvPKT_PS6_lll,@function
        .size           _ZN2at6native49_GLOBAL__N__cfa43aba_16_ReflectionPad_cu_f800513927reflection_pad1d_out_kernelIN3c107complexIdEEEEvPKT_PS6_lll,(.L_x_1243 - _ZN2at6native49_GLOBAL__N__cfa43aba_16_ReflectionPad_cu_f800513927reflection_pad1d_out_kernelIN3c107complexIdEEEEvPKT_PS6_lll)
        .other          _ZN2at6native49_GLOBAL__N__cfa43aba_16_ReflectionPad_cu_f800513927reflection_pad1d_out_kernelIN3c107complexIdEEEEvPKT_PS6_lll,@"STO_CUDA_ENTRY STV_DEFAULT"
_ZN2at6native49_GLOBAL__N__cfa43aba_16_ReflectionPad_cu_f800513927reflection_pad1d_out_kernelIN3c107complexIdEEEEvPKT_PS6_lll:
        /* <DEDUP_REMOVED lines=17> */
[C---:B------:R-:W-:Y:S02]  /*0110*/  IADD3 R10, P1, PT, -R2.reuse, R6, RZ ;  /* 0x00000006020a7210 */ /* 0x040fe40007f3e1ff */
[-C--:B------:R-:W-:Y:S01]  /*0120*/  IADD3 R3, P0, PT, R2, -R4.reuse, RZ ;  /* 0x8000000402037210 */ /* 0x080fe20007f1e0ff */
[----:B------:R-:W1:Y:S01]  /*0130*/  LDCU.128 UR8, c[0x0][0x380] ;  /* 0x00007000ff0877ac */ /* 0x000e620008000c00 */
[----:B------:R-:W-:Y:S02]  /*0140*/  IADD3.X R11, PT, PT, R7, -0x1, RZ, P1, !PT ;  /* 0xffffffff070b7810 */ /* 0x000fe40000ffe4ff */
[----:B------:R-:W0:Y:S01]  /*0150*/  S2UR UR5, SR_CTAID.Z ;  /* 0x00000000000579c3 */ /* 0x000e220000002700 */
[----:B------:R-:W-:Y:S01]  /*0160*/  IADD3 R12, P1, PT, RZ, -R3, RZ ;  /* 0x80000003ff0c7210 */ /* 0x000fe20007f3e0ff */
[----:B------:R-:W-:Y:S01]  /*0170*/  IMAD.X R8, RZ, RZ, ~R5, P0 ;  /* 0x000000ffff087224 */ /* 0x000fe200000e0e05 */
[----:B------:R-:W-:-:S02]  /*0180*/  IADD3 R15, P3, PT, RZ, -R4, RZ ;  /* 0x80000004ff0f7210 */ /* 0x000fc40007f7e0ff */
[----:B------:R-:W-:Y:S02]  /*0190*/  ISETP.GT.U32.AND P0, PT, R4, RZ, PT ;  /* 0x000000ff0400720c */ /* 0x000fe40003f04070 */
[----:B------:R-:W-:Y:S01]  /*01a0*/  ISETP.LT.AND P2, PT, R8, RZ, PT ;  /* 0x000000ff0800720c */ /* 0x000fe20003f41270 */
[----:B------:R-:W-:Y:S01]  /*01b0*/  IMAD.X R16, RZ, RZ, ~R5, P3 ;  /* 0x000000ffff107224 */ /* 0x000fe200018e0e05 */
[----:B------:R-:W-:Y:S02]  /*01c0*/  ISETP.GT.AND.EX P0, PT, R5, RZ, PT, P0 ;  /* 0x000000ff0500720c */ /* 0x000fe40003f04300 */
[----:B------:R-:W-:Y:S01]  /*01d0*/  SEL R3, R12, R3, P2 ;  /* 0x000000030c037207 */ /* 0x000fe20001000000 */
[----:B0-----:R-:W-:Y:S01]  /*01e0*/  UIMAD UR4, UR5, UR6, UR4 ;  /* 0x00000006050472a4 */ /* 0x001fe2000f8e0204 */
[----:B------:R-:W0:Y:S05]  /*01f0*/  LDCU.64 UR6, c[0x0][0x358] ;  /* 0x00006b00ff0677ac */ /* 0x000e2a0008000a00 */
[----:B------:R-:W-:-:S04]  /*0200*/  IMAD.WIDE.U32 R10, R6, UR4, R10 ;  /* 0x00000004060a7c25 */ /* 0x000fc8000f8e000a */
[----:B------:R-:W-:Y:S01]  /*0210*/  IMAD R7, R7, UR4, R11 ;  /* 0x0000000407077c24 */ /* 0x000fe2000f8e020b */
[C---:B------:R-:W-:Y:S01]  /*0220*/  LEA R10, P4, R4.reuse, R10, 0x1 ;  /* 0x0000000a040a7211 */ /* 0x040fe200078808ff */
        /* <DEDUP_REMOVED lines=12> */
[----:B------:R-:W-:Y:S02]  /*02f0*/  ISETP.LT.AND P4, PT, R13, RZ, PT ;  /* 0x000000ff0d00720c */ /* 0x000fe40003f81270 */
[----:B------:R-:W-:Y:S01]  /*0300*/  IADD3 R4, P0, P3, R4, R10, R11 ;  /* 0x0000000a04047210 */ /* 0x000fe20007b1e00b */
[----:B------:R-:W-:Y:S01]  /*0310*/  IMAD.X R10, RZ, RZ, ~R13, P2 ;  /* 0x000000ffff0a7224 */ /* 0x000fe200010e0e0d */
        /* <DEDUP_REMOVED lines=9> */
[----:B0-----:R-:W2:Y:S01]  /*03b0*/  LDG.E.128 R4, desc[UR6][R4.64] ;  /* 0x0000000604047981 */ /* 0x001ea2000c1e1d00 */
[----:B------:R-:W-:Y:S02]  /*03c0*/  IMAD.MOV.U32 R3, RZ, RZ, RZ ;  /* 0x000000ffff037224 */ /* 0x000fe400078e00ff */
[----:B------:R-:W-:-:S04]  /*03d0*/  IMAD.WIDE.U32 R2, R9, UR4, R2 ;  /* 0x0000000409027c25 */ /* 0x000fc8000f8e0002 */
[----:B------:R-:W-:Y:S01]  /*03e0*/  IMAD R9, R0, UR4, RZ ;  /* 0x0000000400097c24 */ /* 0x000fe2000f8e02ff */
[----:B------:R-:W-:-:S03]  /*03f0*/  LEA R8, P0, R2, UR10, 0x4 ;  /* 0x0000000a02087c11 */ /* 0x000fc6000f8020ff */
[----:B------:R-:W-:-:S05]  /*0400*/  IMAD.IADD R3, R3, 0x1, R9 ;  /* 0x0000000103037824 */ /* 0x000fca00078e0209 */
[----:B------:R-:W-:-:S05]  /*0410*/  LEA.HI.X R9, R2, UR11, R3, 0x4, P0 ;  /* 0x0000000b02097c11 */ /* 0x000fca00080f2403 */
[----:B--2---:R-:W-:Y:S01]  /*0420*/  STG.E.128 desc[UR6][R8.64], R4 ;  /* 0x0000000408007986 */ /* 0x004fe2000c101d06 */
[----:B------:R-:W-:Y:S05]  /*0430*/  EXIT ;  /* 0x000000000000794d */ /* 0x000fea0003800000 */
.L_x_443:
        /* <DEDUP_REMOVED lines=12> */
.L_x_1243:


//--------------------- .text._ZN2at6native49_GLOBAL__N__cfa43aba_16_ReflectionPad_cu_f800513921reflection_pad1d_flatIfEEvPKT_PS3_lllll --------------------------
	.section	.text._ZN2at6native49_GLOBAL__N__cfa43aba_16_ReflectionPad_cu_f800513921reflection_pad1d_flatIfEEvPKT_PS3_lllll,"ax",@progbits
	.align	128
.text._ZN2at6native49_GLOBAL__N__cfa43aba_16_ReflectionPad_cu_f800513921reflection_pad1d_flatIfEEvPKT_PS3_lllll:
        .type           _ZN2at6native49_GLOBAL__N__cfa43aba_16_ReflectionPad_cu_f800513921reflection_pad1d_flatIfEEvPKT_PS3_lllll,@function
        .size           _ZN2at6native49_GLOBAL__N__cfa43aba_16_ReflectionPad_cu_f800513921reflection_pad1d_flatIfEEvPKT_PS3_lllll,(.L_x_1244 - _ZN2at6native49_GLOBAL__N__cfa43aba_16_ReflectionPad_cu_f800513921reflection_pad1d_flatIfEEvPKT_PS3_lllll)
        .other          _ZN2at6native49_GLOBAL__N__cfa43aba_16_ReflectionPad_cu_f800513921reflection_pad1d_flatIfEEvPKT_PS3_lllll,@"STO_CUDA_ENTRY STV_DEFAULT"
_ZN2at6native49_GLOBAL__N__cfa43aba_16_ReflectionPad_cu_f800513921reflection_pad1d_flatIfEEvPKT_PS3_lllll:
        /* <DEDUP_REMOVED lines=63> */
.L_x_446:
[----:B------:R-:W-:Y:S01]  /*03f0*/  IMAD.U32 R3, RZ, RZ, UR9 ;  /* 0x00000009ff037e24 */ /* 0x000fe2000f8e00ff */
[----:B------:R-:W-:Y:S01]  /*0400*/  MOV R9, R10 ;  /* 0x0000000a00097202 */ /* 0x000fe20000000f00 */
[----:B------:R-:W-:Y:S01]  /*0410*/  IMAD.U32 R12, RZ, RZ, UR8 ;  /* 0x00000008ff0c7e24 */ /* 0x000fe2000f8e00ff */
[----:B------:R-:W-:Y:S01]  /*0420*/  MOV R10, 0x470 ;  /* 0x00000470000a7802 */ /* 0x000fe20000000f00 */
[----:B------:R-:W-:Y:S02]  /*0430*/  IMAD.U32 R13, RZ, RZ, UR9 ;  /* 0x00000009ff0d7e24 */ /* 0x000fe4000f8e00ff */
[----:B------:R-:W-:Y:S02]  /*0440*/  IMAD.U32 R2, RZ, RZ, UR8 ;  /* 0x00000008ff027e24 */ /* 0x000fe4000f8e00ff */
[----:B------:R-:W-:-:S07]  /*0450*/  IMAD.MOV.U32 R5, RZ, RZ, R3 ;  /* 0x000000ffff057224 */ /* 0x000fce00078e0003 */
[----:B------:R-:W-:Y:S05]  /*0460*/  CALL.REL.NOINC `($__internal_47_$__cuda_sm20_div_u64) ;  /* 0x0000003800247944 */ /* 0x000fea0003c00000 */
[----:B------:R-:W-:Y:S02]  /*0470*/  IMAD.MOV.U32 R14, RZ, RZ, R2 ;  /* 0x000000ffff0e7224 */ /* 0x000fe400078e0002 */
[----:B------:R-:W-:-:S07]  /*0480*/  IMAD.MOV.U32 R15, RZ, RZ, R3 ;  /* 0x000000ffff0f7224 */ /* 0x000fce00078e0003 */
.L_x_447:
[----:B------:R-:W-:Y:S05]  /*0490*/  BSYNC.RECONVERGENT B0 ;  /* 0x0000000000007941 */ /* 0x000fea0003800200 */
.L_x_445:
        /* <DEDUP_REMOVED lines=22> */
.L_x_454:
        /* <DEDUP_REMOVED lines=26> */
.L_x_452:
[----:B------:R-:W-:Y:S01]  /*07a0*/  IMAD.MOV.U32 R5, RZ, RZ, R12 ;  /* 0x000000ffff057224 */ /* 0x000fe200078e000c */
[----:B------:R-:W-:-:S07]  /*07b0*/  MOV R0, 0x7d0 ;  /* 0x000007d000007802 */ /* 0x000fce0000000f00 */
[----:B--23--:R-:W-:Y:S05]  /*07c0*/  CALL.REL.NOINC `($__internal_46_$__cuda_sm20_div_s64) ;  /* 0x0000002c00ec7944 */ /* 0x00cfea0003c00000 */
[----:B------:R-:W-:Y:S02]  /*07d0*/  IMAD.MOV.U32 R10, RZ, RZ, R5 ;  /* 0x000000ffff0a7224 */ /* 0x000fe400078e0005 */
[----:B------:R-:W-:-:S07]  /*07e0*/  IMAD.MOV.U32 R11, RZ, RZ, R9 ;  /* 0x000000ffff0b7224 */ /* 0x000fce00078e0009 */
.L_x_453:
[----:B--23--:R-:W-:Y:S05]  /*07f0*/  BSYNC.RECONVERGENT B2 ;  /* 0x0000000000027941 */ /* 0x00cfea0003800200 */
.L_x_451:
[----:B------:R-:W-:Y:S02]  /*0800*/  IMAD R3, R11, UR28, RZ ;  /* 0x0000001c0b037c24 */ /* 0x000fe4000f8e02ff */
[----:B------:R-:W-:-:S04]  /*0810*/  IMAD.WIDE.U32 R4, R10, UR28, RZ ;  /* 0x0000001c0a047c25 */ /* 0x000fc8000f8e00ff */
[----:B------:R-:W-:Y:S01]  /*0820*/  IMAD R3, R10, UR29, R3 ;  /* 0x0000001d0a037c24 */ /* 0x000fe2000f8e0203 */
[----:B------:R-:W-:-:S03]  /*0830*/  LEA R10, P0, R4, UR30, 0x2 ;  /* 0x0000001e040a7c11 */ /* 0x000fc6000f8010ff */
[----:B------:R-:W-:-:S05]  /*0840*/  IMAD.IADD R3, R5, 0x1, R3 ;  /* 0x0000000105037824 */ /* 0x000fca00078e0203 */
[----:B------:R-:W-:-:S06]  /*0850*/  LEA.HI.X R11, R4, UR31, R3, 0x2, P0 ;  /* 0x0000001f040b7c11 */ /* 0x000fcc00080f1403 */
[----:B------:R-:W2:Y:S01]  /*0860*/  LDG.E.CONSTANT R11, desc[UR26][R10.64] ;  /* 0x0000001a0a0b7981 */ /* 0x000ea2000c1e9900 */
        /* <DEDUP_REMOVED lines=11> */
[----:B--2---:R0:W-:Y:S09]  /*0920*/  STG.E desc[UR26][R4.64], R11 ;  /* 0x0000000b04007986 */ /* 0x0041f2000c10191a */
[----:B------:R-:W-:Y:S05]  /*0930*/  @P0 BRA `(.L_x_454) ;  /* 0xfffffffc00300947 */ /* 0x000fea000383ffff */
[----:B------:R-:W-:Y:S05]  /*0940*/  BSYNC.RECONVERGENT B1 ;  /* 0x0000000000017941 */ /* 0x000fea0003800200 */
.L_x_450:
[----:B------:R-:W-:-:S04]  /*0950*/  IADD3 R7, P0, PT, R8, UR6, RZ ;  /* 0x0000000608077c10 */ /* 0x000fc8000ff1e0ff */
[----:B0-----:R-:W-:-:S09]  /*0960*/  IADD3.X R4, PT, PT, R6, UR7, RZ, P0, !PT ;  /* 0x0000000706047c10 */ /* 0x001fd200087fe4ff */
.L_x_449:
[----:B--23--:R-:W-:Y:S05]  /*0970*/  BSYNC.RECONVERGENT B0 ;  /* 0x0000000000007941 */ /* 0x00cfea0003800200 */
.L_x_448:
        /* <DEDUP_REMOVED lines=9> */
.L_x_468:
        /* <DEDUP_REMOVED lines=24> */
.L_x_457:
[----:B------:R-:W-:Y:S01]  /*0b90*/  IMAD.MOV.U32 R5, RZ, RZ, R7 ;  /* 0x000000ffff057224 */ /* 0x000fe200078e0007 */
[----:B------:R-:W-:-:S07]  /*0ba0*/  MOV R0, 0xbc0 ;  /* 0x00000bc000007802 */ /* 0x000fce0000000f00 */
[----:B------:R-:W-:Y:S05]  /*0bb0*/  CALL.REL.NOINC `($__internal_46_$__cuda_sm20_div_s64) ;  /* 0x0000002800f07944 */ /* 0x000fea0003c00000 */
[----:B------:R-:W-:-:S07]  /*0bc0*/  IMAD.MOV.U32 R8, RZ, RZ, R5 ;  /* 0x000000ffff087224 */ /* 0x000fce00078e0005 */
.L_x_458:
[----:B------:R-:W-:Y:S05]  /*0bd0*/  BSYNC.RECONVERGENT B1 ;  /* 0x0000000000017941 */ /* 0x000fea0003800200 */
.L_x_456:
[----:B------:R-:W-:Y:S02]  /*0be0*/  IMAD R5, R9, UR32, RZ ;  /* 0x0000002009057c24 */ /* 0x000fe4000f8e02ff */
[----:B------:R-:W-:-:S04]  /*0bf0*/  IMAD.WIDE.U32 R2, R8, UR32, RZ ;  /* 0x0000002008027c25 */ /* 0x000fc8000f8e00ff */
[----:B------:R-:W-:Y:S01]  /*0c00*/  IMAD R5, R8, UR33, R5 ;  /* 0x0000002108057c24 */ /* 0x000fe2000f8e0205 */
[----:B------:R-:W-:-:S03]  /*0c10*/  LEA R8, P0, R2, UR20, 0x2 ;  /* 0x0000001402087c11 */ /* 0x000fc6000f8010ff */
[----:B------:R-:W-:-:S05]  /*0c20*/  IMAD.IADD R3, R3, 0x1, R5 ;  /* 0x0000000103037824 */ /* 0x000fca00078e0205 */
[----:B------:R-:W-:-:S06]  /*0c30*/  LEA.HI.X R9, R2, UR21, R3, 0x2, P0 ;  /* 0x0000001502097c11 */ /* 0x000fcc00080f1403 */
[----:B------:R-:W2:Y:S01]  /*0c40*/  LDG.E.CONSTANT R9, desc[UR26][R8.64] ;  /* 0x0000001a08097981 */ /* 0x000ea2000c1e9900 */
[C---:B------:R-:W-:Y:S01]  /*0c50*/  LEA R14, P0, R7.reuse, UR22, 0x2 ;  /* 0x00000016070e7c11 */ /* 0x040fe2000f8010ff */
[----:B------:R-:W-:Y:S03]  /*0c60*/  BSSY.RECONVERGENT B1, `(.L_x_459) ;  /* 0x0000020000017945 */ /* 0x000fe60003800200 */
[C---:B------:R-:W-:Y:S02]  /*0c70*/  LEA.HI.X R15, R7.reuse, UR23, R4, 0x2, P0 ;  /* 0x00000017070f7c11 */ /* 0x040fe400080f1404 */
[----:B------:R-:W-:-:S04]  /*0c80*/  IADD3 R7, P0, PT, R7, UR8, RZ ;  /* 0x0000000807077c10 */ /* 0x000fc8000ff1e0ff */
[----:B------:R-:W-:-:S04]  /*0c90*/  IADD3.X R4, PT, PT, R4, UR9, RZ, P0, !PT ;  /* 0x0000000904047c10 */ /* 0x000fc800087fe4ff */
[----:B------:R-:W-:-:S04]  /*0ca0*/  LOP3.LUT R0, R4, UR37, RZ, 0xfc, !PT ;  /* 0x0000002504007c12 */ /* 0x000fc8000f8efcff */
[----:B------:R-:W-:Y:S01]  /*0cb0*/  ISETP.NE.U32.AND P0, PT, R0, RZ, PT ;  /* 0x000000ff0000720c */ /* 0x000fe20003f05070 */
[----:B--2---:R0:W-:-:S12]  /*0cc0*/  STG.E desc[UR26][R14.64], R9 ;  /* 0x000000090e007986 */ /* 0x0041d8000c10191a */
        /* <DEDUP_REMOVED lines=21> */
.L_x_460:
[----:B------:R-:W-:Y:S01]  /*0e20*/  IMAD.MOV.U32 R5, RZ, RZ, R7 ;  /* 0x000000ffff057224 */ /* 0x000fe200078e0007 */
[----:B------:R-:W-:-:S07]  /*0e30*/  MOV R0, 0xe50 ;  /* 0x00000e5000007802 */ /* 0x000fce0000000f00 */
[----:B0-----:R-:W-:Y:S05]  /*0e40*/  CALL.REL.NOINC `($__internal_46_$__cuda_sm20_div_s64) ;  /* 0x00000028004c7944 */ /* 0x001fea0003c00000 */
[----:B------:R-:W-:-:S07]  /*0e50*/  IMAD.MOV.U32 R8, RZ, RZ, R5 ;  /* 0x000000ffff087224 */ /* 0x000fce00078e0005 */
.L_x_461:
[----:B------:R-:W-:Y:S05]  /*0e60*/  BSYNC.RECONVERGENT B1 ;  /* 0x0000000000017941 */ /* 0x000fea0003800200 */
.L_x_459:
[----:B------:R-:W-:Y:S02]  /*0e70*/  IMAD R5, R9, UR32, RZ ;  /* 0x0000002009057c24 */ /* 0x000fe4000f8e02ff */
[----:B------:R-:W-:-:S04]  /*0e80*/  IMAD.WIDE.U32 R2, R8, UR32, RZ ;  /* 0x0000002008027c25 */ /* 0x000fc8000f8e00ff */
[----:B------:R-:W-:Y:S01]  /*0e90*/  IMAD R5, R8, UR33, R5 ;  /* 0x0000002108057c24 */ /* 0x000fe2000f8e0205 */
[----:B------:R-:W-:-:S03]  /*0ea0*/  LEA R8, P0, R2, UR34, 0x2 ;  /* 0x0000002202087c11 */ /* 0x000fc6000f8010ff */
[----:B------:R-:W-:-:S05]  /*0eb0*/  IMAD.IADD R3, R3, 0x1, R5 ;  /* 0x0000000103037824 */ /* 0x000fca00078e0205 */
[----:B------:R-:W-:-:S06]  /*0ec0*/  LEA.HI.X R9, R2, UR35, R3, 0x2, P0 ;  /* 0x0000002302097c11 */ /* 0x000fcc00080f1403 */
[----:B------:R-:W2:Y:S01]  /*0ed0*/  LDG.E.CONSTANT R9, desc[UR26][R8.64] ;  /* 0x0000001a08097981 */ /* 0x000ea2000c1e9900 */
        /* <DEDUP_REMOVED lines=12> */
[----:B--2---:R0:W-:-:S12]  /*0fa0*/  STG.E desc[UR26][R14.64], R9 ;  /* 0x000000090e007986 */ /* 0x0041d8000c10191a */
        /* <DEDUP_REMOVED lines=21> */
.L_x_463:
[----:B------:R-:W-:Y:S01]  /*1100*/  IMAD.MOV.U32 R5, RZ, RZ, R7 ;  /* 0x000000ffff057224 */ /* 0x000fe200078e0007 */
[----:B------:R-:W-:-:S07]  /*1110*/  MOV R0, 0x1130 ;  /* 0x0000113000007802 */ /* 0x000fce0000000f00 */
[----:B0-----:R-:W-:Y:S05]  /*1120*/  CALL.REL.NOINC `($__internal_46_$__cuda_sm20_div_s64) ;  /* 0x0000002400947944 */ /* 0x001fea0003c00000 */
[----:B------:R-:W-:-:S07]  /*1130*/  IMAD.MOV.U32 R8, RZ, RZ, R5 ;  /* 0x000000ffff087224 */ /* 0x000fce00078e0005 */
.L_x_464:
[----:B------:R-:W-:Y:S05]  /*1140*/  BSYNC.RECONVERGENT B1 ;  /* 0x0000000000017941 */ /* 0x000fea0003800200 */
.L_x_462:
[----:B------:R-:W-:Y:S02]  /*1150*/  IMAD R3, R9, UR32, RZ ;  /* 0x0000002009037c24 */ /* 0x000fe4000f8e02ff */
[----:B------:R-:W-:-:S04]  /*1160*/  IMAD.WIDE.U32 R10, R8, UR32, RZ ;  /* 0x00000020080a7c25 */ /* 0x000fc8000f8e00ff */
[----:B------:R-:W-:Y:S01]  /*1170*/  IMAD R3, R8, UR33, R3 ;  /* 0x0000002108037c24 */ /* 0x000fe2000f8e0203 */
[----:B------:R-:W-:-:S03]  /*1180*/  LEA R8, P0, R10, UR34, 0x2 ;  /* 0x000000220a087c11 */ /* 0x000fc6000f8010ff */
[----:B------:R-:W-:-:S05]  /*1190*/  IMAD.IADD R3, R11, 0x1, R3 ;  /* 0x000000010b037824 */ /* 0x000fca00078e0203 */
[----:B------:R-:W-:-:S06]  /*11a0*/  LEA.HI.X R9, R10, UR35, R3, 0x2, P0 ;  /* 0x000000230a097c11 */ /* 0x000fcc00080f1403 */
[----:B------:R-:W2:Y:S01]  /*11b0*/  LDG.E.CONSTANT R9, desc[UR26][R8.64] ;  /* 0x0000001a08097981 */ /* 0x000ea2000c1e9900 */
[----:B------:R-:W-:Y:S01]  /*11c0*/  IADD3 R14, P0, PT, R14, R2, RZ ;  /* 0x000000020e0e7210 */ /* 0x000fe20007f1e0ff */
[----:B------:R-:W-:Y:S03]  /*11d0*/  BSSY.RECONVERGENT B1, `(.L_x_465) ;  /* 0x0000020000017945 */ /* 0x000fe60003800200 */
[----:B------:R-:W-:Y:S02]  /*11e0*/  IADD3.X R15, PT, PT, R15, R6, RZ, P0, !PT ;  /* 0x000000060f0f7210 */ /* 0x000fe400007fe4ff */
        /* <DEDUP_REMOVED lines=26> */
.L_x_466:
[----:B------:R-:W-:Y:S01]  /*1390*/  IMAD.MOV.U32 R5, RZ, RZ, R7 ;  /* 0x000000ffff057224 */ /* 0x000fe200078e0007 */
[----:B------:R-:W-:-:S07]  /*13a0*/  MOV R0, 0x13c0 ;  /* 0x000013c000007802 */ /* 0x000fce0000000f00 */
[----:B0-----:R-:W-:Y:S05]  /*13b0*/  CALL.REL.NOINC `($__internal_46_$__cuda_sm20_div_s64) ;  /* 0x0000002000f07944 */ /* 0x001fea0003c00000 */
[----:B------:R-:W-:-:S07]  /*13c0*/  IMAD.MOV.U32 R8, RZ, RZ, R5 ;  /* 0x000000ffff087224 */ /* 0x000fce00078e0005 */
.L_x_467:
[----:B------:R-:W-:Y:S05]  /*13d0*/  BSYNC.RECONVERGENT B1 ;  /* 0x0000000000017941 */ /* 0x000fea0003800200 */
.L_x_465:
[----:B------:R-:W-:Y:S02]  /*13e0*/  IMAD R3, R9, UR32, RZ ;  /* 0x0000002009037c24 */ /* 0x000fe4000f8e02ff */
[----:B------:R-:W-:-:S04]  /*13f0*/  IMAD.WIDE.U32 R10, R8, UR32, RZ ;  /* 0x00000020080a7c25 */ /* 0x000fc8000f8e00ff */
[----:B------:R-:W-:Y:S01]  /*1400*/  IMAD R3, R8, UR33, R3 ;  /* 0x0000002108037c24 */ /* 0x000fe2000f8e0203 */
[----:B------:R-:W-:-:S03]  /*1410*/  LEA R8, P0, R10, UR34, 0x2 ;  /* 0x000000220a087c11 */ /* 0x000fc6000f8010ff */
[----:B------:R-:W-:-:S05]  /*1420*/  IMAD.IADD R3, R11, 0x1, R3 ;  /* 0x000000010b037824 */ /* 0x000fca00078e0203 */
[----:B------:R-:W-:-:S06]  /*1430*/  LEA.HI.X R9, R10, UR35, R3, 0x2, P0 ;  /* 0x000000230a097c11 */ /* 0x000fcc00080f1403 */
[----:B------:R-:W2:Y:S01]  /*1440*/  LDG.E.CONSTANT R9, desc[UR26][R8.64] ;  /* 0x0000001a08097981 */ /* 0x000ea2000c1e9900 */
[----:B------:R-:W-:-:S05]  /*1450*/  IADD3 R2, P0, PT, R14, R2, RZ ;  /* 0x000000020e027210 */ /* 0x000fca0007f1e0ff */
[----:B------:R-:W-:Y:S01]  /*1460*/  IMAD.X R3, R15, 0x1, R6, P0 ;  /* 0x000000010f037824 */ /* 0x000fe200000e0606 */
[----:B------:R-:W-:-:S04]  /*1470*/  IADD3 R7, P0, PT, R7, UR8, RZ ;  /* 0x0000000807077c10 */ /* 0x000fc8000ff1e0ff */
[----:B------:R-:W-:Y:S02]  /*1480*/  IADD3.X R4, PT, PT, R4, UR9, RZ, P0, !PT ;  /* 0x0000000904047c10 */ /* 0x000fe400087fe4ff */
[----:B------:R-:W-:-:S04]  /*1490*/  ISETP.GE.U32.AND P0, PT, R7, UR4, PT ;  /* 0x0000000407007c0c */ /* 0x000fc8000bf06070 */
[----:B------:R-:W-:Y:S01]  /*14a0*/  ISETP.GE.AND.EX P0, PT, R4, UR12, PT, P0 ;  /* 0x0000000c04007c0c */ /* 0x000fe2000bf06300 */
[----:B--2---:R0:W-:-:S12]  /*14b0*/  STG.E desc[UR26][R2.64], R9 ;  /* 0x0000000902007986 */ /* 0x0041d8000c10191a */
[----:B------:R-:W-:Y:S05]  /*14c0*/  @!P0 BRA `(.L_x_468) ;  /* 0xfffffff400508947 */ /* 0x000fea000383ffff */
[----:B------:R-:W-:Y:S05]  /*14d0*/  BSYNC.RECONVERGENT B0 ;  /* 0x0000000000007941 */ /* 0x000fea0003800200 */
.L_x_455:
[----:B------:R-:W-:Y:S05]  /*14e0*/  EXIT ;  /* 0x000000000000794d */ /* 0x000fea0003800000 */
.L_x_444:
        /* <DEDUP_REMOVED lines=36> */
.L_x_470:
[----:B------:R-:W-:Y:S01]  /*1730*/  IMAD.U32 R3, RZ, RZ, UR9 ;  /* 0x00000009ff037e24 */ /* 0x000fe2000f8e00ff */
[----:B------:R-:W-:Y:S01]  /*1740*/  MOV R2, UR8 ;  /* 0x0000000800027c02 */ /* 0x000fe20008000f00 */
[----:B------:R-:W-:Y:S01]  /*1750*/  IMAD.U32 R12, RZ, RZ, UR8 ;  /* 0x00000008ff0c7e24 */ /* 0x000fe2000f8e00ff */
[----:B------:R-:W-:Y:S01]  /*1760*/  MOV R10, 0x17a0 ;  /* 0x000017a0000a7802 */ /* 0x000fe20000000f00 */
[----:B------:R-:W-:Y:S02]  /*1770*/  IMAD.U32 R13, RZ, RZ, UR9 ;  /* 0x00000009ff0d7e24 */ /* 0x000fe4000f8e00ff */
[----:B------:R-:W-:-:S07]  /*1780*/  IMAD.MOV.U32 R5, RZ, RZ, R3 ;  /* 0x000000ffff057224 */ /* 0x000fce00078e0003 */
[----:B------:R-:W-:Y:S05]  /*1790*/  CALL.REL.NOINC `($__internal_47_$__cuda_sm20_div_u64) ;  /* 0x0000002400587944 */ /* 0x000fea0003c00000 */
.L_x_471:
[----:B------:R-:W-:Y:S05]  /*17a0*/  BSYNC.RECONVERGENT B0 ;  /* 0x0000000000007941 */ /* 0x000fea0003800200 */
.L_x_469:
        /* <DEDUP_REMOVED lines=21> */
.L_x_481:
        /* <DEDUP_REMOVED lines=26> */
.L_x_476:
[----:B------:R-:W-:Y:S01]  /*1aa0*/  IMAD.MOV.U32 R5, RZ, RZ, R3 ;  /* 0x000000ffff057224 */ /* 0x000fe200078e0003 */
[----:B------:R-:W-:-:S07]  /*1ab0*/  MOV R0, 0x1ad0 ;  /* 0x00001ad000007802 */ /* 0x000fce0000000f00 */
[----:B-1234-:R-:W-:Y:S05]  /*1ac0*/  CALL.REL.NOINC `($__internal_46_$__cuda_sm20_div_s64) ;  /* 0x0000001c002c7944 */ /* 0x01efea0003c00000 */
[----:B------:R-:W-:Y:S01]  /*1ad0*/  IMAD.MOV.U32 R24, RZ, RZ, R5 ;  /* 0x000000ffff187224 */ /* 0x000fe200078e0005 */
[----:B------:R-:W-:-:S07]  /*1ae0*/  MOV R25, R9 ;  /* 0x0000000900197202 */ /* 0x000fce0000000f00 */
.L_x_477:
[----:B--234-:R-:W-:Y:S05]  /*1af0*/  BSYNC.RECONVERGENT B2 ;  /* 0x0000000000027941 */ /* 0x01cfea0003800200 */
.L_x_475:
        /* <DEDUP_REMOVED lines=31> */
.L_x_479:
[----:B------:R-:W-:Y:S01]  /*1cf0*/  IMAD.MOV.U32 R13, RZ, RZ, R4 ;  /* 0x000000ffff0d7224 */ /* 0x000fe200078e0004 */
[----:B------:R-:W-:Y:S01]  /*1d00*/  MOV R9, 0x1d40 ;  /* 0x00001d4000097802 */ /* 0x000fe20000000f00 */
[----:B------:R-:W-:Y:S02]  /*1d10*/  IMAD.U32 R11, RZ, RZ, UR41 ;  /* 0x00000029ff0b7e24 */ /* 0x000fe4000f8e00ff */
[----:B------:R-:W-:-:S07]  /*1d20*/  IMAD.U32 R10, RZ, RZ, UR13 ;  /* 0x0000000dff0a7e24 */ /* 0x000fce000f8e00ff */
[----:B------:R-:W-:Y:S05]  /*1d30*/  CALL.REL.NOINC `($__internal_48_$__cuda_sm20_rem_s64) ;  /* 0x0000002400007944 */ /* 0x000fea0003c00000 */
[----:B------:R-:W-:-:S07]  /*1d40*/  IMAD.MOV.U32 R4, RZ, RZ, R3 ;  /* 0x000000ffff047224 */ /* 0x000fce00078e0003 */
.L_x_480:
[----:B------:R-:W-:Y:S05]  /*1d50*/  BSYNC.RECONVERGENT B2 ;  /* 0x0000000000027941 */ /* 0x000fea0003800200 */
.L_x_478:
        /* <DEDUP_REMOVED lines=18> */
[----:B------:R-:W2:Y:S01]  /*1e80*/  LDG.E.CONSTANT R11, desc[UR26][R10.64] ;  /* 0x0000001a0a0b7981 */ /* 0x000ea2000c1e9900 */
        /* <DEDUP_REMOVED lines=12> */
[----:B--2---:R0:W-:Y:S10]  /*1f50*/  STG.E desc[UR26][R4.64], R11 ;  /* 0x0000000b04007986 */ /* 0x0041f4000c10191a */
[----:B------:R-:W-:Y:S05]  /*1f60*/  @P0 BRA `(.L_x_481) ;  /* 0xfffffff800640947 */ /* 0x000fea000383ffff */
[----:B------:R-:W-:Y:S05]  /*1f70*/  BSYNC.RECONVERGENT B1 ;  /* 0x0000000000017941 */ /* 0x000fea0003800200 */
.L_x_474:
[----:B------:R-:W-:-:S04]  /*1f80*/  IADD3 R7, P0, PT, R8, UR6, RZ ;  /* 0x0000000608077c10 */ /* 0x000fc8000ff1e0ff */
[----:B0-----:R-:W-:-:S09]  /*1f90*/  IADD3.X R4, PT, PT, R6, UR7, RZ, P0, !PT ;  /* 0x0000000706047c10 */ /* 0x001fd200087fe4ff */
.L_x_473:
[----:B--234-:R-:W-:Y:S05]  /*1fa0*/  BSYNC.RECONVERGENT B0 ;  /* 0x0000000000007941 */ /* 0x01cfea0003800200 */
.L_x_472:
        /* <DEDUP_REMOVED lines=11> */
.L_x_507:
        /* <DEDUP_REMOVED lines=24> */
.L_x_484:
[----:B------:R-:W-:Y:S01]  /*21e0*/  IMAD.MOV.U32 R5, RZ, RZ, R7 ;  /* 0x000000ffff057224 */ /* 0x000fe200078e0007 */
[----:B------:R-:W-:-:S07]  /*21f0*/  MOV R0, 0x2210 ;  /* 0x0000221000007802 */ /* 0x000fce0000000f00 */
[----:B------:R-:W-:Y:S05]  /*2200*/  CALL.REL.NOINC `($__internal_46_$__cuda_sm20_div_s64) ;  /* 0x00000014005c7944 */ /* 0x000fea0003c00000 */
[----:B------:R-:W-:Y:S02]  /*2210*/  IMAD.MOV.U32 R16, RZ, RZ, R5 ;  /* 0x000000ffff107224 */ /* 0x000fe400078e0005 */
[----:B------:R-:W-:-:S07]  /*2220*/  IMAD.MOV.U32 R17, RZ, RZ, R9 ;  /* 0x000000ffff117224 */ /* 0x000fce00078e0009 */
.L_x_485:
[----:B------:R-:W-:Y:S05]  /*2230*/  BSYNC.RECONVERGENT B1 ;  /* 0x0000000000017941 */ /* 0x000fea0003800200 */
.L_x_483:
        /* <DEDUP_REMOVED lines=29> */
.L_x_487:
[----:B------:R-:W-:Y:S01]  /*2410*/  MOV R11, UR41 ;  /* 0x00000029000b7c02 */ /* 0x000fe20008000f00 */
[----:B------:R-:W-:Y:S01]  /*2420*/  IMAD.U32 R10, RZ, RZ, UR13 ;  /* 0x0000000dff0a7e24 */ /* 0x000fe2000f8e00ff */
[----:B------:R-:W-:-:S07]  /*2430*/  MOV R9, 0x2450 ;  /* 0x0000245000097802 */ /* 0x000fce0000000f00 */
[----:B------:R-:W-:Y:S05]  /*2440*/  CALL.REL.NOINC `($__internal_48_$__cuda_sm20_rem_s64) ;  /* 0x0000001c003c7944 */ /* 0x000fea0003c00000 */
[----:B------:R-:W-:Y:S02]  /*2450*/  IMAD.MOV.U32 R2, RZ, RZ, R3 ;  /* 0x000000ffff027224 */ /* 0x000fe400078e0003 */
[----:B------:R-:W-:-:S07]  /*2460*/  IMAD.MOV.U32 R3, RZ, RZ, R5 ;  /* 0x000000ffff037224 */ /* 0x000fce00078e0005 */
.L_x_488:
[----:B------:R-:W-:Y:S05]  /*2470*/  BSYNC.RECONVERGENT B1 ;  /* 0x0000000000017941 */ /* 0x000fea0003800200 */
.L_x_486:
        /* <DEDUP_REMOVED lines=48> */
.L_x_490:
[----:B------:R-:W-:Y:S01]  /*2780*/  IMAD.MOV.U32 R5, RZ, RZ, R7 ;  /* 0x000000ffff057224 */ /* 0x000fe200078e0007 */
[----:B------:R-:W-:-:S07]  /*2790*/  MOV R0, 0x27b0 ;  /* 0x000027b000007802 */ /* 0x000fce0000000f00 */
[----:B0-----:R-:W-:Y:S05]  /*27a0*/  CALL.REL.NOINC `($__internal_46_$__cuda_sm20_div_s64) ;  /* 0x0000000c00f47944 */ /* 0x001fea0003c00000 */
[----:B------:R-:W-:Y:S01]  /*27b0*/  IMAD.MOV.U32 R18, RZ, RZ, R5 ;  /* 0x000000ffff127224 */ /* 0x000fe200078e0005 */
[----:B------:R-:W-:-:S07]  /*27c0*/  MOV R19, R9 ;  /* 0x0000000900137202 */ /* 0x000fce0000000f00 */
.L_x_491:
[----:B------:R-:W-:Y:S05]  /*27d0*/  BSYNC.RECONVERGENT B1 ;  /* 0x0000000000017941 */ /* 0x000fea0003800200 */
.L_x_489:
        /* <DEDUP_REMOVED lines=29> */
.L_x_493:
[----:B------:R-:W-:Y:S01]  /*29b0*/  IMAD.U32 R11, RZ, RZ, UR41 ;  /* 0x00000029ff0b7e24 */ /* 0x000fe2000f8e00ff */
[----:B------:R-:W-:Y:S01]  /*29c0*/  MOV R9, 0x29f0 ;  /* 0x000029f000097802 */ /* 0x000fe20000000f00 */
[----:B------:R-:W-:-:S07]  /*29d0*/  IMAD.U32 R10, RZ, RZ, UR13 ;  /* 0x0000000dff0a7e24 */ /* 0x000fce000f8e00ff */
[----:B------:R-:W-:Y:S05]  /*29e0*/  CALL.REL.NOINC `($__internal_48_$__cuda_sm20_rem_s64) ;  /* 0x0000001400d47944 */ /* 0x000fea0003c00000 */
[----:B------:R-:W-:Y:S02]  /*29f0*/  IMAD.MOV.U32 R2, RZ, RZ, R3 ;  /* 0x000000ffff027224 */ /* 0x000fe400078e0003 */
[----:B------:R-:W-:-:S07]  /*2a00*/  IMAD.MOV.U32 R3, RZ, RZ, R5 ;  /* 0x000000ffff037224 */ /* 0x000fce00078e0005 */
.L_x_494:
[----:B------:R-:W-:Y:S05]  /*2a10*/  BSYNC.RECONVERGENT B1 ;  /* 0x0000000000017941 */ /* 0x000fea0003800200 */
.L_x_492:
        /* <DEDUP_REMOVED lines=18> */
[----:B------:R-:W2:Y:S01]  /*2b40*/  LDG.E.CONSTANT R9, desc[UR26][R8.64] ;  /* 0x0000001a08097981 */ /* 0x000ea2000c1e9900 */
        /* <DEDUP_REMOVED lines=34> */
.L_x_496:
[----:B------:R-:W-:Y:S01]  /*2d70*/  IMAD.MOV.U32 R5, RZ, RZ, R7 ;  /* 0x000000ffff057224 */ /* 0x000fe200078e0007 */
[----:B------:R-:W-:-:S07]  /*2d80*/  MOV R0, 0x2da0 ;  /* 0x00002da000007802 */ /* 0x000fce0000000f00 */
[----:B0-----:R-:W-:Y:S05]  /*2d90*/  CALL.REL.NOINC `($__internal_46_$__cuda_sm20_div_s64) ;  /* 0x0000000800787944 */ /* 0x001fea0003c00000 */
[----:B------:R-:W-:Y:S02]  /*2da0*/  IMAD.MOV.U32 R18, RZ, RZ, R5 ;  /* 0x000000ffff127224 */ /* 0x000fe400078e0005 */
[----:B------:R-:W-:-:S07]  /*2db0*/  IMAD.MOV.U32 R19, RZ, RZ, R9 ;  /* 0x000000ffff137224 */ /* 0x000fce00078e0009 */
.L_x_497:
[----:B------:R-:W-:Y:S05]  /*2dc0*/  BSYNC.RECONVERGENT B1 ;  /* 0x0000000000017941 */ /* 0x000fea0003800200 */
.L_x_495:
        /* <DEDUP_REMOVED lines=29> */
.L_x_499:
[----:B------:R-:W-:Y:S01]  /*2fa0*/  IMAD.U32 R11, RZ, RZ, UR41 ;  /* 0x00000029ff0b7e24 */ /* 0x000fe2000f8e00ff */
[----:B------:R-:W-:Y:S02]  /*2fb0*/  MOV R10, UR13 ;  /* 0x0000000d000a7c02 */ /* 0x000fe40008000f00 */
[----:B------:R-:W-:-:S07]  /*2fc0*/  MOV R9, 0x2fe0 ;  /* 0x00002fe000097802 */ /* 0x000fce0000000f00 */
[----:B------:R-:W-:Y:S05]  /*2fd0*/  CALL.REL.NOINC `($__internal_48_$__cuda_sm20_rem_s64) ;  /* 0x0000001000587944 */ /* 0x000fea0003c00000 */
[----:B------:R-:W-:Y:S02]  /*2fe0*/  IMAD.MOV.U32 R8, RZ, RZ, R3 ;  /* 0x000000ffff087224 */ /* 0x000fe400078e0003 */
[----:B------:R-:W-:-:S07]  /*2ff0*/  IMAD.MOV.U32 R9, RZ, RZ, R5 ;  /* 0x000000ffff097224 */ /* 0x000fce00078e0005 */
.L_x_500:
[----:B------:R-:W-:Y:S05]  /*3000*/  BSYNC.RECONVERGENT B1 ;  /* 0x0000000000017941 */ /* 0x000fea0003800200 */
.L_x_498:
        /* <DEDUP_REMOVED lines=19> */
[----:B------:R-:W-:Y:S01]  /*3140*/  IADD3 R16, P0, PT, R16, R6, RZ ;  /* 0x0000000610107210 */ /* 0x000fe20007f1e0ff */
[----:B------:R-:W-:Y:S04]  /*3150*/  BSSY.RECONVERGENT B1, `(.L_x_501) ;  /* 0x0000021000017945 */ /* 0x000fe80003800200 */
        /* <DEDUP_REMOVED lines=27> */
.L_x_502:
[----:B------:R-:W-:Y:S02]  /*3310*/  MOV R5, R7 ;  /* 0x0000000700057202 */ /* 0x000fe40000000f00 */
[----:B------:R-:W-:-:S07]  /*3320*/  MOV R0, 0x3340 ;  /* 0x0000334000007802 */ /* 0x000fce0000000f00 */
[----:B0-----:R-:W-:Y:S05]  /*3330*/  CALL.REL.NOINC `($__internal_46_$__cuda_sm20_div_s64) ;  /* 0x0000000400107944 */ /* 0x001fea0003c00000 */
[----:B------:R-:W-:Y:S02]  /*3340*/  IMAD.MOV.U32 R18, RZ, RZ, R5 ;  /* 0x000000ffff127224 */ /* 0x000fe400078e0005 */
[----:B------:R-:W-:-:S07]  /*3350*/  IMAD.MOV.U32 R19, RZ, RZ, R9 ;  /* 0x000000ffff137224 */ /* 0x000fce00078e0009 */
.L_x_503:
[----:B------:R-:W-:Y:S05]  /*3360*/  BSYNC.RECONVERGENT B1 ;  /* 0x0000000000017941 */ /* 0x000fea0003800200 */
.L_x_501:
        /* <DEDUP_REMOVED lines=29> */
.L_x_505:
[----:B------:R-:W-:Y:S01]  /*3540*/  IMAD.U32 R11, RZ, RZ, UR41 ;  /* 0x00000029ff0b7e24 */ /* 0x000fe2000f8e00ff */
[----:B------:R-:W-:Y:S01]  /*3550*/  MOV R9, 0x3580 ;  /* 0x0000358000097802 */ /* 0x000fe20000000f00 */
[----:B------:R-:W-:-:S07]  /*3560*/  IMAD.U32 R10, RZ, RZ, UR13 ;  /* 0x0000000dff0a7e24 */ /* 0x000fce000f8e00ff */
[----:B------:R-:W-:Y:S05]  /*3570*/  CALL.REL.NOINC `($__internal_48_$__cuda_sm20_rem_s64) ;  /* 0x0000000800f07944 */ /* 0x000fea0003c00000 */
[----:B------:R-:W-:Y:S01]  /*3580*/  MOV R8, R3 ;  /* 0x0000000300087202 */ /* 0x000fe20000000f00 */
[----:B------:R-:W-:-:S07]  /*3590*/  IMAD.MOV.U32 R9, RZ, RZ, R5 ;  /* 0x000000ffff097224 */ /* 0x000fce00078e0005 */
.L_x_506:
[----:B------:R-:W-:Y:S05]  /*35a0*/  BSYNC.RECONVERGENT B1 ;  /* 0x0000000000017941 */ /* 0x000fea0003800200 */
.L_x_504:
        /* <DEDUP_REMOVED lines=28> */
.L_x_482:
[----:B------:R-:W-:Y:S05]  /*3770*/  EXIT ;  /* 0x000000000000794d */ /* 0x000fea0003800000 */
        .weak           $__internal_46_$__cuda_sm20_div_s64
        .type           $__internal_46_$__cuda_sm20_div_s64,@function
        .size           $__internal_46_$__cuda_sm20_div_s64,($__internal_47_$__cuda_sm20_div_u64 - $__internal_46_$__cuda_sm20_div_s64)
$__internal_46_$__cuda_sm20_div_s64:
        /* <DEDUP_REMOVED lines=87> */
[----:B------:R-:W-:Y:S06]  /*3cf0*/  RET.REL.NODEC R10 `(_ZN2at6native49_GLOBAL__N__cfa43aba_16_ReflectionPad_cu_f800513921reflection_pad1d_flatIfEEvPKT_PS3_lllll) ;  /* 0xffffffc00ac07950 */ /* 0x000fec0003c3ffff */
        .weak           $__internal_47_$__cuda_sm20_div_u64
        .type           $__internal_47_$__cuda_sm20_div_u64,@function
        .size           $__internal_47_$__cuda_sm20_div_u64,($__internal_48_$__cuda_sm20_rem_s64 - $__internal_47_$__cuda_sm20_div_u64)
$__internal_47_$__cuda_sm20_div_u64:
        /* <DEDUP_REMOVED lines=67> */
[----:B------:R-:W-:Y:S06]  /*4130*/  RET.REL.NODEC R10 `(_ZN2at6native49_GLOBAL__N__cfa43aba_16_ReflectionPad_cu_f800513921reflection_pad1d_flatIfEEvPKT_PS3_lllll) ;  /* 0xffffffbc0ab07950 */ /* 0x000fec0003c3ffff */
        .weak           $__internal_48_$__cuda_sm20_rem_s64
        .type           $__internal_48_$__cuda_sm20_rem_s64,@function
        .size           $__internal_48_$__cuda_sm20_rem_s64,(.L_x_1244 - $__internal_48_$__cuda_sm20_rem_s64)
$__internal_48_$__cuda_sm20_rem_s64:
        /* <DEDUP_REMOVED lines=77> */
[----:B------:R-:W-:Y:S06]  /*4610*/  RET.REL.NODEC R10 `(_ZN2at6native49_GLOBAL__N__cfa43aba_16_ReflectionPad_cu_f800513921reflection_pad1d_flatIfEEvPKT_PS3_lllll) ;  /* 0xffffffb80a787950 */ /* 0x000fec0003c3ffff */
.L_x_508:
        /* <DEDUP_REMOVED lines=14> */
.L_x_1244:


//--------------------- .text._ZN2at6native49_GLOBAL__N__cfa43aba_16_ReflectionPad_cu_f800513927reflection_pad1d_out_kernelIfEEvPKT_PS3_lll --------------------------
	.section	.text._ZN2at6native49_GLOBAL__N__cfa43aba_16_ReflectionPad_cu_f800513927reflection_pad1d_out_kernelIfEEvPKT_PS3_lll,"ax",@progbits
	.align	128
.text._ZN2at6native49_GLOBAL__N__cfa43aba_16_ReflectionPad_cu_f800513927reflection_pad1d_out_kernelIfEEvPKT_PS3_lll:
        .type           _ZN2at6native49_GLOBAL__N__cfa43aba_16_ReflectionPad_cu_f800513927reflection_pad1d_out_kernelIfEEvPKT_PS3_lll,@function
        .size           _ZN2at6native49_GLOBAL__N__cfa43aba_16_ReflectionPad_cu_f800513927reflection_pad1d_out_kernelIfEEvPKT_PS3_lll,(.L_x_1248 - _ZN2at6native49_GLOBAL__N__cfa43aba_16_ReflectionPad_cu_f800513927reflection_pad1d_out_kernelIfEEvPKT_PS3_lll)
        .other          _ZN2at6native49_GLOBAL__N__cfa43aba_16_ReflectionPad_cu_f800513927reflection_pad1d_out_kernelIfEEvPKT_PS3_lll,@"STO_CUDA_ENTRY STV_DEFAULT"
_ZN2at6native49_GLOBAL__N__cfa43aba_16_ReflectionPad_cu_f800513927reflection_pad1d_out_kernelIfEEvPKT_PS3_lll:
        /* <DEDUP_REMOVED lines=59> */
[----:B0-----:R-:W2:Y:S01]  /*03b0*/  LDG.E R5, desc[UR6][R4.64] ;  /* 0x0000000604057981 */ /* 0x001ea2000c1e1900 */
[----:B------:R-:W-:Y:S02]  /*03c0*/  IMAD.MOV.U32 R3, RZ, RZ, RZ ;  /* 0x000000ffff037224 */ /* 0x000fe400078e00ff */
[----:B------:R-:W-:-:S04]  /*03d0*/  IMAD.WIDE.U32 R2, R7, UR4, R2 ;  /* 0x0000000407027c25 */ /* 0x000fc8000f8e0002 */
[----:B------:R-:W-:Y:S01]  /*03e0*/  IMAD R7, R0, UR4, RZ ;  /* 0x0000000400077c24 */ /* 0x000fe2000f8e02ff */
[----:B------:R-:W-:-:S03]  /*03f0*/  LEA R6, P0, R2, UR10, 0x2 ;  /* 0x0000000a02067c11 */ /* 0x000fc6000f8010ff */
[----:B------:R-:W-:-:S05]  /*0400*/  IMAD.IADD R3, R3, 0x1, R7 ;  /* 0x0000000103037824 */ /* 0x000fca00078e0207 */
[----:B------:R-:W-:-:S05]  /*0410*/  LEA.HI.X R7, R2, UR11, R3, 0x2, P0 ;  /* 0x0000000b02077c11 */ /* 0x000fca00080f1403 */
[----:B--2---:R-:W-:Y:S01]  /*0420*/  STG.E desc[UR6][R6.64], R5 ;  /* 0x0000000506007986 */ /* 0x004fe2000c101906 */
[----:B------:R-:W-:Y:S05]  /*0430*/  EXIT ;  /* 0x000000000000794d */ /* 0x000fea0003800000 */
.L_x_509:
        /* <DEDUP_REMOVED lines=12> */
.L_x_1248:


//--------------------- .text._ZN2at6native49_GLOBAL__N__cfa43aba_16_ReflectionPad_cu_f800513921reflection_pad1d_flatIdEEvPKT_PS3_lllll --------------------------
	.section	.text._ZN2at6native49_GLOBAL__N__cfa43aba_16_ReflectionPad_cu_f800513921reflection_pad1d_flatIdEEvPKT_PS3_lllll,"ax",@progbits
	.align	128
.text._ZN2at6native49_GLOBAL__N__cfa43aba_16_ReflectionPad_cu_f800513921reflection_pad1d_flatIdEEvPKT_PS3_lllll:
        .type           _ZN2at6native49_GLOBAL__N__cfa43aba_16_ReflectionPad_cu_f800513921reflection_pad1d_flatIdEEvPKT_PS3_lllll,@function
        .size           _ZN2at6native49_GLOBAL__N__cfa43aba_16_ReflectionPad_cu_f800513921reflection_pad1d_flatIdEEvPKT_PS3_lllll,(.L_x_1249 - _ZN2at6native49_GLOBAL__N__cfa43aba_16_ReflectionPad_cu_f800513921reflection_pad1d_flatIdEEvPKT_PS3_lllll)
        .other          _ZN2at6native49_GLOBAL__N__cfa43aba_16_ReflectionPad_cu_f800513921reflection_pad1d_flatIdEEvPKT_PS3_lllll,@"STO_CUDA_ENTRY STV_DEFAULT"
_ZN2at6native49_GLOBAL__N__cfa43aba_16_ReflectionPad_cu_f800513921reflection_pad1d_flatIdEEvPKT_PS3_lllll:
        /* <DEDUP_REMOVED lines=63> */
.L_x_512:
[----:B------:R-:W-:Y:S01]  /*03f0*/  IMAD.U32 R3, RZ, RZ, UR9 ;  /* 0x00000009ff037e24 */ /* 0x000fe2000f8e00ff */
[----:B------:R-:W-:Y:S01]  /*0400*/  MOV R9, R10 ;  /* 0x0000000a00097202 */ /* 0x000fe20000000f00 */
[----:B------:R-:W-:Y:S01]  /*0410*/  IMAD.U32 R12, RZ, RZ, UR8 ;  /* 0x00000008ff0c7e24 */ /* 0x000fe2000f8e00ff */
[----:B------:R-:W-:Y:S01]  /*0420*/  MOV R10, 0x470 ;  /* 0x00000470000a7802 */ /* 0x000fe20000000f00 */
[----:B------:R-:W-:Y:S02]  /*0430*/  IMAD.U32 R13, RZ, RZ, UR9 ;  /* 0x00000009ff0d7e24 */ /* 0x000fe4000f8e00ff */
[----:B------:R-:W-:Y:S02]  /*0440*/  IMAD.U32 R2, RZ, RZ, UR8 ;  /* 0x00000008ff027e24 */ /* 0x000fe4000f8e00ff */
[----:B------:R-:W-:-:S07]  /*0450*/  IMAD.MOV.U32 R5, RZ, RZ, R3 ;  /* 0x000000ffff057224 */ /* 0x000fce00078e0003 */
[----:B------:R-:W-:Y:S05]  /*0460*/  CALL.REL.NOINC `($__internal_50_$__cuda_sm20_div_u64) ;  /* 0x0000003800247944 */ /* 0x000fea0003c00000 */
[----:B------:R-:W-:Y:S02]  /*0470*/  IMAD.MOV.U32 R14, RZ, RZ, R2 ;  /* 0x000000ffff0e7224 */ /* 0x000fe400078e0002 */
[----:B------:R-:W-:-:S07]  /*0480*/  IMAD.MOV.U32 R15, RZ, RZ, R3 ;  /* 0x000000ffff0f7224 */ /* 0x000fce00078e0003 */
.L_x_513:
[----:B------:R-:W-:Y:S05]  /*0490*/  BSYNC.RECONVERGENT B0 ;  /* 0x0000000000007941 */ /* 0x000fea0003800200 */
.L_x_511:
        /* <DEDUP_REMOVED lines=22> */
.L_x_520:
        /* <DEDUP_REMOVED lines=26> */
.L_x_518:
[----:B------:R-:W-:Y:S01]  /*07a0*/  IMAD.MOV.U32 R5, RZ, RZ, R12 ;  /* 0x000000ffff057224 */ /* 0x000fe200078e000c */
[----:B------:R-:W-:-:S07]  /*07b0*/  MOV R0, 0x7d0 ;  /* 0x000007d000007802 */ /* 0x000fce0000000f00 */
[----:B--23--:R-:W-:Y:S05]  /*07c0*/  CALL.REL.NOINC `($__internal_49_$__cuda_sm20_div_s64) ;  /* 0x0000002c00ec7944 */ /* 0x00cfea0003c00000 */
[----:B------:R-:W-:Y:S02]  /*07d0*/  IMAD.MOV.U32 R10, RZ, RZ, R5 ;  /* 0x000000ffff0a7224 */ /* 0x000fe400078e0005 */
[----:B------:R-:W-:-:S07]  /*07e0*/  IMAD.MOV.U32 R11, RZ, RZ, R9 ;  /* 0x000000ffff0b7224 */ /* 0x000fce00078e0009 */
.L_x_519:
[----:B--23--:R-:W-:Y:S05]  /*07f0*/  BSYNC.RECONVERGENT B2 ;  /* 0x0000000000027941 */ /* 0x00cfea0003800200 */
.L_x_517:
[----:B------:R-:W-:Y:S02]  /*0800*/  IMAD R3, R11, UR28, RZ ;  /* 0x0000001c0b037c24 */ /* 0x000fe4000f8e02ff */
[----:B------:R-:W-:-:S04]  /*0810*/  IMAD.WIDE.U32 R4, R10, UR28, RZ ;  /* 0x0000001c0a047c25 */ /* 0x000fc8000f8e00ff */
[----:B------:R-:W-:Y:S01]  /*0820*/  IMAD R3, R10, UR29, R3 ;  /* 0x0000001d0a037c24 */ /* 0x000fe2000f8e0203 */
[----:B------:R-:W-:-:S03]  /*0830*/  LEA R10, P0, R4, UR30, 0x3 ;  /* 0x0000001e040a7c11 */ /* 0x000fc6000f8018ff */
[----:B------:R-:W-:-:S05]  /*0840*/  IMAD.IADD R3, R5, 0x1, R3 ;  /* 0x0000000105037824 */ /* 0x000fca00078e0203 */
[----:B------:R-:W-:-:S05]  /*0850*/  LEA.HI.X R11, R4, UR31, R3, 0x3, P0 ;  /* 0x0000001f040b7c11 */ /* 0x000fca00080f1c03 */
[----:B------:R0:W2:Y:S01]  /*0860*/  LDG.E.64.CONSTANT R4, desc[UR26][R10.64] ;  /* 0x0000001a0a047981 */ /* 0x0000a2000c1e9b00 */
[----:B------:R-:W-:Y:S01]  /*0870*/  IADD3 R16, P0, PT, R16, 0x1, RZ ;  /* 0x0000000110107810 */ /* 0x000fe20007f1e0ff */
[----:B------:R-:W-:Y:S01]  /*0880*/  IMAD.U32 R0, RZ, RZ, UR8 ;  /* 0x00000008ff007e24 */ /* 0x000fe2000f8e00ff */
[----:B------:R-:W-:Y:S02]  /*0890*/  IADD3 R8, P1, PT, R8, UR8, RZ ;  /* 0x0000000808087c10 */ /* 0x000fe4000ff3e0ff */
[----:B------:R-:W-:Y:S02]  /*08a0*/  IADD3.X R18, PT, PT, RZ, R18, RZ, P0, !PT ;  /* 0x00000012ff127210 */ /* 0x000fe400007fe4ff */
[----:B------:R-:W-:Y:S02]  /*08b0*/  ISETP.NE.U32.AND P0, PT, R16, RZ, PT ;  /* 0x000000ff1000720c */ /* 0x000fe40003f05070 */
[----:B------:R-:W-:Y:S01]  /*08c0*/  IADD3.X R6, PT, PT, R6, UR9, RZ, P1, !PT ;  /* 0x0000000906067c10 */ /* 0x000fe20008ffe4ff */
[----:B0-----:R-:W-:Y:S01]  /*08d0*/  IMAD.MOV.U32 R10, RZ, RZ, R15 ;  /* 0x000000ffff0a7224 */ /* 0x001fe200078e000f */
[----:B------:R-:W-:Y:S01]  /*08e0*/  ISETP.NE.AND.EX P0, PT, R18, RZ, PT, P0 ;  /* 0x000000ff1200720c */ /* 0x000fe20003f05300 */
[----:B------:R-:W-:Y:S01]  /*08f0*/  IMAD.MOV.U32 R11, RZ, RZ, R7 ;  /* 0x000000ffff0b7224 */ /* 0x000fe200078e0007 */
[----:B------:R-:W-:-:S05]  /*0900*/  LEA R15, P2, R0, R15, 0x3 ;  /* 0x0000000f000f7211 */ /* 0x000fca00078418ff */
[----:B------:R-:W-:Y:S01]  /*0910*/  IMAD.X R7, R7, 0x1, R17, P2 ;  /* 0x0000000107077824 */ /* 0x000fe200010e0611 */
[----:B--2---:R0:W-:Y:S05]  /*0920*/  STG.E.64 desc[UR26][R10.64], R4 ;  /* 0x000000040a007986 */ /* 0x0041ea000c101b1a */
[----:B------:R-:W-:Y:S05]  /*0930*/  @P0 BRA `(.L_x_520) ;  /* 0xfffffffc00300947 */ /* 0x000fea000383ffff */
[----:B------:R-:W-:Y:S05]  /*0940*/  BSYNC.RECONVERGENT B1 ;  /* 0x0000000000017941 */ /* 0x000fea0003800200 */
.L_x_516:
[----:B------:R-:W-:-:S04]  /*0950*/  IADD3 R7, P0, PT, R8, UR6, RZ ;  /* 0x0000000608077c10 */ /* 0x000fc8000ff1e0ff */
[----:B0-----:R-:W-:-:S09]  /*0960*/  IADD3.X R4, PT, PT, R6, UR7, RZ, P0, !PT ;  /* 0x0000000706047c10 */ /* 0x001fd200087fe4ff */
.L_x_515:
[----:B--23--:R-:W-:Y:S05]  /*0970*/  BSYNC.RECONVERGENT B0 ;  /* 0x0000000000007941 */ /* 0x00cfea0003800200 */
.L_x_514:
        /* <DEDUP_REMOVED lines=9> */
.L_x_534:
        /* <DEDUP_REMOVED lines=24> */
.L_x_523:
[----:B------:R-:W-:Y:S01]  /*0b90*/  IMAD.MOV.U32 R5, RZ, RZ, R7 ;  /* 0x000000ffff057224 */ /* 0x000fe200078e0007 */
[----:B------:R-:W-:-:S07]  /*0ba0*/  MOV R0, 0xbc0 ;  /* 0x00000bc000007802 */ /* 0x000fce0000000f00 */
[----:B------:R-:W-:Y:S05]  /*0bb0*/  CALL.REL.NOINC `($__internal_49_$__cuda_sm20_div_s64) ;  /* 0x0000002800f07944 */ /* 0x000fea0003c00000 */
[----:B------:R-:W-:-:S07]  /*0bc0*/  IMAD.MOV.U32 R8, RZ, RZ, R5 ;  /* 0x000000ffff087224 */ /* 0x000fce00078e0005 */
.L_x_524:
[----:B------:R-:W-:Y:S05]  /*0bd0*/  BSYNC.RECONVERGENT B1 ;  /* 0x0000000000017941 */ /* 0x000fea0003800200 */
.L_x_522:
[----:B------:R-:W-:Y:S02]  /*0be0*/  IMAD R5, R9, UR32, RZ ;  /* 0x0000002009057c24 */ /* 0x000fe4000f8e02ff */
[----:B------:R-:W-:-:S04]  /*0bf0*/  IMAD.WIDE.U32 R2, R8, UR32, RZ ;  /* 0x0000002008027c25 */ /* 0x000fc8000f8e00ff */
[----:B------:R-:W-:Y:S01]  /*0c00*/  IMAD R5, R8, UR33, R5 ;  /* 0x0000002108057c24 */ /* 0x000fe2000f8e0205 */
[----:B------:R-:W-:-:S03]  /*0c10*/  LEA R8, P0, R2, UR20, 0x3 ;  /* 0x0000001402087c11 */ /* 0x000fc6000f8018ff */
[----:B------:R-:W-:-:S05]  /*0c20*/  IMAD.IADD R3, R3, 0x1, R5 ;  /* 0x0000000103037824 */ /* 0x000fca00078e0205 */
[----:B------:R-:W-:-:S05]  /*0c30*/  LEA.HI.X R9, R2, UR21, R3, 0x3, P0 ;  /* 0x0000001502097c11 */ /* 0x000fca00080f1c03 */
        /* <DEDUP_REMOVED lines=12> */
[----:B-1----:R-:W0:Y:S02]  /*0d00*/  MUFU.RCP R5, R5 ;  /* 0x0000000500057308 */ /* 0x002e240000001000 */
[----:B0-----:R-:W-:-:S06]  /*0d10*/  VIADD R2, R5, 0xffffffe ;  /* 0x0ffffffe05027836 */ /* 0x001fcc0000000000 */
[----:B------:R0:W1:Y:S02]  /*0d20*/  F2I.FTZ.U32.TRUNC.NTZ R3, R2 ;  /* 0x0000000200037305 */ /* 0x000064000021f000 */
[----:B0-----:R-:W-:Y:S02]  /*0d30*/  IMAD.MOV.U32 R2, RZ, RZ, RZ ;  /* 0x000000ffff027224 */ /* 0x001fe400078e00ff */
[----:B-1----:R-:W-:-:S04]  /*0d40*/  IMAD.MOV R9, RZ, RZ, -R3 ;  /* 0x000000ffff097224 */ /* 0x002fc800078e0a03 */
        /* <DEDUP_REMOVED lines=13> */
.L_x_526:
[----:B------:R-:W-:Y:S01]  /*0e20*/  IMAD.MOV.U32 R5, RZ, RZ, R7 ;  /* 0x000000ffff057224 */ /* 0x000fe200078e0007 */
[----:B------:R-:W-:-:S07]  /*0e30*/  MOV R0, 0xe50 ;  /* 0x00000e5000007802 */ /* 0x000fce0000000f00 */
[----:B0-----:R-:W-:Y:S05]  /*0e40*/  CALL.REL.NOINC `($__internal_49_$__cuda_sm20_div_s64) ;  /* 0x00000028004c7944 */ /* 0x001fea0003c00000 */
[----:B------:R-:W-:-:S07]  /*0e50*/  IMAD.MOV.U32 R8, RZ, RZ, R5 ;  /* 0x000000ffff087224 */ /* 0x000fce00078e0005 */
.L_x_527:
[----:B------:R-:W-:Y:S05]  /*0e60*/  BSYNC.RECONVERGENT B1 ;  /* 0x0000000000017941 */ /* 0x000fea0003800200 */
.L_x_525:
        /* <DEDUP_REMOVED lines=41> */
.L_x_529:
[----:B------:R-:W-:Y:S01]  /*1100*/  IMAD.MOV.U32 R5, RZ, RZ, R7 ;  /* 0x000000ffff057224 */ /* 0x000fe200078e0007 */
[----:B------:R-:W-:-:S07]  /*1110*/  MOV R0, 0x1130 ;  /* 0x0000113000007802 */ /* 0x000fce0000000f00 */
[----:B0-----:R-:W-:Y:S05]  /*1120*/  CALL.REL.NOINC `($__internal_49_$__cuda_sm20_div_s64) ;  /* 0x0000002400947944 */ /* 0x001fea0003c00000 */
[----:B------:R-:W-:-:S07]  /*1130*/  IMAD.MOV.U32 R8, RZ, RZ, R5 ;  /* 0x000000ffff087224 */ /* 0x000fce00078e0005 */
.L_x_530:
[----:B------:R-:W-:Y:S05]  /*1140*/  BSYNC.RECONVERGENT B1 ;  /* 0x0000000000017941 */ /* 0x000fea0003800200 */
.L_x_528:
        /* <DEDUP_REMOVED lines=36> */
.L_x_532:
[----:B------:R-:W-:Y:S01]  /*1390*/  IMAD.MOV.U32 R5, RZ, RZ, R7 ;  /* 0x000000ffff057224 */ /* 0x000fe200078e0007 */
[----:B------:R-:W-:-:S07]  /*13a0*/  MOV R0, 0x13c0 ;  /* 0x000013c000007802 */ /* 0x000fce0000000f00 */
[----:B0-----:R-:W-:Y:S05]  /*13b0*/  CALL.REL.NOINC `($__internal_49_$__cuda_sm20_div_s64) ;  /* 0x0000002000f07944 */ /* 0x001fea0003c00000 */
[----:B------:R-:W-:-:S07]  /*13c0*/  IMAD.MOV.U32 R8, RZ, RZ, R5 ;  /* 0x000000ffff087224 */ /* 0x000fce00078e0005 */
.L_x_533:
[----:B------:R-:W-:Y:S05]  /*13d0*/  BSYNC.RECONVERGENT B1 ;  /* 0x0000000000017941 */ /* 0x000fea0003800200 */
.L_x_531:
        /* <DEDUP_REMOVED lines=16> */
.L_x_521:
[----:B------:R-:W-:Y:S05]  /*14e0*/  EXIT ;  /* 0x000000000000794d */ /* 0x000fea0003800000 */
.L_x_510:
        /* <DEDUP_REMOVED lines=36> */
.L_x_536:
[----:B------:R-:W-:Y:S01]  /*1730*/  IMAD.U32 R3, RZ, RZ, UR9 ;  /* 0x00000009ff037e24 */ /* 0x000fe2000f8e00ff */
[----:B------:R-:W-:Y:S01]  /*1740*/  MOV R2, UR8 ;  /* 0x0000000800027c02 */ /* 0x000fe20008000f00 */
[----:B------:R-:W-:Y:S01]  /*1750*/  IMAD.U32 R12, RZ, RZ, UR8 ;  /* 0x00000008ff0c7e24 */ /* 0x000fe2000f8e00ff */
[----:B------:R-:W-:Y:S01]  /*1760*/  MOV R10, 0x17a0 ;  /* 0x000017a0000a7802 */ /* 0x000fe20000000f00 */
[----:B------:R-:W-:Y:S02]  /*1770*/  IMAD.U32 R13, RZ, RZ, UR9 ;  /* 0x00000009ff0d7e24 */ /* 0x000fe4000f8e00ff */
[----:B------:R-:W-:-:S07]  /*1780*/  IMAD.MOV.U32 R5, RZ, RZ, R3 ;  /* 0x000000ffff057224 */ /* 0x000fce00078e0003 */
[----:B------:R-:W-:Y:S05]  /*1790*/  CALL.REL.NOINC `($__internal_50_$__cuda_sm20_div_u64) ;  /* 0x0000002400587944 */ /* 0x000fea0003c00000 */
.L_x_537:
[----:B------:R-:W-:Y:S05]  /*17a0*/  BSYNC.RECONVERGENT B0 ;  /* 0x0000000000007941 */ /* 0x000fea0003800200 */
.L_x_535:
        /* <DEDUP_REMOVED lines=21> */
.L_x_547:
        /* <DEDUP_REMOVED lines=26> */
.L_x_542:
[----:B------:R-:W-:Y:S01]  /*1aa0*/  IMAD.MOV.U32 R5, RZ, RZ, R3 ;  /* 0x000000ffff057224 */ /* 0x000fe200078e0003 */
[----:B------:R-:W-:-:S07]  /*1ab0*/  MOV R0, 0x1ad0 ;  /* 0x00001ad000007802 */ /* 0x000fce0000000f00 */
[----:B-1234-:R-:W-:Y:S05]  /*1ac0*/  CALL.REL.NOINC `($__internal_49_$__cuda_sm20_div_s64) ;  /* 0x0000001c002c7944 */ /* 0x01efea0003c00000 */
[----:B------:R-:W-:Y:S01]  /*1ad0*/  IMAD.MOV.U32 R24, RZ, RZ, R5 ;  /* 0x000000ffff187224 */ /* 0x000fe200078e0005 */
[----:B------:R-:W-:-:S07]  /*1ae0*/  MOV R25, R9 ;  /* 0x0000000900197202 */ /* 0x000fce0000000f00 */
.L_x_543:
[----:B--234-:R-:W-:Y:S05]  /*1af0*/  BSYNC.RECONVERGENT B2 ;  /* 0x0000000000027941 */ /* 0x01cfea0003800200 */
.L_x_541:
        /* <DEDUP_REMOVED lines=31> */
.L_x_545:
[----:B------:R-:W-:Y:S01]  /*1cf0*/  IMAD.MOV.U32 R13, RZ, RZ, R4 ;  /* 0x000000ffff0d7224 */ /* 0x000fe200078e0004 */
[----:B------:R-:W-:Y:S01]  /*1d00*/  MOV R9, 0x1d40 ;  /* 0x00001d4000097802 */ /* 0x000fe20000000f00 */
[----:B------:R-:W-:Y:S02]  /*1d10*/  IMAD.U32 R11, RZ, RZ, UR41 ;  /* 0x00000029ff0b7e24 */ /* 0x000fe4000f8e00ff */
[----:B------:R-:W-:-:S07]  /*1d20*/  IMAD.U32 R10, RZ, RZ, UR13 ;  /* 0x0000000dff0a7e24 */ /* 0x000fce000f8e00ff */
[----:B------:R-:W-:Y:S05]  /*1d30*/  CALL.REL.NOINC `($__internal_51_$__cuda_sm20_rem_s64) ;  /* 0x0000002400007944 */ /* 0x000fea0003c00000 */
[----:B------:R-:W-:-:S07]  /*1d40*/  IMAD.MOV.U32 R4, RZ, RZ, R3 ;  /* 0x000000ffff047224 */ /* 0x000fce00078e0003 */
.L_x_546:
[----:B------:R-:W-:Y:S05]  /*1d50*/  BSYNC.RECONVERGENT B2 ;  /* 0x0000000000027941 */ /* 0x000fea0003800200 */
.L_x_544:
        /* <DEDUP_REMOVED lines=17> */
[----:B------:R-:W-:-:S05]  /*1e70*/  LEA.HI.X R11, R4, UR31, R3, 0x3, P0 ;  /* 0x0000001f040b7c11 */ /* 0x000fca00080f1c03 */
[----:B------:R0:W2:Y:S01]  /*1e80*/  LDG.E.64.CONSTANT R4, desc[UR26][R10.64] ;  /* 0x0000001a0a047981 */ /* 0x0000a2000c1e9b00 */
[----:B------:R-:W-:Y:S01]  /*1e90*/  IADD3 R18, P0, PT, R18, 0x1, RZ ;  /* 0x0000000112127810 */ /* 0x000fe20007f1e0ff */
[----:B------:R-:W-:Y:S01]  /*1ea0*/  IMAD.U32 R0, RZ, RZ, UR8 ;  /* 0x00000008ff007e24 */ /* 0x000fe2000f8e00ff */
[----:B------:R-:W-:Y:S01]  /*1eb0*/  IADD3 R8, P1, PT, R8, UR8, RZ ;  /* 0x0000000808087c10 */ /* 0x000fe2000ff3e0ff */
[----:B------:R-:W-:Y:S02]  /*1ec0*/  IMAD.U32 R3, RZ, RZ, UR9 ;  /* 0x00000009ff037e24 */ /* 0x000fe4000f8e00ff */
[----:B------:R-:W-:Y:S01]  /*1ed0*/  IMAD.X R19, RZ, RZ, R19, P0 ;  /* 0x000000ffff137224 */ /* 0x000fe200000e0613 */
[----:B------:R-:W-:Y:S02]  /*1ee0*/  ISETP.NE.U32.AND P0, PT, R18, RZ, PT ;  /* 0x000000ff1200720c */ /* 0x000fe40003f05070 */
[----:B------:R-:W-:Y:S01]  /*1ef0*/  IADD3.X R6, PT, PT, R6, UR9, RZ, P1, !PT ;  /* 0x0000000906067c10 */ /* 0x000fe20008ffe4ff */
[----:B0-----:R-:W-:Y:S01]  /*1f00*/  IMAD.MOV.U32 R10, RZ, RZ, R17 ;  /* 0x000000ffff0a7224 */ /* 0x001fe200078e0011 */
[----:B------:R-:W-:-:S02]  /*1f10*/  MOV R11, R7 ;  /* 0x00000007000b7202 */ /* 0x000fc40000000f00 */
[----:B------:R-:W-:Y:S02]  /*1f20*/  ISETP.NE.AND.EX P0, PT, R19, RZ, PT, P0 ;  /* 0x000000ff1300720c */ /* 0x000fe40003f05300 */
[----:B------:R-:W-:-:S04]  /*1f30*/  LEA R17, P2, R0, R17, 0x3 ;  /* 0x0000001100117211 */ /* 0x000fc800078418ff */
[----:B------:R-:W-:Y:S01]  /*1f40*/  LEA.HI.X R7, R0, R7, R3, 0x3, P2 ;  /* 0x0000000700077211 */ /* 0x000fe200010f1c03 */
[----:B--2---:R0:W-:Y:S06]  /*1f50*/  STG.E.64 desc[UR26][R10.64], R4 ;  /* 0x000000040a007986 */ /* 0x0041ec000c101b1a */
[----:B------:R-:W-:Y:S05]  /*1f60*/  @P0 BRA `(.L_x_547) ;  /* 0xfffffff800640947 */ /* 0x000fea000383ffff */
[----:B------:R-:W-:Y:S05]  /*1f70*/  BSYNC.RECONVERGENT B1 ;  /* 0x0000000000017941 */ /* 0x000fea0003800200 */
.L_x_540:
[----:B------:R-:W-:-:S04]  /*1f80*/  IADD3 R7, P0, PT, R8, UR6, RZ ;  /* 0x0000000608077c10 */ /* 0x000fc8000ff1e0ff */
[----:B0-----:R-:W-:-:S09]  /*1f90*/  IADD3.X R4, PT, PT, R6, UR7, RZ, P0, !PT ;  /* 0x0000000706047c10 */ /* 0x001fd200087fe4ff */
.L_x_539:
[----:B--234-:R-:W-:Y:S05]  /*1fa0*/  BSYNC.RECONVERGENT B0 ;  /* 0x0000000000007941 */ /* 0x01cfea0003800200 */
.L_x_538:
        /* <DEDUP_REMOVED lines=11> */
.L_x_573:
        /* <DEDUP_REMOVED lines=24> */
.L_x_550:
[----:B------:R-:W-:Y:S01]  /*21e0*/  IMAD.MOV.U32 R5, RZ, RZ, R7 ;  /* 0x000000ffff057224 */ /* 0x000fe200078e0007 */
[----:B------:R-:W-:-:S07]  /*21f0*/  MOV R0, 0x2210 ;  /* 0x0000221000007802 */ /* 0x000fce0000000f00 */
[----:B------:R-:W-:Y:S05]  /*2200*/  CALL.REL.NOINC `($__internal_49_$__cuda_sm20_div_s64) ;  /* 0x00000014005c7944 */ /* 0x000fea0003c00000 */
[----:B------:R-:W-:Y:S02]  /*2210*/  IMAD.MOV.U32 R16, RZ, RZ, R5 ;  /* 0x000000ffff107224 */ /* 0x000fe400078e0005 */
[----:B------:R-:W-:-:S07]  /*2220*/  IMAD.MOV.U32 R17, RZ, RZ, R9 ;  /* 0x000000ffff117224 */ /* 0x000fce00078e0009 */
.L_x_551:
[----:B------:R-:W-:Y:S05]  /*2230*/  BSYNC.RECONVERGENT B1 ;  /* 0x0000000000017941 */ /* 0x000fea0003800200 */
.L_x_549:
        /* <DEDUP_REMOVED lines=29> */
.L_x_553:
[----:B------:R-:W-:Y:S01]  /*2410*/  MOV R11, UR41 ;  /* 0x00000029000b7c02 */ /* 0x000fe20008000f00 */
[----:B------:R-:W-:Y:S01]  /*2420*/  IMAD.U32 R10, RZ, RZ, UR13 ;  /* 0x0000000dff0a7e24 */ /* 0x000fe2000f8e00ff */
[----:B------:R-:W-:-:S07]  /*2430*/  MOV R9, 0x2450 ;  /* 0x0000245000097802 */ /* 0x000fce0000000f00 */
[----:B------:R-:W-:Y:S05]  /*2440*/  CALL.REL.NOINC `($__internal_51_$__cuda_sm20_rem_s64) ;  /* 0x0000001c003c7944 */ /* 0x000fea0003c00000 */
[----:B------:R-:W-:Y:S02]  /*2450*/  IMAD.MOV.U32 R2, RZ, RZ, R3 ;  /* 0x000000ffff027224 */ /* 0x000fe400078e0003 */
[----:B------:R-:W-:-:S07]  /*2460*/  IMAD.MOV.U32 R3, RZ, RZ, R5 ;  /* 0x000000ffff037224 */ /* 0x000fce00078e0005 */
.L_x_554:
[----:B------:R-:W-:Y:S05]  /*2470*/  BSYNC.RECONVERGENT B1 ;  /* 0x0000000000017941 */ /* 0x000fea0003800200 */
.L_x_552:
        /* <DEDUP_REMOVED lines=48> */
.L_x_556:
[----:B------:R-:W-:Y:S01]  /*2780*/  IMAD.MOV.U32 R5, RZ, RZ, R7 ;  /* 0x000000ffff057224 */ /* 0x000fe200078e0007 */
[----:B------:R-:W-:-:S07]  /*2790*/  MOV R0, 0x27b0 ;  /* 0x000027b000007802 */ /* 0x000fce0000000f00 */
[----:B0-----:R-:W-:Y:S05]  /*27a0*/  CALL.REL.NOINC `($__internal_49_$__cuda_sm20_div_s64) ;  /* 0x0000000c00f47944 */ /* 0x001fea0003c00000 */
[----:B------:R-:W-:Y:S01]  /*27b0*/  IMAD.MOV.U32 R18, RZ, RZ, R5 ;  /* 0x000000ffff127224 */ /* 0x000fe200078e0005 */
[----:B------:R-:W-:-:S07]  /*27c0*/  MOV R19, R9 ;  /* 0x0000000900137202 */ /* 0x000fce0000000f00 */
.L_x_557:
[----:B------:R-:W-:Y:S05]  /*27d0*/  BSYNC.RECONVERGENT B1 ;  /* 0x0000000000017941 */ /* 0x000fea0003800200 */
.L_x_555:
        /* <DEDUP_REMOVED lines=29> */
.L_x_559:
[----:B------:R-:W-:Y:S01]  /*29b0*/  IMAD.U32 R11, RZ, RZ, UR41 ;  /* 0x00000029ff0b7e24 */ /* 0x000fe2000f8e00ff */
[----:B------:R-:W-:Y:S01]  /*29c0*/  MOV R9, 0x29f0 ;  /* 0x000029f000097802 */ /* 0x000fe20000000f00 */
[----:B------:R-:W-:-:S07]  /*29d0*/  IMAD.U32 R10, RZ, RZ, UR13 ;  /* 0x0000000dff0a7e24 */ /* 0x000fce000f8e00ff */
[----:B------:R-:W-:Y:S05]  /*29e0*/  CALL.REL.NOINC `($__internal_51_$__cuda_sm20_rem_s64) ;  /* 0x0000001400d47944 */ /* 0x000fea0003c00000 */
[----:B------:R-:W-:Y:S02]  /*29f0*/  IMAD.MOV.U32 R2, RZ, RZ, R3 ;  /* 0x000000ffff027224 */ /* 0x000fe400078e0003 */
[----:B------:R-:W-:-:S07]  /*2a00*/  IMAD.MOV.U32 R3, RZ, RZ, R5 ;  /* 0x000000ffff037224 */ /* 0x000fce00078e0005 */
.L_x_560:
[----:B------:R-:W-:Y:S05]  /*2a10*/  BSYNC.RECONVERGENT B1 ;  /* 0x0000000000017941 */ /* 0x000fea0003800200 */
.L_x_558:
        /* <DEDUP_REMOVED lines=53> */
.L_x_562:
[----:B------:R-:W-:Y:S01]  /*2d70*/  IMAD.MOV.U32 R5, RZ, RZ, R7 ;  /* 0x000000ffff057224 */ /* 0x000fe200078e0007 */
[----:B------:R-:W-:-:S07]  /*2d80*/  MOV R0, 0x2da0 ;  /* 0x00002da000007802 */ /* 0x000fce0000000f00 */
[----:B0-----:R-:W-:Y:S05]  /*2d90*/  CALL.REL.NOINC `($__internal_49_$__cuda_sm20_div_s64) ;  /* 0x0000000800787944 */ /* 0x001fea0003c00000 */
[----:B------:R-:W-:Y:S02]  /*2da0*/  IMAD.MOV.U32 R18, RZ, RZ, R5 ;  /* 0x000000ffff127224 */ /* 0x000fe400078e0005 */
[----:B------:R-:W-:-:S07]  /*2db0*/  IMAD.MOV.U32 R19, RZ, RZ, R9 ;  /* 0x000000ffff137224 */ /* 0x000fce00078e0009 */
.L_x_563:
[----:B------:R-:W-:Y:S05]  /*2dc0*/  BSYNC.RECONVERGENT B1 ;  /* 0x0000000000017941 */ /* 0x000fea0003800200 */
.L_x_561:
        /* <DEDUP_REMOVED lines=29> */
.L_x_565:
[----:B------:R-:W-:Y:S01]  /*2fa0*/  IMAD.U32 R11, RZ, RZ, UR41 ;  /* 0x00000029ff0b7e24 */ /* 0x000fe2000f8e00ff */
[----:B------:R-:W-:Y:S02]  /*2fb0*/  MOV R10, UR13 ;  /* 0x0000000d000a7c02 */ /* 0x000fe40008000f00 */
[----:B------:R-:W-:-:S07]  /*2fc0*/  MOV R9, 0x2fe0 ;  /* 0x00002fe000097802 */ /* 0x000fce0000000f00 */
[----:B------:R-:W-:Y:S05]  /*2fd0*/  CALL.REL.NOINC `($__internal_51_$__cuda_sm20_rem_s64) ;  /* 0x0000001000587944 */ /* 0x000fea0003c00000 */
[----:B------:R-:W-:Y:S02]  /*2fe0*/  IMAD.MOV.U32 R8, RZ, RZ, R3 ;  /* 0x000000ffff087224 */ /* 0x000fe400078e0003 */
[----:B------:R-:W-:-:S07]  /*2ff0*/  IMAD.MOV.U32 R9, RZ, RZ, R5 ;  /* 0x000000ffff097224 */ /* 0x000fce00078e0005 */
.L_x_566:
[----:B------:R-:W-:Y:S05]  /*3000*/  BSYNC.RECONVERGENT B1 ;  /* 0x0000000000017941 */ /* 0x000fea0003800200 */
.L_x_564:
        /* <DEDUP_REMOVED lines=48> */
.L_x_568:
[----:B------:R-:W-:Y:S02]  /*3310*/  MOV R5, R7 ;  /* 0x0000000700057202 */ /* 0x000fe40000000f00 */
[----:B------:R-:W-:-:S07]  /*3320*/  MOV R0, 0x3340 ;  /* 0x0000334000007802 */ /* 0x000fce0000000f00 */
[----:B0-----:R-:W-:Y:S05]  /*3330*/  CALL.REL.NOINC `($__internal_49_$__cuda_sm20_div_s64) ;  /* 0x0000000400107944 */ /* 0x001fea0003c00000 */
[----:B------:R-:W-:Y:S02]  /*3340*/  IMAD.MOV.U32 R18, RZ, RZ, R5 ;  /* 0x000000ffff127224 */ /* 0x000fe400078e0005 */
[----:B------:R-:W-:-:S07]  /*3350*/  IMAD.MOV.U32 R19, RZ, RZ, R9 ;  /* 0x000000ffff137224 */ /* 0x000fce00078e0009 */
.L_x_569:
[----:B------:R-:W-:Y:S05]  /*3360*/  BSYNC.RECONVERGENT B1 ;  /* 0x0000000000017941 */ /* 0x000fea0003800200 */
.L_x_567:
        /* <DEDUP_REMOVED lines=29> */
.L_x_571:
[----:B------:R-:W-:Y:S01]  /*3540*/  IMAD.U32 R11, RZ, RZ, UR41 ;  /* 0x00000029ff0b7e24 */ /* 0x000fe2000f8e00ff */
[----:B------:R-:W-:Y:S01]  /*3550*/  MOV R9, 0x3580 ;  /* 0x0000358000097802 */ /* 0x000fe20000000f00 */
[----:B------:R-:W-:-:S07]  /*3560*/  IMAD.U32 R10, RZ, RZ, UR13 ;  /* 0x0000000dff0a7e24 */ /* 0x000fce000f8e00ff */
[----:B------:R-:W-:Y:S05]  /*3570*/  CALL.REL.NOINC `($__internal_51_$__cuda_sm20_rem_s64) ;  /* 0x0000000800f07944 */ /* 0x000fea0003c00000 */
[----:B------:R-:W-:Y:S01]  /*3580*/  MOV R8, R3 ;  /* 0x0000000300087202 */ /* 0x000fe20000000f00 */
[----:B------:R-:W-:-:S07]  /*3590*/  IMAD.MOV.U32 R9, RZ, RZ, R5 ;  /* 0x000000ffff097224 */ /* 0x000fce00078e0005 */
.L_x_572:
[----:B------:R-:W-:Y:S05]  /*35a0*/  BSYNC.RECONVERGENT B1 ;  /* 0x0000000000017941 */ /* 0x000fea0003800200 */
.L_x_570:
        /* <DEDUP_REMOVED lines=28> */
.L_x_548:
[----:B------:R-:W-:Y:S05]  /*3770*/  EXIT ;  /* 0x000000000000794d */ /* 0x000fea0003800000 */
        .weak           $__internal_49_$__cuda_sm20_div_s64
        .type           $__internal_49_$__cuda_sm20_div_s64,@function
        .size           $__internal_49_$__cuda_sm20_div_s64,($__internal_50_$__cuda_sm20_div_u64 - $__internal_49_$__cuda_sm20_div_s64)
$__internal_49_$__cuda_sm20_div_s64:
        /* <DEDUP_REMOVED lines=87> */
[----:B------:R-:W-:Y:S06]  /*3cf0*/  RET.REL.NODEC R10 `(_ZN2at6native49_GLOBAL__N__cfa43aba_16_ReflectionPad_cu_f800513921reflection_pad1d_flatIdEEvPKT_PS3_lllll) ;  /* 0xffffffc00ac07950 */ /* 0x000fec0003c3ffff */
        .weak           $__internal_50_$__cuda_sm20_div_u64
        .type           $__internal_50_$__cuda_sm20_div_u64,@function
        .size           $__internal_50_$__cuda_sm20_div_u64,($__internal_51_$__cuda_sm20_rem_s64 - $__internal_50_$__cuda_sm20_div_u64)
$__internal_50_$__cuda_sm20_div_u64:
        /* <DEDUP_REMOVED lines=67> */
[----:B------:R-:W-:Y:S06]  /*4130*/  RET.REL.NODEC R10 `(_ZN2at6native49_GLOBAL__N__cfa43aba_16_ReflectionPad_cu_f800513921reflection_pad1d_flatIdEEvPKT_PS3_lllll) ;  /* 0xffffffbc0ab07950 */ /* 0x000fec0003c3ffff */
        .weak           $__internal_51_$__cuda_sm20_rem_s64
        .type           $__internal_51_$__cuda_sm20_rem_s64,@function
        .size           $__internal_51_$__cuda_sm20_rem_s64,(.L_x_1249 - $__internal_51_$__cuda_sm20_rem_s64)
$__internal_51_$__cuda_sm20_rem_s64:
        /* <DEDUP_REMOVED lines=77> */
[----:B------:R-:W-:Y:S06]  /*4610*/  RET.REL.NODEC R10 `(_ZN2at6native49_GLOBAL__N__cfa43aba_16_ReflectionPad_cu_f800513921reflection_pad1d_flatIdEEvPKT_PS3_lllll) ;  /* 0xffffffb80a787950 */ /* 0x000fec0003c3ffff */
.L_x_574:
        /* <DEDUP_REMOVED lines=14> */
.L_x_1249:


//--------------------- .text._ZN2at6native49_GLOBAL__N__cfa43aba_16_ReflectionPad_cu_f800513927reflection_pad1d_out_kernelIdEEvPKT_PS3_lll --------------------------
	.section	.text._ZN2at6native49_GLOBAL__N__cfa43aba_16_ReflectionPad_cu_f800513927reflection_pad1d_out_kernelIdEEvPKT_PS3_lll,"ax",@progbits
	.align	128
.text._ZN2at6native49_GLOBAL__N__cfa43aba_16_ReflectionPad_cu_f800513927reflection_pad1d_out_kernelIdEEvPKT_PS3_lll:
        .type           _ZN2at6native49_GLOBAL__N__cfa43aba_16_ReflectionPad_cu_f800513927reflection_pad1d_out_kernelIdEEvPKT_PS3_lll,@function
        .size           _ZN2at6native49_GLOBAL__N__cfa43aba_16_ReflectionPad_cu_f800513927reflection_pad1d_out_kernelIdEEvPKT_PS3_lll,(.L_x_1253 - _ZN2at6native49_GLOBAL__N__cfa43aba_16_ReflectionPad_cu_f800513927reflection_pad1d_out_kernelIdEEvPKT_PS3_lll)
        .other          _ZN2at6native49_GLOBAL__N__cfa43aba_16_ReflectionPad_cu_f800513927reflection_pad1d_out_kernelIdEEvPKT_PS3_lll,@"STO_CUDA_ENTRY STV_DEFAULT"
_ZN2at6native49_GLOBAL__N__cfa43aba_16_ReflectionPad_cu_f800513927reflection_pad1d_out_kernelIdEEvPKT_PS3_lll:
        /* <DEDUP_REMOVED lines=68> */
.L_x_575:
        /* <DEDUP_REMOVED lines=12> */
.L_x_1253:


//--------------------- .text._ZN2at6native49_GLOBAL__N__cfa43aba_16_ReflectionPad_cu_f800513921reflection_pad1d_flatIsEEvPKT_PS3_lllll --------------------------
	.section	.text._ZN2at6native49_GLOBAL__N__cfa43aba_16_ReflectionPad_cu_f800513921reflection_pad1d_flatIsEEvPKT_PS3_lllll,"ax",@progbits
	.align	128
.text._ZN2at6native49_GLOBAL__N__cfa43aba_16_ReflectionPad_cu_f800513921reflection_pad1d_flatIsEEvPKT_PS3_lllll:
        .type           _ZN2at6native49_GLOBAL__N__cfa43aba_16_ReflectionPad_cu_f800513921reflection_pad1d_flatIsEEvPKT_PS3_lllll,@function
        .size           _ZN2at6native49_GLOBAL__N__cfa43aba_16_ReflectionPad_cu_f800513921reflection_pad1d_flatIsEEvPKT_PS3_lllll,(.L_x_1254 - _ZN2at6native49_GLOBAL__N__cfa43aba_16_ReflectionPad_cu_f800513921reflection_pad1d_flatIsEEvPKT_PS3_lllll)
        .other          _ZN2at6native49_GLOBAL__N__cfa43aba_16_ReflectionPad_cu_f800513921reflection_pad1d_flatIsEEvPKT_PS3_lllll,@"STO_CUDA_ENTRY STV_DEFAULT"
_ZN2at6native49_GLOBAL__N__cfa43aba_16_ReflectionPad_cu_f800513921reflection_pad1d_flatIsEEvPKT_PS3_lllll:
        /* <DEDUP_REMOVED lines=63> */
.L_x_578:
[----:B------:R-:W-:Y:S01]  /*03f0*/  IMAD.U32 R3, RZ, RZ, UR9 ;  /* 0x00000009ff037e24 */ /* 0x000fe2000f8e00ff */
[----:B------:R-:W-:Y:S01]  /*0400*/  MOV R9, R10 ;  /* 0x0000000a00097202 */ /* 0x000fe20000000f00 */
[----:B------:R-:W-:Y:S01]  /*0410*/  IMAD.U32 R12, RZ, RZ, UR8 ;  /* 0x00000008ff0c7e24 */ /* 0x000fe2000f8e00ff */
[----:B------:R-:W-:Y:S01]  /*0420*/  MOV R10, 0x470 ;  /* 0x00000470000a7802 */ /* 0x000fe20000000f00 */
[----:B------:R-:W-:Y:S02]  /*0430*/  IMAD.U32 R13, RZ, RZ, UR9 ;  /* 0x00000009ff0d7e24 */ /* 0x000fe4000f8e00ff */
[----:B------:R-:W-:Y:S02]  /*0440*/  IMAD.U32 R2, RZ, RZ, UR8 ;  /* 0x00000008ff027e24 */ /* 0x000fe4000f8e00ff */
[----:B------:R-:W-:-:S07]  /*0450*/  IMAD.MOV.U32 R5, RZ, RZ, R3 ;  /* 0x000000ffff057224 */ /* 0x000fce00078e0003 */
[----:B------:R-:W-:Y:S05]  /*0460*/  CALL.REL.NOINC `($__internal_53_$__cuda_sm20_div_u64) ;  /* 0x0000003800247944 */ /* 0x000fea0003c00000 */
[----:B------:R-:W-:Y:S02]  /*0470*/  IMAD.MOV.U32 R14, RZ, RZ, R2 ;  /* 0x000000ffff0e7224 */ /* 0x000fe400078e0002 */
[----:B------:R-:W-:-:S07]  /*0480*/  IMAD.MOV.U32 R15, RZ, RZ, R3 ;  /* 0x000000ffff0f7224 */ /* 0x000fce00078e0003 */
.L_x_579:
[----:B------:R-:W-:Y:S05]  /*0490*/  BSYNC.RECONVERGENT B0 ;  /* 0x0000000000007941 */ /* 0x000fea0003800200 */
.L_x_577:
        /* <DEDUP_REMOVED lines=22> */
.L_x_586:
        /* <DEDUP_REMOVED lines=26> */
.L_x_584:
[----:B------:R-:W-:Y:S01]  /*07a0*/  IMAD.MOV.U32 R5, RZ, RZ, R12 ;  /* 0x000000ffff057224 */ /* 0x000fe200078e000c */
[----:B------:R-:W-:-:S07]  /*07b0*/  MOV R0, 0x7d0 ;  /* 0x000007d000007802 */ /* 0x000fce0000000f00 */
[----:B--23--:R-:W-:Y:S05]  /*07c0*/  CALL.REL.NOINC `($__internal_52_$__cuda_sm20_div_s64) ;  /* 0x0000002c00ec7944 */ /* 0x00cfea0003c00000 */
[----:B------:R-:W-:Y:S02]  /*07d0*/  IMAD.MOV.U32 R10, RZ, RZ, R5 ;  /* 0x000000ffff0a7224 */ /* 0x000fe400078e0005 */
[----:B------:R-:W-:-:S07]  /*07e0*/  IMAD.MOV.U32 R11, RZ, RZ, R9 ;  /* 0x000000ffff0b7224 */ /* 0x000fce00078e0009 */
.L_x_585:
[----:B--23--:R-:W-:Y:S05]  /*07f0*/  BSYNC.RECONVERGENT B2 ;  /* 0x0000000000027941 */ /* 0x00cfea0003800200 */
.L_x_583:
        /* <DEDUP_REMOVED lines=21> */
.L_x_582:
[----:B------:R-:W-:-:S04]  /*0950*/  IADD3 R7, P0, PT, R8, UR6, RZ ;  /* 0x0000000608077c10 */ /* 0x000fc8000ff1e0ff */
[----:B0-----:R-:W-:-:S09]  /*0960*/  IADD3.X R4, PT, PT, R6, UR7, RZ, P0, !PT ;  /* 0x0000000706047c10 */ /* 0x001fd200087fe4ff */
.L_x_581:
[----:B--23--:R-:W-:Y:S05]  /*0970*/  BSYNC.RECONVERGENT B0 ;  /* 0x0000000000007941 */ /* 0x00cfea0003800200 */
.L_x_580:
        /* <DEDUP_REMOVED lines=9> */
.L_x_600:
        /* <DEDUP_REMOVED lines=24> */
.L_x_589:
[----:B------:R-:W-:Y:S01]  /*0b90*/  IMAD.MOV.U32 R5, RZ, RZ, R7 ;  /* 0x000000ffff057224 */ /* 0x000fe200078e0007 */
[----:B------:R-:W-:-:S07]  /*0ba0*/  MOV R0, 0xbc0 ;  /* 0x00000bc000007802 */ /* 0x000fce0000000f00 */
[----:B------:R-:W-:Y:S05]  /*0bb0*/  CALL.REL.NOINC `($__internal_52_$__cuda_sm20_div_s64) ;  /* 0x0000002800f07944 */ /* 0x000fea0003c00000 */
[----:B------:R-:W-:-:S07]  /*0bc0*/  IMAD.MOV.U32 R8, RZ, RZ, R5 ;  /* 0x000000ffff087224 */ /* 0x000fce00078e0005 */
.L_x_590:
[----:B------:R-:W-:Y:S05]  /*0bd0*/  BSYNC.RECONVERGENT B1 ;  /* 0x0000000000017941 */ /* 0x000fea0003800200 */
.L_x_588:
        /* <DEDUP_REMOVED lines=36> */
.L_x_592:
[----:B------:R-:W-:Y:S01]  /*0e20*/  IMAD.MOV.U32 R5, RZ, RZ, R7 ;  /* 0x000000ffff057224 */ /* 0x000fe200078e0007 */
[----:B------:R-:W-:-:S07]  /*0e30*/  MOV R0, 0xe50 ;  /* 0x00000e5000007802 */ /* 0x000fce0000000f00 */
[----:B0-----:R-:W-:Y:S05]  /*0e40*/  CALL.REL.NOINC `($__internal_52_$__cuda_sm20_div_s64) ;  /* 0x00000028004c7944 */ /* 0x001fea0003c00000 */
[----:B------:R-:W-:-:S07]  /*0e50*/  IMAD.MOV.U32 R8, RZ, RZ, R5 ;  /* 0x000000ffff087224 */ /* 0x000fce00078e0005 */
.L_x_593:
[----:B------:R-:W-:Y:S05]  /*0e60*/  BSYNC.RECONVERGENT B1 ;  /* 0x0000000000017941 */ /* 0x000fea0003800200 */
.L_x_591:
        /* <DEDUP_REMOVED lines=41> */
.L_x_595:
[----:B------:R-:W-:Y:S01]  /*1100*/  IMAD.MOV.U32 R5, RZ, RZ, R7 ;  /* 0x000000ffff057224 */ /* 0x000fe200078e0007 */
[----:B------:R-:W-:-:S07]  /*1110*/  MOV R0, 0x1130 ;  /* 0x0000113000007802 */ /* 0x000fce0000000f00 */
[----:B0-----:R-:W-:Y:S05]  /*1120*/  CALL.REL.NOINC `($__internal_52_$__cuda_sm20_div_s64) ;  /* 0x0000002400947944 */ /* 0x001fea0003c00000 */
[----:B------:R-:W-:-:S07]  /*1130*/  IMAD.MOV.U32 R8, RZ, RZ, R5 ;  /* 0x000000ffff087224 */ /* 0x000fce00078e0005 */
.L_x_596:
[----:B------:R-:W-:Y:S05]  /*1140*/  BSYNC.RECONVERGENT B1 ;  /* 0x0000000000017941 */ /* 0x000fea0003800200 */
.L_x_594:
        /* <DEDUP_REMOVED lines=36> */
.L_x_598:
[----:B------:R-:W-:Y:S01]  /*1390*/  IMAD.MOV.U32 R5, RZ, RZ, R7 ;  /* 0x000000ffff057224 */ /* 0x000fe200078e0007 */
[----:B------:R-:W-:-:S07]  /*13a0*/  MOV R0, 0x13c0 ;  /* 0x000013c000007802 */ /* 0x000fce0000000f00 */
[----:B0-----:R-:W-:Y:S05]  /*13b0*/  CALL.REL.NOINC `($__internal_52_$__cuda_sm20_div_s64) ;  /* 0x0000002000f07944 */ /* 0x001fea0003c00000 */
[----:B------:R-:W-:-:S07]  /*13c0*/  IMAD.MOV.U32 R8, RZ, RZ, R5 ;  /* 0x000000ffff087224 */ /* 0x000fce00078e0005 */
.L_x_599:
[----:B------:R-:W-:Y:S05]  /*13d0*/  BSYNC.RECONVERGENT B1 ;  /* 0x0000000000017941 */ /* 0x000fea0003800200 */
.L_x_597:
        /* <DEDUP_REMOVED lines=16> */
.L_x_587:
[----:B------:R-:W-:Y:S05]  /*14e0*/  EXIT ;  /* 0x000000000000794d */ /* 0x000fea0003800000 */
.L_x_576:
        /* <DEDUP_REMOVED lines=36> */
.L_x_602:
[----:B------:R-:W-:Y:S01]  /*1730*/  IMAD.U32 R3, RZ, RZ, UR9 ;  /* 0x00000009ff037e24 */ /* 0x000fe2000f8e00ff */
[----:B------:R-:W-:Y:S01]  /*1740*/  MOV R2, UR8 ;  /* 0x0000000800027c02 */ /* 0x000fe20008000f00 */
[----:B------:R-:W-:Y:S01]  /*1750*/  IMAD.U32 R12, RZ, RZ, UR8 ;  /* 0x00000008ff0c7e24 */ /* 0x000fe2000f8e00ff */
[----:B------:R-:W-:Y:S01]  /*1760*/  MOV R10, 0x17a0 ;  /* 0x000017a0000a7802 */ /* 0x000fe20000000f00 */
[----:B------:R-:W-:Y:S02]  /*1770*/  IMAD.U32 R13, RZ, RZ, UR9 ;  /* 0x00000009ff0d7e24 */ /* 0x000fe4000f8e00ff */
[----:B------:R-:W-:-:S07]  /*1780*/  IMAD.MOV.U32 R5, RZ, RZ, R3 ;  /* 0x000000ffff057224 */ /* 0x000fce00078e0003 */
[----:B------:R-:W-:Y:S05]  /*1790*/  CALL.REL.NOINC `($__internal_53_$__cuda_sm20_div_u64) ;  /* 0x0000002400587944 */ /* 0x000fea0003c00000 */
.L_x_603:
[----:B------:R-:W-:Y:S05]  /*17a0*/  BSYNC.RECONVERGENT B0 ;  /* 0x0000000000007941 */ /* 0x000fea0003800200 */
.L_x_601:
        /* <DEDUP_REMOVED lines=21> */
.L_x_613:
        /* <DEDUP_REMOVED lines=26> */
.L_x_608:
[----:B------:R-:W-:Y:S01]  /*1aa0*/  IMAD.MOV.U32 R5, RZ, RZ, R3 ;  /* 0x000000ffff057224 */ /* 0x000fe200078e0003 */
[----:B------:R-:W-:-:S07]  /*1ab0*/  MOV R0, 0x1ad0 ;  /* 0x00001ad000007802 */ /* 0x000fce0000000f00 */
[----:B-1234-:R-:W-:Y:S05]  /*1ac0*/  CALL.REL.NOINC `($__internal_52_$__cuda_sm20_div_s64) ;  /* 0x0000001c002c7944 */ /* 0x01efea0003c00000 */
[----:B------:R-:W-:Y:S01]  /*1ad0*/  IMAD.MOV.U32 R24, RZ, RZ, R5 ;  /* 0x000000ffff187224 */ /* 0x000fe200078e0005 */
[----:B------:R-:W-:-:S07]  /*1ae0*/  MOV R25, R9 ;  /* 0x0000000900197202 */ /* 0x000fce0000000f00 */
.L_x_609:
[----:B--234-:R-:W-:Y:S05]  /*1af0*/  BSYNC.RECONVERGENT B2 ;  /* 0x0000000000027941 */ /* 0x01cfea0003800200 */
.L_x_607:
        /* <DEDUP_REMOVED lines=31> */
.L_x_611:
[----:B------:R-:W-:Y:S01]  /*1cf0*/  IMAD.MOV.U32 R13, RZ, RZ, R4 ;  /* 0x000000ffff0d7224 */ /* 0x000fe200078e0004 */
[----:B------:R-:W-:Y:S01]  /*1d00*/  MOV R9, 0x1d40 ;  /* 0x00001d4000097802 */ /* 0x000fe20000000f00 */
[----:B------:R-:W-:Y:S02]  /*1d10*/  IMAD.U32 R11, RZ, RZ, UR41 ;  /* 0x00000029ff0b7e24 */ /* 0x000fe4000f8e00ff */
[----:B------:R-:W-:-:S07]  /*1d20*/  IMAD.U32 R10, RZ, RZ, UR13 ;  /* 0x0000000dff0a7e24 */ /* 0x000fce000f8e00ff */
[----:B------:R-:W-:Y:S05]  /*1d30*/  CALL.REL.NOINC `($__internal_54_$__cuda_sm20_rem_s64) ;  /* 0x0000002400007944 */ /* 0x000fea0003c00000 */
[----:B------:R-:W-:-:S07]  /*1d40*/  IMAD.MOV.U32 R4, RZ, RZ, R3 ;  /* 0x000000ffff047224 */ /* 0x000fce00078e0003 */
.L_x_612:
[----:B------:R-:W-:Y:S05]  /*1d50*/  BSYNC.RECONVERGENT B2 ;  /* 0x0000000000027941 */ /* 0x000fea0003800200 */
.L_x_610:
        /* <DEDUP_REMOVED lines=34> */
.L_x_606:
[----:B------:R-:W-:-:S04]  /*1f80*/  IADD3 R7, P0, PT, R8, UR6, RZ ;  /* 0x0000000608077c10 */ /* 0x000fc8000ff1e0ff */
[----:B0-----:R-:W-:-:S09]  /*1f90*/  IADD3.X R4, PT, PT, R6, UR7, RZ, P0, !PT ;  /* 0x0000000706047c10 */ /* 0x001fd200087fe4ff */
.L_x_605:
[----:B--234-:R-:W-:Y:S05]  /*1fa0*/  BSYNC.RECONVERGENT B0 ;  /* 0x0000000000007941 */ /* 0x01cfea0003800200 */
.L_x_604:
        /* <DEDUP_REMOVED lines=11> */
.L_x_639:
        /* <DEDUP_REMOVED lines=24> */
.L_x_616:
[----:B------:R-:W-:Y:S01]  /*21e0*/  IMAD.MOV.U32 R5, RZ, RZ, R7 ;  /* 0x000000ffff057224 */ /* 0x000fe200078e0007 */
[----:B------:R-:W-:-:S07]  /*21f0*/  MOV R0, 0x2210 ;  /* 0x0000221000007802 */ /* 0x000fce0000000f00 */
[----:B------:R-:W-:Y:S05]  /*2200*/  CALL.REL.NOINC `($__internal_52_$__cuda_sm20_div_s64) ;  /* 0x00000014005c7944 */ /* 0x000fea0003c00000 */
[----:B------:R-:W-:Y:S02]  /*2210*/  IMAD.MOV.U32 R16, RZ, RZ, R5 ;  /* 0x000000ffff107224 */ /* 0x000fe400078e0005 */
[----:B------:R-:W-:-:S07]  /*2220*/  IMAD.MOV.U32 R17, RZ, RZ, R9 ;  /* 0x000000ffff117224 */ /* 0x000fce00078e0009 */
.L_x_617:
[----:B------:R-:W-:Y:S05]  /*2230*/  BSYNC.RECONVERGENT B1 ;  /* 0x0000000000017941 */ /* 0x000fea0003800200 */
.L_x_615:
        /* <DEDUP_REMOVED lines=29> */
.L_x_619:
[----:B------:R-:W-:Y:S01]  /*2410*/  MOV R11, UR41 ;  /* 0x00000029000b7c02 */ /* 0x000fe20008000f00 */
[----:B------:R-:W-:Y:S01]  /*2420*/  IMAD.U32 R10, RZ, RZ, UR13 ;  /* 0x0000000dff0a7e24 */ /* 0x000fe2000f8e00ff */
[----:B------:R-:W-:-:S07]  /*2430*/  MOV R9, 0x2450 ;  /* 0x0000245000097802 */ /* 0x000fce0000000f00 */
[----:B------:R-:W-:Y:S05]  /*2440*/  CALL.REL.NOINC `($__internal_54_$__cuda_sm20_rem_s64) ;  /* 0x0000001c003c7944 */ /* 0x000fea0003c00000 */
[----:B------:R-:W-:Y:S02]  /*2450*/  IMAD.MOV.U32 R2, RZ, RZ, R3 ;  /* 0x000000ffff027224 */ /* 0x000fe400078e0003 */
[----:B------:R-:W-:-:S07]  /*2460*/  IMAD.MOV.U32 R3, RZ, RZ, R5 ;  /* 0x000000ffff037224 */ /* 0x000fce00078e0005 */
.L_x_620:
[----:B------:R-:W-:Y:S05]  /*2470*/  BSYNC.RECONVERGENT B1 ;  /* 0x0000000000017941 */ /* 0x000fea0003800200 */
.L_x_618:
        /* <DEDUP_REMOVED lines=48> */
.L_x_622:
[----:B------:R-:W-:Y:S01]  /*2780*/  IMAD.MOV.U32 R5, RZ, RZ, R7 ;  /* 0x000000ffff057224 */ /* 0x000fe200078e0007 */
[----:B------:R-:W-:-:S07]  /*2790*/  MOV R0, 0x27b0 ;  /* 0x000027b000007802 */ /* 0x000fce0000000f00 */
[----:B0-----:R-:W-:Y:S05]  /*27a0*/  CALL.REL.NOINC `($__internal_52_$__cuda_sm20_div_s64) ;  /* 0x0000000c00f47944 */ /* 0x001fea0003c00000 */
[----:B------:R-:W-:Y:S01]  /*27b0*/  IMAD.MOV.U32 R18, RZ, RZ, R5 ;  /* 0x000000ffff127224 */ /* 0x000fe200078e0005 */
[----:B------:R-:W-:-:S07]  /*27c0*/  MOV R19, R9 ;  /* 0x0000000900137202 */ /* 0x000fce0000000f00 */
.L_x_623:
[----:B------:R-:W-:Y:S05]  /*27d0*/  BSYNC.RECONVERGENT B1 ;  /* 0x0000000000017941 */ /* 0x000fea0003800200 */
.L_x_621:
        /* <DEDUP_REMOVED lines=29> */
.L_x_625:
[----:B------:R-:W-:Y:S01]  /*29b0*/  IMAD.U32 R11, RZ, RZ, UR41 ;  /* 0x00000029ff0b7e24 */ /* 0x000fe2000f8e00ff */
[----:B------:R-:W-:Y:S01]  /*29c0*/  MOV R9, 0x29f0 ;  /* 0x000029f000097802 */ /* 0x000fe20000000f00 */
[----:B------:R-:W-:-:S07]  /*29d0*/  IMAD.U32 R10, RZ, RZ, UR13 ;  /* 0x0000000dff0a7e24 */ /* 0x000fce000f8e00ff */
[----:B------:R-:W-:Y:S05]  /*29e0*/  CALL.REL.NOINC `($__internal_54_$__cuda_sm20_rem_s64) ;  /* 0x0000001400d47944 */ /* 0x000fea0003c00000 */
[----:B------:R-:W-:Y:S02]  /*29f0*/  IMAD.MOV.U32 R2, RZ, RZ, R3 ;  /* 0x000000ffff027224 */ /* 0x000fe400078e0003 */
[----:B------:R-:W-:-:S07]  /*2a00*/  IMAD.MOV.U32 R3, RZ, RZ, R5 ;  /* 0x000000ffff037224 */ /* 0x000fce00078e0005 */
.L_x_626:
[----:B------:R-:W-:Y:S05]  /*2a10*/  BSYNC.RECONVERGENT B1 ;  /* 0x0000000000017941 */ /* 0x000fea0003800200 */
.L_x_624:
        /* <DEDUP_REMOVED lines=53> */
.L_x_628:
[----:B------:R-:W-:Y:S01]  /*2d70*/  IMAD.MOV.U32 R5, RZ, RZ, R7 ;  /* 0x000000ffff057224 */ /* 0x000fe200078e0007 */
[----:B------:R-:W-:-:S07]  /*2d80*/  MOV R0, 0x2da0 ;  /* 0x00002da000007802 */ /* 0x000fce0000000f00 */
[----:B0-----:R-:W-:Y:S05]  /*2d90*/  CALL.REL.NOINC `($__internal_52_$__cuda_sm20_div_s64) ;  /* 0x0000000800787944 */ /* 0x001fea0003c00000 */
[----:B------:R-:W-:Y:S02]  /*2da0*/  IMAD.MOV.U32 R18, RZ, RZ, R5 ;  /* 0x000000ffff127224 */ /* 0x000fe400078e0005 */
[----:B------:R-:W-:-:S07]  /*2db0*/  IMAD.MOV.U32 R19, RZ, RZ, R9 ;  /* 0x000000ffff137224 */ /* 0x000fce00078e0009 */
.L_x_629:
[----:B------:R-:W-:Y:S05]  /*2dc0*/  BSYNC.RECONVERGENT B1 ;  /* 0x0000000000017941 */ /* 0x000fea0003800200 */
.L_x_627:
        /* <DEDUP_REMOVED lines=29> */
.L_x_631:
[----:B------:R-:W-:Y:S01]  /*2fa0*/  IMAD.U32 R11, RZ, RZ, UR41 ;  /* 0x00000029ff0b7e24 */ /* 0x000fe2000f8e00ff */
[----:B------:R-:W-:Y:S02]  /*2fb0*/  MOV R10, UR13 ;  /* 0x0000000d000a7c02 */ /* 0x000fe40008000f00 */
[----:B------:R-:W-:-:S07]  /*2fc0*/  MOV R9, 0x2fe0 ;  /* 0x00002fe000097802 */ /* 0x000fce0000000f00 */
[----:B------:R-:W-:Y:S05]  /*2fd0*/  CALL.REL.NOINC `($__internal_54_$__cuda_sm20_rem_s64) ;  /* 0x0000001000587944 */ /* 0x000fea0003c00000 */
[----:B------:R-:W-:Y:S02]  /*2fe0*/  IMAD.MOV.U32 R8, RZ, RZ, R3 ;  /* 0x000000ffff087224 */ /* 0x000fe400078e0003 */
[----:B------:R-:W-:-:S07]  /*2ff0*/  IMAD.MOV.U32 R9, RZ, RZ, R5 ;  /* 0x000000ffff097224 */ /* 0x000fce00078e0005 */
.L_x_632:
[----:B------:R-:W-:Y:S05]  /*3000*/  BSYNC.RECONVERGENT B1 ;  /* 0x0000000000017941 */ /* 0x000fea0003800200 */
.L_x_630:
        /* <DEDUP_REMOVED lines=48> */
.L_x_634:
[----:B------:R-:W-:Y:S02]  /*3310*/  MOV R5, R7 ;  /* 0x0000000700057202 */ /* 0x000fe40000000f00 */
[----:B------:R-:W-:-:S07]  /*3320*/  MOV R0, 0x3340 ;  /* 0x0000334000007802 */ /* 0x000fce0000000f00 */
[----:B0-----:R-:W-:Y:S05]  /*3330*/  CALL.REL.NOINC `($__internal_52_$__cuda_sm20_div_s64) ;  /* 0x0000000400107944 */ /* 0x001fea0003c00000 */
[----:B------:R-:W-:Y:S02]  /*3340*/  IMAD.MOV.U32 R18, RZ, RZ, R5 ;  /* 0x000000ffff127224 */ /* 0x000fe400078e0005 */
[----:B------:R-:W-:-:S07]  /*3350*/  IMAD.MOV.U32 R19, RZ, RZ, R9 ;  /* 0x000000ffff137224 */ /* 0x000fce00078e0009 */
.L_x_635:
[----:B------:R-:W-:Y:S05]  /*3360*/  BSYNC.RECONVERGENT B1 ;  /* 0x0000000000017941 */ /* 0x000fea0003800200 */
.L_x_633:
        /* <DEDUP_REMOVED lines=29> */
.L_x_637:
[----:B------:R-:W-:Y:S01]  /*3540*/  IMAD.U32 R11, RZ, RZ, UR41 ;  /* 0x00000029ff0b7e24 */ /* 0x000fe2000f8e00ff */
[----:B------:R-:W-:Y:S01]  /*3550*/  MOV R9, 0x3580 ;  /* 0x0000358000097802 */ /* 0x000fe20000000f00 */
[----:B------:R-:W-:-:S07]  /*3560*/  IMAD.U32 R10, RZ, RZ, UR13 ;  /* 0x0000000dff0a7e24 */ /* 0x000fce000f8e00ff */
[----:B------:R-:W-:Y:S05]  /*3570*/  CALL.REL.NOINC `($__internal_54_$__cuda_sm20_rem_s64) ;  /* 0x0000000800f07944 */ /* 0x000fea0003c00000 */
[----:B------:R-:W-:Y:S01]  /*3580*/  MOV R8, R3 ;  /* 0x0000000300087202 */ /* 0x000fe20000000f00 */
[----:B------:R-:W-:-:S07]  /*3590*/  IMAD.MOV.U32 R9, RZ, RZ, R5 ;  /* 0x000000ffff097224 */ /* 0x000fce00078e0005 */
.L_x_638:
[----:B------:R-:W-:Y:S05]  /*35a0*/  BSYNC.RECONVERGENT B1 ;  /* 0x0000000000017941 */ /* 0x000fea0003800200 */
.L_x_636:
        /* <DEDUP_REMOVED lines=28> */
.L_x_614:
[----:B------:R-:W-:Y:S05]  /*3770*/  EXIT ;  /* 0x000000000000794d */ /* 0x000fea0003800000 */
        .weak           $__internal_52_$__cuda_sm20_div_s64
        .type           $__internal_52_$__cuda_sm20_div_s64,@function
        .size           $__internal_52_$__cuda_sm20_div_s64,($__internal_53_$__cuda_sm20_div_u64 - $__internal_52_$__cuda_sm20_div_s64)
$__internal_52_$__cuda_sm20_div_s64:
        /* <DEDUP_REMOVED lines=87> */
[----:B------:R-:W-:Y:S06]  /*3cf0*/  RET.REL.NODEC R10 `(_ZN2at6native49_GLOBAL__N__cfa43aba_16_ReflectionPad_cu_f800513921reflection_pad1d_flatIsEEvPKT_PS3_lllll) ;  /* 0xffffffc00ac07950 */ /* 0x000fec0003c3ffff */
        .weak           $__internal_53_$__cuda_sm20_div_u64
        .type           $__internal_53_$__cuda_sm20_div_u64,@function
        .size           $__internal_53_$__cuda_sm20_div_u64,($__internal_54_$__cuda_sm20_rem_s64 - $__internal_53_$__cuda_sm20_div_u64)
$__internal_53_$__cuda_sm20_div_u64:
        /* <DEDUP_REMOVED lines=67> */
[----:B------:R-:W-:Y:S06]  /*4130*/  RET.REL.NODEC R10 `(_ZN2at6native49_GLOBAL__N__cfa43aba_16_ReflectionPad_cu_f800513921reflection_pad1d_flatIsEEvPKT_PS3_lllll) ;  /* 0xffffffbc0ab07950 */ /* 0x000fec0003c3ffff */
        .weak           $__internal_54_$__cuda_sm20_rem_s64
        .type           $__internal_54_$__cuda_sm20_rem_s64,@function
        .size           $__internal_54_$__cuda_sm20_rem_s64,(.L_x_1254 - $__internal_54_$__cuda_sm20_rem_s64)
$__internal_54_$__cuda_sm20_rem_s64:
        /* <DEDUP_REMOVED lines=77> */
[----:B------:R-:W-:Y:S06]  /*4610*/  RET.REL.NODEC R10 `(_ZN2at6native49_GLOBAL__N__cfa43aba_16_ReflectionPad_cu_f800513921reflection_pad1d_flatIsEEvPKT_PS3_lllll) ;  /* 0xffffffb80a787950 */ /* 0x000fec0003c3ffff */
.L_x_640:
        /* <DEDUP_REMOVED lines=14> */
.L_x_1254:


//--------------------- .text._ZN2at6native49_GLOBAL__N__cfa43aba_16_ReflectionPad_cu_f800513927reflection_pad1d_out_kernelIsEEvPKT_PS3_lll --------------------------
	.section	.text._ZN2at6native49_GLOBAL__N__cfa43aba_16_ReflectionPad_cu_f800513927reflection_pad1d_out_kernelIsEEvPKT_PS3_lll,"ax",@progbits
	.align	128
.text._ZN2at6native49_GLOBAL__N__cfa43aba_16_ReflectionPad_cu_f800513927reflection_pad1d_out_kernelIsEEvPKT_PS3_lll:
        .type           _ZN2at6native49_GLOBAL__N__cfa43aba_16_ReflectionPad_cu_f800513927reflection_pad1d_out_kernelIsEEvPKT_PS3_lll,@function
        .size           _ZN2at6native49_GLOBAL__N__cfa43aba_16_ReflectionPad_cu_f800513927reflection_pad1d_out_kernelIsEEvPKT_PS3_lll,(.L_x_1258 - _ZN2at6native49_GLOBAL__N__cfa43aba_16_ReflectionPad_cu_f800513927reflection_pad1d_out_kernelIsEEvPKT_PS3_lll)
        .other          _ZN2at6native49_GLOBAL__N__cfa43aba_16_ReflectionPad_cu_f800513927reflection_pad1d_out_kernelIsEEvPKT_PS3_lll,@"STO_CUDA_ENTRY STV_DEFAULT"
_ZN2at6native49_GLOBAL__N__cfa43aba_16_ReflectionPad_cu_f800513927reflection_pad1d_out_kernelIsEEvPKT_PS3_lll:
        /* <DEDUP_REMOVED lines=68> */
.L_x_641:
        /* <DEDUP_REMOVED lines=12> */
.L_x_1258:


//--------------------- .text._ZN2at6native49_GLOBAL__N__cfa43aba_16_ReflectionPad_cu_f800513921reflection_pad1d_flatIlEEvPKT_PS3_lllll --------------------------
	.section	.text._ZN2at6native49_GLOBAL__N__cfa43aba_16_ReflectionPad_cu_f800513921reflection_pad1d_flatIlEEvPKT_PS3_lllll,"ax",@progbits
	.align	128
.text._ZN2at6native49_GLOBAL__N__cfa43aba_16_ReflectionPad_cu_f800513921reflection_pad1d_flatIlEEvPKT_PS3_lllll:
        .type           _ZN2at6native49_GLOBAL__N__cfa43aba_16_ReflectionPad_cu_f800513921reflection_pad1d_flatIlEEvPKT_PS3_lllll,@function
        .size           _ZN2at6native49_GLOBAL__N__cfa43aba_16_ReflectionPad_cu_f800513921reflection_pad1d_flatIlEEvPKT_PS3_lllll,(.L_x_1259 - _ZN2at6native49_GLOBAL__N__cfa43aba_16_ReflectionPad_cu_f800513921reflection_pad1d_flatIlEEvPKT_PS3_lllll)
        .other          _ZN2at6native49_GLOBAL__N__cfa43aba_16_ReflectionPad_cu_f800513921reflection_pad1d_flatIlEEvPKT_PS3_lllll,@"STO_CUDA_ENTRY STV_DEFAULT"
_ZN2at6native49_GLOBAL__N__cfa43aba_16_ReflectionPad_cu_f800513921reflection_pad1d_flatIlEEvPKT_PS3_lllll:
        /* <DEDUP_REMOVED lines=63> */
.L_x_644:
[----:B------:R-:W-:Y:S01]  /*03f0*/  IMAD.U32 R3, RZ, RZ, UR9 ;  /* 0x00000009ff037e24 */ /* 0x000fe2000f8e00ff */
[----:B------:R-:W-:Y:S01]  /*0400*/  MOV R9, R10 ;  /* 0x0000000a00097202 */ /* 0x000fe20000000f00 */
[----:B------:R-:W-:Y:S01]  /*0410*/  IMAD.U32 R12, RZ, RZ, UR8 ;  /* 0x00000008ff0c7e24 */ /* 0x000fe2000f8e00ff */
[----:B------:R-:W-:Y:S01]  /*0420*/  MOV R10, 0x470 ;  /* 0x00000470000a7802 */ /* 0x000fe20000000f00 */
[----:B------:R-:W-:Y:S02]  /*0430*/  IMAD.U32 R13, RZ, RZ, UR9 ;  /* 0x00000009ff0d7e24 */ /* 0x000fe4000f8e00ff */
[----:B------:R-:W-:Y:S02]  /*0440*/  IMAD.U32 R2, RZ, RZ, UR8 ;  /* 0x00000008ff027e24 */ /* 0x000fe4000f8e00ff */
[----:B------:R-:W-:-:S07]  /*0450*/  IMAD.MOV.U32 R5, RZ, RZ, R3 ;  /* 0x000000ffff057224 */ /* 0x000fce00078e0003 */
[----:B------:R-:W-:Y:S05]  /*0460*/  CALL.REL.NOINC `($__internal_56_$__cuda_sm20_div_u64) ;  /* 0x0000003800247944 */ /* 0x000fea0003c00000 */
[----:B------:R-:W-:Y:S02]  /*0470*/  IMAD.MOV.U32 R14, RZ, RZ, R2 ;  /* 0x000000ffff0e7224 */ /* 0x000fe400078e0002 */
[----:B------:R-:W-:-:S07]  /*0480*/  IMAD.MOV.U32 R15, RZ, RZ, R3 ;  /* 0x000000ffff0f7224 */ /* 0x000fce00078e0003 */
.L_x_645:
[----:B------:R-:W-:Y:S05]  /*0490*/  BSYNC.RECONVERGENT B0 ;  /* 0x0000000000007941 */ /* 0x000fea0003800200 */
.L_x_643:
        /* <DEDUP_REMOVED lines=22> */
.L_x_652:
        /* <DEDUP_REMOVED lines=26> */
.L_x_650:
[----:B------:R-:W-:Y:S01]  /*07a0*/  IMAD.MOV.U32 R5, RZ, RZ, R12 ;  /* 0x000000ffff057224 */ /* 0x000fe200078e000c */
[----:B------:R-:W-:-:S07]  /*07b0*/  MOV R0, 0x7d0 ;  /* 0x000007d000007802 */ /* 0x000fce0000000f00 */
[----:B--23--:R-:W-:Y:S05]  /*07c0*/  CALL.REL.NOINC `($__internal_55_$__cuda_sm20_div_s64) ;  /* 0x0000002c00ec7944 */ /* 0x00cfea0003c00000 */
[----:B------:R-:W-:Y:S02]  /*07d0*/  IMAD.MOV.U32 R10, RZ, RZ, R5 ;  /* 0x000000ffff0a7224 */ /* 0x000fe400078e0005 */
[----:B------:R-:W-:-:S07]  /*07e0*/  IMAD.MOV.U32 R11, RZ, RZ, R9 ;  /* 0x000000ffff0b7224 */ /* 0x000fce00078e0009 */
.L_x_651:
[----:B--23--:R-:W-:Y:S05]  /*07f0*/  BSYNC.RECONVERGENT B2 ;  /* 0x0000000000027941 */ /* 0x00cfea0003800200 */
.L_x_649:
        /* <DEDUP_REMOVED lines=21> */
.L_x_648:
[----:B------:R-:W-:-:S04]  /*0950*/  IADD3 R7, P0, PT, R8, UR6, RZ ;  /* 0x0000000608077c10 */ /* 0x000fc8000ff1e0ff */
[----:B0-----:R-:W-:-:S09]  /*0960*/  IADD3.X R4, PT, PT, R6, UR7, RZ, P0, !PT ;  /* 0x0000000706047c10 */ /* 0x001fd200087fe4ff */
.L_x_647:
[----:B--23--:R-:W-:Y:S05]  /*0970*/  BSYNC.RECONVERGENT B0 ;  /* 0x0000000000007941 */ /* 0x00cfea0003800200 */
.L_x_646:
        /* <DEDUP_REMOVED lines=9> */
.L_x_666:
        /* <DEDUP_REMOVED lines=24> */
.L_x_655:
[----:B------:R-:W-:Y:S01]  /*0b90*/  IMAD.MOV.U32 R5, RZ, RZ, R7 ;  /* 0x000000ffff057224 */ /* 0x000fe200078e0007 */
[----:B------:R-:W-:-:S07]  /*0ba0*/  MOV R0, 0xbc0 ;  /* 0x00000bc000007802 */ /* 0x000fce0000000f00 */
[----:B------:R-:W-:Y:S05]  /*0bb0*/  CALL.REL.NOINC `($__internal_55_$__cuda_sm20_div_s64) ;  /* 0x0000002800f07944 */ /* 0x000fea0003c00000 */
[----:B------:R-:W-:-:S07]  /*0bc0*/  IMAD.MOV.U32 R8, RZ, RZ, R5 ;  /* 0x000000ffff087224 */ /* 0x000fce00078e0005 */
.L_x_656:
[----:B------:R-:W-:Y:S05]  /*0bd0*/  BSYNC.RECONVERGENT B1 ;  /* 0x0000000000017941 */ /* 0x000fea0003800200 */
.L_x_654:
        /* <DEDUP_REMOVED lines=36> */
.L_x_658:
[----:B------:R-:W-:Y:S01]  /*0e20*/  IMAD.MOV.U32 R5, RZ, RZ, R7 ;  /* 0x000000ffff057224 */ /* 0x000fe200078e0007 */
[----:B------:R-:W-:-:S07]  /*0e30*/  MOV R0, 0xe50 ;  /* 0x00000e5000007802 */ /* 0x000fce0000000f00 */
[----:B0-----:R-:W-:Y:S05]  /*0e40*/  CALL.REL.NOINC `($__internal_55_$__cuda_sm20_div_s64) ;  /* 0x00000028004c7944 */ /* 0x001fea0003c00000 */
[----:B------:R-:W-:-:S07]  /*0e50*/  IMAD.MOV.U32 R8, RZ, RZ, R5 ;  /* 0x000000ffff087224 */ /* 0x000fce00078e0005 */
.L_x_659:
[----:B------:R-:W-:Y:S05]  /*0e60*/  BSYNC.RECONVERGENT B1 ;  /* 0x0000000000017941 */ /* 0x000fea0003800200 */
.L_x_657:
        /* <DEDUP_REMOVED lines=41> */
.L_x_661:
[----:B------:R-:W-:Y:S01]  /*1100*/  IMAD.MOV.U32 R5, RZ, RZ, R7 ;  /* 0x000000ffff057224 */ /* 0x000fe200078e0007 */
[----:B------:R-:W-:-:S07]  /*1110*/  MOV R0, 0x1130 ;  /* 0x0000113000007802 */ /* 0x000fce0000000f00 */
[----:B0-----:R-:W-:Y:S05]  /*1120*/  CALL.REL.NOINC `($__internal_55_$__cuda_sm20_div_s64) ;  /* 0x0000002400947944 */ /* 0x001fea0003c00000 */
[----:B------:R-:W-:-:S07]  /*1130*/  IMAD.MOV.U32 R8, RZ, RZ, R5 ;  /* 0x000000ffff087224 */ /* 0x000fce00078e0005 */
.L_x_662:
[----:B------:R-:W-:Y:S05]  /*1140*/  BSYNC.RECONVERGENT B1 ;  /* 0x0000000000017941 */ /* 0x000fea0003800200 */
.L_x_660:
        /* <DEDUP_REMOVED lines=36> */
.L_x_664:
[----:B------:R-:W-:Y:S01]  /*1390*/  IMAD.MOV.U32 R5, RZ, RZ, R7 ;  /* 0x000000ffff057224 */ /* 0x000fe200078e0007 */
[----:B------:R-:W-:-:S07]  /*13a0*/  MOV R0, 0x13c0 ;  /* 0x000013c000007802 */ /* 0x000fce0000000f00 */
[----:B0-----:R-:W-:Y:S05]  /*13b0*/  CALL.REL.NOINC `($__internal_55_$__cuda_sm20_div_s64) ;  /* 0x0000002000f07944 */ /* 0x001fea0003c00000 */
[----:B------:R-:W-:-:S07]  /*13c0*/  IMAD.MOV.U32 R8, RZ, RZ, R5 ;  /* 0x000000ffff087224 */ /* 0x000fce00078e0005 */
.L_x_665:
[----:B------:R-:W-:Y:S05]  /*13d0*/  BSYNC.RECONVERGENT B1 ;  /* 0x0000000000017941 */ /* 0x000fea0003800200 */
.L_x_663:
        /* <DEDUP_REMOVED lines=16> */
.L_x_653:
[----:B------:R-:W-:Y:S05]  /*14e0*/  EXIT ;  /* 0x000000000000794d */ /* 0x000fea0003800000 */
.L_x_642:
        /* <DEDUP_REMOVED lines=36> */
.L_x_668:
[----:B------:R-:W-:Y:S01]  /*1730*/  IMAD.U32 R3, RZ, RZ, UR9 ;  /* 0x00000009ff037e24 */ /* 0x000fe2000f8e00ff */
[----:B------:R-:W-:Y:S01]  /*1740*/  MOV R2, UR8 ;  /* 0x0000000800027c02 */ /* 0x000fe20008000f00 */
[----:B------:R-:W-:Y:S01]  /*1750*/  IMAD.U32 R12, RZ, RZ, UR8 ;  /* 0x00000008ff0c7e24 */ /* 0x000fe2000f8e00ff */
[----:B------:R-:W-:Y:S01]  /*1760*/  MOV R10, 0x17a0 ;  /* 0x000017a0000a7802 */ /* 0x000fe20000000f00 */
[----:B------:R-:W-:Y:S02]  /*1770*/  IMAD.U32 R13, RZ, RZ, UR9 ;  /* 0x00000009ff0d7e24 */ /* 0x000fe4000f8e00ff */
[----:B------:R-:W-:-:S07]  /*1780*/  IMAD.MOV.U32 R5, RZ, RZ, R3 ;  /* 0x000000ffff057224 */ /* 0x000fce00078e0003 */
[----:B------:R-:W-:Y:S05]  /*1790*/  CALL.REL.NOINC `($__internal_56_$__cuda_sm20_div_u64) ;  /* 0x0000002400587944 */ /* 0x000fea0003c00000 */
.L_x_669:
[----:B------:R-:W-:Y:S05]  /*17a0*/  BSYNC.RECONVERGENT B0 ;  /* 0x0000000000007941 */ /* 0x000fea0003800200 */
.L_x_667:
        /* <DEDUP_REMOVED lines=21> */
.L_x_679:
        /* <DEDUP_REMOVED lines=26> */
.L_x_674:
[----:B------:R-:W-:Y:S01]  /*1aa0*/  IMAD.MOV.U32 R5, RZ, RZ, R3 ;  /* 0x000000ffff057224 */ /* 0x000fe200078e0003 */
[----:B------:R-:W-:-:S07]  /*1ab0*/  MOV R0, 0x1ad0 ;  /* 0x00001ad000007802 */ /* 0x000fce0000000f00 */
[----:B-1234-:R-:W-:Y:S05]  /*1ac0*/  CALL.REL.NOINC `($__internal_55_$__cuda_sm20_div_s64) ;  /* 0x0000001c002c7944 */ /* 0x01efea0003c00000 */
[----:B------:R-:W-:Y:S01]  /*1ad0*/  IMAD.MOV.U32 R24, RZ, RZ, R5 ;  /* 0x000000ffff187224 */ /* 0x000fe200078e0005 */
[----:B------:R-:W-:-:S07]  /*1ae0*/  MOV R25, R9 ;  /* 0x0000000900197202 */ /* 0x000fce0000000f00 */
.L_x_675:
[----:B--234-:R-:W-:Y:S05]  /*1af0*/  BSYNC.RECONVERGENT B2 ;  /* 0x0000000000027941 */ /* 0x01cfea0003800200 */
.L_x_673:
        /* <DEDUP_REMOVED lines=31> */
.L_x_677:
[----:B------:R-:W-:Y:S01]  /*1cf0*/  IMAD.MOV.U32 R13, RZ, RZ, R4 ;  /* 0x000000ffff0d7224 */ /* 0x000fe200078e0004 */
[----:B------:R-:W-:Y:S01]  /*1d00*/  MOV R9, 0x1d40 ;  /* 0x00001d4000097802 */ /* 0x000fe20000000f00 */
[----:B------:R-:W-:Y:S02]  /*1d10*/  IMAD.U32 R11, RZ, RZ, UR41 ;  /* 0x00000029ff0b7e24 */ /* 0x000fe4000f8e00ff */
[----:B------:R-:W-:-:S07]  /*1d20*/  IMAD.U32 R10, RZ, RZ, UR13 ;  /* 0x0000000dff0a7e24 */ /* 0x000fce000f8e00ff */
[----:B------:R-:W-:Y:S05]  /*1d30*/  CALL.REL.NOINC `($__internal_57_$__cuda_sm20_rem_s64) ;  /* 0x0000002400007944 */ /* 0x000fea0003c00000 */
[----:B------:R-:W-:-:S07]  /*1d40*/  IMAD.MOV.U32 R4, RZ, RZ, R3 ;  /* 0x000000ffff047224 */ /* 0x000fce00078e0003 */
.L_x_678:
[----:B------:R-:W-:Y:S05]  /*1d50*/  BSYNC.RECONVERGENT B2 ;  /* 0x0000000000027941 */ /* 0x000fea0003800200 */
.L_x_676:
        /* <DEDUP_REMOVED lines=34> */
.L_x_672:
[----:B------:R-:W-:-:S04]  /*1f80*/  IADD3 R7, P0, PT, R8, UR6, RZ ;  /* 0x0000000608077c10 */ /* 0x000fc8000ff1e0ff */
[----:B0-----:R-:W-:-:S09]  /*1f90*/  IADD3.X R4, PT, PT, R6, UR7, RZ, P0, !PT ;  /* 0x0000000706047c10 */ /* 0x001fd200087fe4ff */
.L_x_671:
[----:B--234-:R-:W-:Y:S05]  /*1fa0*/  BSYNC.RECONVERGENT B0 ;  /* 0x0000000000007941 */ /* 0x01cfea0003800200 */
.L_x_670:
        /* <DEDUP_REMOVED lines=11> */
.L_x_705:
        /* <DEDUP_REMOVED lines=24> */
.L_x_682:
[----:B------:R-:W-:Y:S01]  /*21e0*/  IMAD.MOV.U32 R5, RZ, RZ, R7 ;  /* 0x000000ffff057224 */ /* 0x000fe200078e0007 */
[----:B------:R-:W-:-:S07]  /*21f0*/  MOV R0, 0x2210 ;  /* 0x0000221000007802 */ /* 0x000fce0000000f00 */
[----:B------:R-:W-:Y:S05]  /*2200*/  CALL.REL.NOINC `($__internal_55_$__cuda_sm20_div_s64) ;  /* 0x00000014005c7944 */ /* 0x000fea0003c00000 */
[----:B------:R-:W-:Y:S02]  /*2210*/  IMAD.MOV.U32 R16, RZ, RZ, R5 ;  /* 0x000000ffff107224 */ /* 0x000fe400078e0005 */
[----:B------:R-:W-:-:S07]  /*2220*/  IMAD.MOV.U32 R17, RZ, RZ, R9 ;  /* 0x000000ffff117224 */ /* 0x000fce00078e0009 */
.L_x_683:
[----:B------:R-:W-:Y:S05]  /*2230*/  BSYNC.RECONVERGENT B1 ;  /* 0x0000000000017941 */ /* 0x000fea0003800200 */
.L_x_681:
        /* <DEDUP_REMOVED lines=29> */
.L_x_685:
[----:B------:R-:W-:Y:S01]  /*2410*/  MOV R11, UR41 ;  /* 0x00000029000b7c02 */ /* 0x000fe20008000f00 */
[----:B------:R-:W-:Y:S01]  /*2420*/  IMAD.U32 R10, RZ, RZ, UR13 ;  /* 0x0000000dff0a7e24 */ /* 0x000fe2000f8e00ff */
[----:B------:R-:W-:-:S07]  /*2430*/  MOV R9, 0x2450 ;  /* 0x0000245000097802 */ /* 0x000fce0000000f00 */
[----:B------:R-:W-:Y:S05]  /*2440*/  CALL.REL.NOINC `($__internal_57_$__cuda_sm20_rem_s64) ;  /* 0x0000001c003c7944 */ /* 0x000fea0003c00000 */
[----:B------:R-:W-:Y:S02]  /*2450*/  IMAD.MOV.U32 R2, RZ, RZ, R3 ;  /* 0x000000ffff027224 */ /* 0x000fe400078e0003 */
[----:B------:R-:W-:-:S07]  /*2460*/  IMAD.MOV.U32 R3, RZ, RZ, R5 ;  /* 0x000000ffff037224 */ /* 0x000fce00078e0005 */
.L_x_686:
[----:B------:R-:W-:Y:S05]  /*2470*/  BSYNC.RECONVERGENT B1 ;  /* 0x0000000000017941 */ /* 0x000fea0003800200 */
.L_x_684:
        /* <DEDUP_REMOVED lines=48> */
.L_x_688:
[----:B------:R-:W-:Y:S01]  /*2780*/  IMAD.MOV.U32 R5, RZ, RZ, R7 ;  /* 0x000000ffff057224 */ /* 0x000fe200078e0007 */
[----:B------:R-:W-:-:S07]  /*2790*/  MOV R0, 0x27b0 ;  /* 0x000027b000007802 */ /* 0x000fce0000000f00 */
[----:B0-----:R-:W-:Y:S05]  /*27a0*/  CALL.REL.NOINC `($__internal_55_$__cuda_sm20_div_s64) ;  /* 0x0000000c00f47944 */ /* 0x001fea0003c00000 */
[----:B------:R-:W-:Y:S01]  /*27b0*/  IMAD.MOV.U32 R18, RZ, RZ, R5 ;  /* 0x000000ffff127224 */ /* 0x000fe200078e0005 */
[----:B------:R-:W-:-:S07]  /*27c0*/  MOV R19, R9 ;  /* 0x0000000900137202 */ /* 0x000fce0000000f00 */
.L_x_689:
[----:B------:R-:W-:Y:S05]  /*27d0*/  BSYNC.RECONVERGENT B1 ;  /* 0x0000000000017941 */ /* 0x000fea0003800200 */
.L_x_687:
        /* <DEDUP_REMOVED lines=29> */
.L_x_691:
[----:B------:R-:W-:Y:S01]  /*29b0*/  IMAD.U32 R11, RZ, RZ, UR41 ;  /* 0x00000029ff0b7e24 */ /* 0x000fe2000f8e00ff */
[----:B------:R-:W-:Y:S01]  /*29c0*/  MOV R9, 0x29f0 ;  /* 0x000029f000097802 */ /* 0x000fe20000000f00 */
[----:B------:R-:W-:-:S07]  /*29d0*/  IMAD.U32 R10, RZ, RZ, UR13 ;  /* 0x0000000dff0a7e24 */ /* 0x000fce000f8e00ff */
[----:B------:R-:W-:Y:S05]  /*29e0*/  CALL.REL.NOINC `($__internal_57_$__cuda_sm20_rem_s64) ;  /* 0x0000001400d47944 */ /* 0x000fea0003c00000 */
[----:B------:R-:W-:Y:S02]  /*29f0*/  IMAD.MOV.U32 R2, RZ, RZ, R3 ;  /* 0x000000ffff027224 */ /* 0x000fe400078e0003 */
[----:B------:R-:W-:-:S07]  /*2a00*/  IMAD.MOV.U32 R3, RZ, RZ, R5 ;  /* 0x000000ffff037224 */ /* 0x000fce00078e0005 */
.L_x_692:
[----:B------:R-:W-:Y:S05]  /*2a10*/  BSYNC.RECONVERGENT B1 ;  /* 0x0000000000017941 */ /* 0x000fea0003800200 */
.L_x_690:
        /* <DEDUP_REMOVED lines=53> */
.L_x_694:
[----:B------:R-:W-:Y:S01]  /*2d70*/  IMAD.MOV.U32 R5, RZ, RZ, R7 ;  /* 0x000000ffff057224 */ /* 0x000fe200078e0007 */
[----:B------:R-:W-:-:S07]  /*2d80*/  MOV R0, 0x2da0 ;  /* 0x00002da000007802 */ /* 0x000fce0000000f00 */
[----:B0-----:R-:W-:Y:S05]  /*2d90*/  CALL.REL.NOINC `($__internal_55_$__cuda_sm20_div_s64) ;  /* 0x0000000800787944 */ /* 0x001fea0003c00000 */
[----:B------:R-:W-:Y:S02]  /*2da0*/  IMAD.MOV.U32 R18, RZ, RZ, R5 ;  /* 0x000000ffff127224 */ /* 0x000fe400078e0005 */
[----:B------:R-:W-:-:S07]  /*2db0*/  IMAD.MOV.U32 R19, RZ, RZ, R9 ;  /* 0x000000ffff137224 */ /* 0x000fce00078e0009 */
.L_x_695:
[----:B------:R-:W-:Y:S05]  /*2dc0*/  BSYNC.RECONVERGENT B1 ;  /* 0x0000000000017941 */ /* 0x000fea0003800200 */
.L_x_693:
        /* <DEDUP_REMOVED lines=29> */
.L_x_697:
[----:B------:R-:W-:Y:S01]  /*2fa0*/  IMAD.U32 R11, RZ, RZ, UR41 ;  /* 0x00000029ff0b7e24 */ /* 0x000fe2000f8e00ff */
[----:B------:R-:W-:Y:S02]  /*2fb0*/  MOV R10, UR13 ;  /* 0x0000000d000a7c02 */ /* 0x000fe40008000f00 */
[----:B------:R-:W-:-:S07]  /*2fc0*/  MOV R9, 0x2fe0 ;  /* 0x00002fe000097802 */ /* 0x000fce0000000f00 */
[----:B------:R-:W-:Y:S05]  /*2fd0*/  CALL.REL.NOINC `($__internal_57_$__cuda_sm20_rem_s64) ;  /* 0x0000001000587944 */ /* 0x000fea0003c00000 */
[----:B------:R-:W-:Y:S02]  /*2fe0*/  IMAD.MOV.U32 R8, RZ, RZ, R3 ;  /* 0x000000ffff087224 */ /* 0x000fe400078e0003 */
[----:B------:R-:W-:-:S07]  /*2ff0*/  IMAD.MOV.U32 R9, RZ, RZ, R5 ;  /* 0x000000ffff097224 */ /* 0x000fce00078e0005 */
.L_x_698:
[----:B------:R-:W-:Y:S05]  /*3000*/  BSYNC.RECONVERGENT B1 ;  /* 0x0000000000017941 */ /* 0x000fea0003800200 */
.L_x_696:
        /* <DEDUP_REMOVED lines=48> */
.L_x_700:
[----:B------:R-:W-:Y:S02]  /*3310*/  MOV R5, R7 ;  /* 0x0000000700057202 */ /* 0x000fe40000000f00 */
[----:B------:R-:W-:-:S07]  /*3320*/  MOV R0, 0x3340 ;  /* 0x0000334000007802 */ /* 0x000fce0000000f00 */
[----:B0-----:R-:W-:Y:S05]  /*3330*/  CALL.REL.NOINC `($__internal_55_$__cuda_sm20_div_s64) ;  /* 0x0000000400107944 */ /* 0x001fea0003c00000 */
[----:B------:R-:W-:Y:S02]  /*3340*/  IMAD.MOV.U32 R18, RZ, RZ, R5 ;  /* 0x000000ffff127224 */ /* 0x000fe400078e0005 */
[----:B------:R-:W-:-:S07]  /*3350*/  IMAD.MOV.U32 R19, RZ, RZ, R9 ;  /* 0x000000ffff137224 */ /* 0x000fce00078e0009 */
.L_x_701:
[----:B------:R-:W-:Y:S05]  /*3360*/  BSYNC.RECONVERGENT B1 ;  /* 0x0000000000017941 */ /* 0x000fea0003800200 */
.L_x_699:
        /* <DEDUP_REMOVED lines=29> */
.L_x_703:
[----:B------:R-:W-:Y:S01]  /*3540*/  IMAD.U32 R11, RZ, RZ, UR41 ;  /* 0x00000029ff0b7e24 */ /* 0x000fe2000f8e00ff */
[----:B------:R-:W-:Y:S01]  /*3550*/  MOV R9, 0x3580 ;  /* 0x0000358000097802 */ /* 0x000fe20000000f00 */
[----:B------:R-:W-:-:S07]  /*3560*/  IMAD.U32 R10, RZ, RZ, UR13 ;  /* 0x0000000dff0a7e24 */ /* 0x000fce000f8e00ff */
[----:B------:R-:W-:Y:S05]  /*3570*/  CALL.REL.NOINC `($__internal_57_$__cuda_sm20_rem_s64) ;  /* 0x0000000800f07944 */ /* 0x000fea0003c00000 */
[----:B------:R-:W-:Y:S01]  /*3580*/  MOV R8, R3 ;  /* 0x0000000300087202 */ /* 0x000fe20000000f00 */
[----:B------:R-:W-:-:S07]  /*3590*/  IMAD.MOV.U32 R9, RZ, RZ, R5 ;  /* 0x000000ffff097224 */ /* 0x000fce00078e0005 */
.L_x_704:
[----:B------:R-:W-:Y:S05]  /*35a0*/  BSYNC.RECONVERGENT B1 ;  /* 0x0000000000017941 */ /* 0x000fea0003800200 */
.L_x_702:
        /* <DEDUP_REMOVED lines=28> */
.L_x_680:
[----:B------:R-:W-:Y:S05]  /*3770*/  EXIT ;  /* 0x000000000000794d */ /* 0x000fea0003800000 */
        .weak           $__internal_55_$__cuda_sm20_div_s64
        .type           $__internal_55_$__cuda_sm20_div_s64,@function
        .size           $__internal_55_$__cuda_sm20_div_s64,($__internal_56_$__cuda_sm20_div_u64 - $__internal_55_$__cuda_sm20_div_s64)
$__internal_55_$__cuda_sm20_div_s64:
        /* <DEDUP_REMOVED lines=87> */
[----:B------:R-:W-:Y:S06]  /*3cf0*/  RET.REL.NODEC R10 `(_ZN2at6native49_GLOBAL__N__cfa43aba_16_ReflectionPad_cu_f800513921reflection_pad1d_flatIlEEvPKT_PS3_lllll) ;  /* 0xffffffc00ac07950 */ /* 0x000fec0003c3ffff */
        .weak           $__internal_56_$__cuda_sm20_div_u64
        .type           $__internal_56_$__cuda_sm20_div_u64,@function
        .size           $__internal_56_$__cuda_sm20_div_u64,($__internal_57_$__cuda_sm20_rem_s64 - $__internal_56_$__cuda_sm20_div_u64)
$__internal_56_$__cuda_sm20_div_u64:
        /* <DEDUP_REMOVED lines=67> */
[----:B------:R-:W-:Y:S06]  /*4130*/  RET.REL.NODEC R10 `(_ZN2at6native49_GLOBAL__N__cfa43aba_16_ReflectionPad_cu_f800513921reflection_pad1d_flatIlEEvPKT_PS3_lllll) ;  /* 0xffffffbc0ab07950 */ /* 0x000fec0003c3ffff */
        .weak           $__internal_57_$__cuda_sm20_rem_s64
        .type           $__internal_57_$__cuda_sm20_rem_s64,@function
        .size           $__internal_57_$__cuda_sm20_rem_s64,(.L_x_1259 - $__internal_57_$__cuda_sm20_rem_s64)
$__internal_57_$__cuda_sm20_rem_s64:
        /* <DEDUP_REMOVED lines=77> */
[----:B------:R-:W-:Y:S06]  /*4610*/  RET.REL.NODEC R10 `(_ZN2at6native49_GLOBAL__N__cfa43aba_16_ReflectionPad_cu_f800513921reflection_pad1d_flatIlEEvPKT_PS3_lllll) ;  /* 0xffffffb80a787950 */ /* 0x000fec0003c3ffff */
.L_x_706:
        /* <DEDUP_REMOVED lines=14> */
.L_x_1259:


//--------------------- .text._ZN2at6native49_GLOBAL__N__cfa43aba_16_ReflectionPad_cu_f800513927reflection_pad1d_out_kernelIlEEvPKT_PS3_lll --------------------------
	.section	.text._ZN2at6native49_GLOBAL__N__cfa43aba_16_ReflectionPad_cu_f800513927reflection_pad1d_out_kernelIlEEvPKT_PS3_lll,"ax",@progbits
	.align	128
.text._ZN2at6native49_GLOBAL__N__cfa43aba_16_ReflectionPad_cu_f800513927reflection_pad1d_out_kernelIlEEvPKT_PS3_lll:
        .type           _ZN2at6native49_GLOBAL__N__cfa43aba_16_ReflectionPad_cu_f800513927reflection_pad1d_out_kernelIlEEvPKT_PS3_lll,@function
        .size           _ZN2at6native49_GLOBAL__N__cfa43aba_16_ReflectionPad_cu_f800513927reflection_pad1d_out_kernelIlEEvPKT_PS3_lll,(.L_x_1263 - _ZN2at6native49_GLOBAL__N__cfa43aba_16_ReflectionPad_cu_f800513927reflection_pad1d_out_kernelIlEEvPKT_PS3_lll)
        .other          _ZN2at6native49_GLOBAL__N__cfa43aba_16_ReflectionPad_cu_f800513927reflection_pad1d_out_kernelIlEEvPKT_PS3_lll,@"STO_CUDA_ENTRY STV_DEFAULT"
_ZN2at6native49_GLOBAL__N__cfa43aba_16_ReflectionPad_cu_f800513927reflection_pad1d_out_kernelIlEEvPKT_PS3_lll:
        /* <DEDUP_REMOVED lines=68> */
.L_x_707:
        /* <DEDUP_REMOVED lines=12> */
.L_x_1263:


//--------------------- .text._ZN2at6native49_GLOBAL__N__cfa43aba_16_ReflectionPad_cu_f800513921reflection_pad1d_flatIiEEvPKT_PS3_lllll --------------------------
	.section	.text._ZN2at6native49_GLOBAL__N__cfa43aba_16_ReflectionPad_cu_f800513921reflection_pad1d_flatIiEEvPKT_PS3_lllll,"ax",@progbits
	.align	128
.text._ZN2at6native49_GLOBAL__N__cfa43aba_16_ReflectionPad_cu_f800513921reflection_pad1d_flatIiEEvPKT_PS3_lllll:
        .type           _ZN2at6native49_GLOBAL__N__cfa43aba_16_ReflectionPad_cu_f800513921reflection_pad1d_flatIiEEvPKT_PS3_lllll,@function
        .size           _ZN2at6native49_GLOBAL__N__cfa43aba_16_ReflectionPad_cu_f800513921reflection_pad1d_flatIiEEvPKT_PS3_lllll,(.L_x_1264 - _ZN2at6native49_GLOBAL__N__cfa43aba_16_ReflectionPad_cu_f800513921reflection_pad1d_flatIiEEvPKT_PS3_lllll)
        .other          _ZN2at6native49_GLOBAL__N__cfa43aba_16_ReflectionPad_cu_f800513921reflection_pad1d_flatIiEEvPKT_PS3_lllll,@"STO_CUDA_ENTRY STV_DEFAULT"
_ZN2at6native49_GLOBAL__N__cfa43aba_16_ReflectionPad_cu_f800513921reflection_pad1d_flatIiEEvPKT_PS3_lllll:
        /* <DEDUP_REMOVED lines=63> */
.L_x_710:
[----:B------:R-:W-:Y:S01]  /*03f0*/  IMAD.U32 R3, RZ, RZ, UR9 ;  /* 0x00000009ff037e24 */ /* 0x000fe2000f8e00ff */
[----:B------:R-:W-:Y:S01]  /*0400*/  MOV R9, R10 ;  /* 0x0000000a00097202 */ /* 0x000fe20000000f00 */
[----:B------:R-:W-:Y:S01]  /*0410*/  IMAD.U32 R12, RZ, RZ, UR8 ;  /* 0x00000008ff0c7e24 */ /* 0x000fe2000f8e00ff */
[----:B------:R-:W-:Y:S01]  /*0420*/  MOV R10, 0x470 ;  /* 0x00000470000a7802 */ /* 0x000fe20000000f00 */
[----:B------:R-:W-:Y:S02]  /*0430*/  IMAD.U32 R13, RZ, RZ, UR9 ;  /* 0x00000009ff0d7e24 */ /* 0x000fe4000f8e00ff */
[----:B------:R-:W-:Y:S02]  /*0440*/  IMAD.U32 R2, RZ, RZ, UR8 ;  /* 0x00000008ff027e24 */ /* 0x000fe4000f8e00ff */
[----:B------:R-:W-:-:S07]  /*0450*/  IMAD.MOV.U32 R5, RZ, RZ, R3 ;  /* 0x000000ffff057224 */ /* 0x000fce00078e0003 */
[----:B------:R-:W-:Y:S05]  /*0460*/  CALL.REL.NOINC `($__internal_59_$__cuda_sm20_div_u64) ;  /* 0x0000003800247944 */ /* 0x000fea0003c00000 */
[----:B------:R-:W-:Y:S02]  /*0470*/  IMAD.MOV.U32 R14, RZ, RZ, R2 ;  /* 0x000000ffff0e7224 */ /* 0x000fe400078e0002 */
[----:B------:R-:W-:-:S07]  /*0480*/  IMAD.MOV.U32 R15, RZ, RZ, R3 ;  /* 0x000000ffff0f7224 */ /* 0x000fce00078e0003 */
.L_x_711:
[----:B------:R-:W-:Y:S05]  /*0490*/  BSYNC.RECONVERGENT B0 ;  /* 0x0000000000007941 */ /* 0x000fea0003800200 */
.L_x_709:
        /* <DEDUP_REMOVED lines=22> */
.L_x_718:
        /* <DEDUP_REMOVED lines=26> */
.L_x_716:
[----:B------:R-:W-:Y:S01]  /*07a0*/  IMAD.MOV.U32 R5, RZ, RZ, R12 ;  /* 0x000000ffff057224 */ /* 0x000fe200078e000c */
[----:B------:R-:W-:-:S07]  /*07b0*/  MOV R0, 0x7d0 ;  /* 0x000007d000007802 */ /* 0x000fce0000000f00 */
[----:B--23--:R-:W-:Y:S05]  /*07c0*/  CALL.REL.NOINC `($__internal_58_$__cuda_sm20_div_s64) ;  /* 0x0000002c00ec7944 */ /* 0x00cfea0003c00000 */
[----:B------:R-:W-:Y:S02]  /*07d0*/  IMAD.MOV.U32 R10, RZ, RZ, R5 ;  /* 0x000000ffff0a7224 */ /* 0x000fe400078e0005 */
[----:B------:R-:W-:-:S07]  /*07e0*/  IMAD.MOV.U32 R11, RZ, RZ, R9 ;  /* 0x000000ffff0b7224 */ /* 0x000fce00078e0009 */
.L_x_717:
[----:B--23--:R-:W-:Y:S05]  /*07f0*/  BSYNC.RECONVERGENT B2 ;  /* 0x0000000000027941 */ /* 0x00cfea0003800200 */
.L_x_715:
        /* <DEDUP_REMOVED lines=21> */
.L_x_714:
[----:B------:R-:W-:-:S04]  /*0950*/  IADD3 R7, P0, PT, R8, UR6, RZ ;  /* 0x0000000608077c10 */ /* 0x000fc8000ff1e0ff */
[----:B0-----:R-:W-:-:S09]  /*0960*/  IADD3.X R4, PT, PT, R6, UR7, RZ, P0, !PT ;  /* 0x0000000706047c10 */ /* 0x001fd200087fe4ff */
.L_x_713:
[----:B--23--:R-:W-:Y:S05]  /*0970*/  BSYNC.RECONVERGENT B0 ;  /* 0x0000000000007941 */ /* 0x00cfea0003800200 */
.L_x_712:
        /* <DEDUP_REMOVED lines=9> */
.L_x_732:
        /* <DEDUP_REMOVED lines=24> */
.L_x_721:
[----:B------:R-:W-:Y:S01]  /*0b90*/  IMAD.MOV.U32 R5, RZ, RZ, R7 ;  /* 0x000000ffff057224 */ /* 0x000fe200078e0007 */
[----:B------:R-:W-:-:S07]  /*0ba0*/  MOV R0, 0xbc0 ;  /* 0x00000bc000007802 */ /* 0x000fce0000000f00 */
[----:B------:R-:W-:Y:S05]  /*0bb0*/  CALL.REL.NOINC `($__internal_58_$__cuda_sm20_div_s64) ;  /* 0x0000002800f07944 */ /* 0x000fea0003c00000 */
[----:B------:R-:W-:-:S07]  /*0bc0*/  IMAD.MOV.U32 R8, RZ, RZ, R5 ;  /* 0x000000ffff087224 */ /* 0x000fce00078e0005 */
.L_x_722:
[----:B------:R-:W-:Y:S05]  /*0bd0*/  BSYNC.RECONVERGENT B1 ;  /* 0x0000000000017941 */ /* 0x000fea0003800200 */
.L_x_720:
        /* <DEDUP_REMOVED lines=36> */
.L_x_724:
[----:B------:R-:W-:Y:S01]  /*0e20*/  IMAD.MOV.U32 R5, RZ, RZ, R7 ;  /* 0x000000ffff057224 */ /* 0x000fe200078e0007 */
[----:B------:R-:W-:-:S07]  /*0e30*/  MOV R0, 0xe50 ;  /* 0x00000e5000007802 */ /* 0x000fce0000000f00 */
[----:B0-----:R-:W-:Y:S05]  /*0e40*/  CALL.REL.NOINC `($__internal_58_$__cuda_sm20_div_s64) ;  /* 0x00000028004c7944 */ /* 0x001fea0003c00000 */
[----:B------:R-:W-:-:S07]  /*0e50*/  IMAD.MOV.U32 R8, RZ, RZ, R5 ;  /* 0x000000ffff087224 */ /* 0x000fce00078e0005 */
.L_x_725:
[----:B------:R-:W-:Y:S05]  /*0e60*/  BSYNC.RECONVERGENT B1 ;  /* 0x0000000000017941 */ /* 0x000fea0003800200 */
.L_x_723:
        /* <DEDUP_REMOVED lines=41> */
.L_x_727:
[----:B------:R-:W-:Y:S01]  /*1100*/  IMAD.MOV.U32 R5, RZ, RZ, R7 ;  /* 0x000000ffff057224 */ /* 0x000fe200078e0007 */
[----:B------:R-:W-:-:S07]  /*1110*/  MOV R0, 0x1130 ;  /* 0x0000113000007802 */ /* 0x000fce0000000f00 */
[----:B0-----:R-:W-:Y:S05]  /*1120*/  CALL.REL.NOINC `($__internal_58_$__cuda_sm20_div_s64) ;  /* 0x0000002400947944 */ /* 0x001fea0003c00000 */
[----:B------:R-:W-:-:S07]  /*1130*/  IMAD.MOV.U32 R8, RZ, RZ, R5 ;  /* 0x000000ffff087224 */ /* 0x000fce00078e0005 */
.L_x_728:
[----:B------:R-:W-:Y:S05]  /*1140*/  BSYNC.RECONVERGENT B1 ;  /* 0x0000000000017941 */ /* 0x000fea0003800200 */
.L_x_726:
        /* <DEDUP_REMOVED lines=36> */
.L_x_730:
[----:B------:R-:W-:Y:S01]  /*1390*/  IMAD.MOV.U32 R5, RZ, RZ, R7 ;  /* 0x000000ffff057224 */ /* 0x000fe200078e0007 */
[----:B------:R-:W-:-:S07]  /*13a0*/  MOV R0, 0x13c0 ;  /* 0x000013c000007802 */ /* 0x000fce0000000f00 */
[----:B0-----:R-:W-:Y:S05]  /*13b0*/  CALL.REL.NOINC `($__internal_58_$__cuda_sm20_div_s64) ;  /* 0x0000002000f07944 */ /* 0x001fea0003c00000 */
[----:B------:R-:W-:-:S07]  /*13c0*/  IMAD.MOV.U32 R8, RZ, RZ, R5 ;  /* 0x000000ffff087224 */ /* 0x000fce00078e0005 */
.L_x_731:
[----:B------:R-:W-:Y:S05]  /*13d0*/  BSYNC.RECONVERGENT B1 ;  /* 0x0000000000017941 */ /* 0x000fea0003800200 */
.L_x_729:
        /* <DEDUP_REMOVED lines=16> */
.L_x_719:
[----:B------:R-:W-:Y:S05]  /*14e0*/  EXIT ;  /* 0x000000000000794d */ /* 0x000fea0003800000 */
.L_x_708:
        /* <DEDUP_REMOVED lines=36> */
.L_x_734:
[----:B------:R-:W-:Y:S01]  /*1730*/  IMAD.U32 R3, RZ, RZ, UR9 ;  /* 0x00000009ff037e24 */ /* 0x000fe2000f8e00ff */
[----:B------:R-:W-:Y:S01]  /*1740*/  MOV R2, UR8 ;  /* 0x0000000800027c02 */ /* 0x000fe20008000f00 */
[----:B------:R-:W-:Y:S01]  /*1750*/  IMAD.U32 R12, RZ, RZ, UR8 ;  /* 0x00000008ff0c7e24 */ /* 0x000fe2000f8e00ff */
[----:B------:R-:W-:Y:S01]  /*1760*/  MOV R10, 0x17a0 ;  /* 0x000017a0000a7802 */ /* 0x000fe20000000f00 */
[----:B------:R-:W-:Y:S02]  /*1770*/  IMAD.U32 R13, RZ, RZ, UR9 ;  /* 0x00000009ff0d7e24 */ /* 0x000fe4000f8e00ff */
[----:B------:R-:W-:-:S07]  /*1780*/  IMAD.MOV.U32 R5, RZ, RZ, R3 ;  /* 0x000000ffff057224 */ /* 0x000fce00078e0003 */
[----:B------:R-:W-:Y:S05]  /*1790*/  CALL.REL.NOINC `($__internal_59_$__cuda_sm20_div_u64) ;  /* 0x0000002400587944 */ /* 0x000fea0003c00000 */
.L_x_735:
[----:B------:R-:W-:Y:S05]  /*17a0*/  BSYNC.RECONVERGENT B0 ;  /* 0x0000000000007941 */ /* 0x000fea0003800200 */
.L_x_733:
        /* <DEDUP_REMOVED lines=21> */
.L_x_745:
        /* <DEDUP_REMOVED lines=26> */
.L_x_740:
[----:B------:R-:W-:Y:S01]  /*1aa0*/  IMAD.MOV.U32 R5, RZ, RZ, R3 ;  /* 0x000000ffff057224 */ /* 0x000fe200078e0003 */
[----:B------:R-:W-:-:S07]  /*1ab0*/  MOV R0, 0x1ad0 ;  /* 0x00001ad000007802 */ /* 0x000fce0000000f00 */
[----:B-1234-:R-:W-:Y:S05]  /*1ac0*/  CALL.REL.NOINC `($__internal_58_$__cuda_sm20_div_s64) ;  /* 0x0000001c002c7944 */ /* 0x01efea0003c00000 */
[----:B------:R-:W-:Y:S01]  /*1ad0*/  IMAD.MOV.U32 R24, RZ, RZ, R5 ;  /* 0x000000ffff187224 */ /* 0x000fe200078e0005 */
[----:B------:R-:W-:-:S07]  /*1ae0*/  MOV R25, R9 ;  /* 0x0000000900197202 */ /* 0x000fce0000000f00 */
.L_x_741:
[----:B--234-:R-:W-:Y:S05]  /*1af0*/  BSYNC.RECONVERGENT B2 ;  /* 0x0000000000027941 */ /* 0x01cfea0003800200 */
.L_x_739:
        /* <DEDUP_REMOVED lines=31> */
.L_x_743:
[----:B------:R-:W-:Y:S01]  /*1cf0*/  IMAD.MOV.U32 R13, RZ, RZ, R4 ;  /* 0x000000ffff0d7224 */ /* 0x000fe200078e0004 */
[----:B------:R-:W-:Y:S01]  /*1d00*/  MOV R9, 0x1d40 ;  /* 0x00001d4000097802 */ /* 0x000fe20000000f00 */
[----:B------:R-:W-:Y:S02]  /*1d10*/  IMAD.U32 R11, RZ, RZ, UR41 ;  /* 0x00000029ff0b7e24 */ /* 0x000fe4000f8e00ff */
[----:B------:R-:W-:-:S07]  /*1d20*/  IMAD.U32 R10, RZ, RZ, UR13 ;  /* 0x0000000dff0a7e24 */ /* 0x000fce000f8e00ff */
[----:B------:R-:W-:Y:S05]  /*1d30*/  CALL.REL.NOINC `($__internal_60_$__cuda_sm20_rem_s64) ;  /* 0x0000002400007944 */ /* 0x000fea0003c00000 */
[----:B------:R-:W-:-:S07]  /*1d40*/  IMAD.MOV.U32 R4, RZ, RZ, R3 ;  /* 0x000000ffff047224 */ /* 0x000fce00078e0003 */
.L_x_744:
[----:B------:R-:W-:Y:S05]  /*1d50*/  BSYNC.RECONVERGENT B2 ;  /* 0x0000000000027941 */ /* 0x000fea0003800200 */
.L_x_742:
        /* <DEDUP_REMOVED lines=34> */
.L_x_738:
[----:B------:R-:W-:-:S04]  /*1f80*/  IADD3 R7, P0, PT, R8, UR6, RZ ;  /* 0x0000000608077c10 */ /* 0x000fc8000ff1e0ff */
[----:B0-----:R-:W-:-:S09]  /*1f90*/  IADD3.X R4, PT, PT, R6, UR7, RZ, P0, !PT ;  /* 0x0000000706047c10 */ /* 0x001fd200087fe4ff */
.L_x_737:
[----:B--234-:R-:W-:Y:S05]  /*1fa0*/  BSYNC.RECONVERGENT B0 ;  /* 0x0000000000007941 */ /* 0x01cfea0003800200 */
.L_x_736:
        /* <DEDUP_REMOVED lines=11> */
.L_x_771:
        /* <DEDUP_REMOVED lines=24> */
.L_x_748:
[----:B------:R-:W-:Y:S01]  /*21e0*/  IMAD.MOV.U32 R5, RZ, RZ, R7 ;  /* 0x000000ffff057224 */ /* 0x000fe200078e0007 */
[----:B------:R-:W-:-:S07]  /*21f0*/  MOV R0, 0x2210 ;  /* 0x0000221000007802 */ /* 0x000fce0000000f00 */
[----:B------:R-:W-:Y:S05]  /*2200*/  CALL.REL.NOINC `($__internal_58_$__cuda_sm20_div_s64) ;  /* 0x00000014005c7944 */ /* 0x000fea0003c00000 */
[----:B------:R-:W-:Y:S02]  /*2210*/  IMAD.MOV.U32 R16, RZ, RZ, R5 ;  /* 0x000000ffff107224 */ /* 0x000fe400078e0005 */
[----:B------:R-:W-:-:S07]  /*2220*/  IMAD.MOV.U32 R17, RZ, RZ, R9 ;  /* 0x000000ffff117224 */ /* 0x000fce00078e0009 */
.L_x_749:
[----:B------:R-:W-:Y:S05]  /*2230*/  BSYNC.RECONVERGENT B1 ;  /* 0x0000000000017941 */ /* 0x000fea0003800200 */
.L_x_747:
        /* <DEDUP_REMOVED lines=29> */
.L_x_751:
[----:B------:R-:W-:Y:S01]  /*2410*/  MOV R11, UR41 ;  /* 0x00000029000b7c02 */ /* 0x000fe20008000f00 */
[----:B------:R-:W-:Y:S01]  /*2420*/  IMAD.U32 R10, RZ, RZ, UR13 ;  /* 0x0000000dff0a7e24 */ /* 0x000fe2000f8e00ff */
[----:B------:R-:W-:-:S07]  /*2430*/  MOV R9, 0x2450 ;  /* 0x0000245000097802 */ /* 0x000fce0000000f00 */
[----:B------:R-:W-:Y:S05]  /*2440*/  CALL.REL.NOINC `($__internal_60_$__cuda_sm20_rem_s64) ;  /* 0x0000001c003c7944 */ /* 0x000fea0003c00000 */
[----:B------:R-:W-:Y:S02]  /*2450*/  IMAD.MOV.U32 R2, RZ, RZ, R3 ;  /* 0x000000ffff027224 */ /* 0x000fe400078e0003 */
[----:B------:R-:W-:-:S07]  /*2460*/  IMAD.MOV.U32 R3, RZ, RZ, R5 ;  /* 0x000000ffff037224 */ /* 0x000fce00078e0005 */
.L_x_752:
[----:B------:R-:W-:Y:S05]  /*2470*/  BSYNC.RECONVERGENT B1 ;  /* 0x0000000000017941 */ /* 0x000fea0003800200 */
.L_x_750:
        /* <DEDUP_REMOVED lines=48> */
.L_x_754:
[----:B------:R-:W-:Y:S01]  /*2780*/  IMAD.MOV.U32 R5, RZ, RZ, R7 ;  /* 0x000000ffff057224 */ /* 0x000fe200078e0007 */
[----:B------:R-:W-:-:S07]  /*2790*/  MOV R0, 0x27b0 ;  /* 0x000027b000007802 */ /* 0x000fce0000000f00 */
[----:B0-----:R-:W-:Y:S05]  /*27a0*/  CALL.REL.NOINC `($__internal_58_$__cuda_sm20_div_s64) ;  /* 0x0000000c00f47944 */ /* 0x001fea0003c00000 */
[----:B------:R-:W-:Y:S01]  /*27b0*/  IMAD.MOV.U32 R18, RZ, RZ, R5 ;  /* 0x000000ffff127224 */ /* 0x000fe200078e0005 */
[----:B------:R-:W-:-:S07]  /*27c0*/  MOV R19, R9 ;  /* 0x0000000900137202 */ /* 0x000fce0000000f00 */
.L_x_755:
[----:B------:R-:W-:Y:S05]  /*27d0*/  BSYNC.RECONVERGENT B1 ;  /* 0x0000000000017941 */ /* 0x000fea0003800200 */
.L_x_753:
        /* <DEDUP_REMOVED lines=29> */
.L_x_757:
[----:B------:R-:W-:Y:S01]  /*29b0*/  IMAD.U32 R11, RZ, RZ, UR41 ;  /* 0x00000029ff0b7e24 */ /* 0x000fe2000f8e00ff */
[----:B------:R-:W-:Y:S01]  /*29c0*/  MOV R9, 0x29f0 ;  /* 0x000029f000097802 */ /* 0x000fe20000000f00 */
[----:B------:R-:W-:-:S07]  /*29d0*/  IMAD.U32 R10, RZ, RZ, UR13 ;  /* 0x0000000dff0a7e24 */ /* 0x000fce000f8e00ff */
[----:B------:R-:W-:Y:S05]  /*29e0*/  CALL.REL.NOINC `($__internal_60_$__cuda_sm20_rem_s64) ;  /* 0x0000001400d47944 */ /* 0x000fea0003c00000 */
[----:B------:R-:W-:Y:S02]  /*29f0*/  IMAD.MOV.U32 R2, RZ, RZ, R3 ;  /* 0x000000ffff027224 */ /* 0x000fe400078e0003 */
[----:B------:R-:W-:-:S07]  /*2a00*/  IMAD.MOV.U32 R3, RZ, RZ, R5 ;  /* 0x000000ffff037224 */ /* 0x000fce00078e0005 */
.L_x_758:
[----:B------:R-:W-:Y:S05]  /*2a10*/  BSYNC.RECONVERGENT B1 ;  /* 0x0000000000017941 */ /* 0x000fea0003800200 */
.L_x_756:
        /* <DEDUP_REMOVED lines=53> */
.L_x_760:
[----:B------:R-:W-:Y:S01]  /*2d70*/  IMAD.MOV.U32 R5, RZ, RZ, R7 ;  /* 0x000000ffff057224 */ /* 0x000fe200078e0007 */
[----:B------:R-:W-:-:S07]  /*2d80*/  MOV R0, 0x2da0 ;  /* 0x00002da000007802 */ /* 0x000fce0000000f00 */
[----:B0-----:R-:W-:Y:S05]  /*2d90*/  CALL.REL.NOINC `($__internal_58_$__cuda_sm20_div_s64) ;  /* 0x0000000800787944 */ /* 0x001fea0003c00000 */
[----:B------:R-:W-:Y:S02]  /*2da0*/  IMAD.MOV.U32 R18, RZ, RZ, R5 ;  /* 0x000000ffff127224 */ /* 0x000fe400078e0005 */
[----:B------:R-:W-:-:S07]  /*2db0*/  IMAD.MOV.U32 R19, RZ, RZ, R9 ;  /* 0x000000ffff137224 */ /* 0x000fce00078e0009 */
.L_x_761:
[----:B------:R-:W-:Y:S05]  /*2dc0*/  BSYNC.RECONVERGENT B1 ;  /* 0x0000000000017941 */ /* 0x000fea0003800200 */
.L_x_759:
        /* <DEDUP_REMOVED lines=29> */
.L_x_763:
[----:B------:R-:W-:Y:S01]  /*2fa0*/  IMAD.U32 R11, RZ, RZ, UR41 ;  /* 0x00000029ff0b7e24 */ /* 0x000fe2000f8e00ff */
[----:B------:R-:W-:Y:S02]  /*2fb0*/  MOV R10, UR13 ;  /* 0x0000000d000a7c02 */ /* 0x000fe40008000f00 */
[----:B------:R-:W-:-:S07]  /*2fc0*/  MOV R9, 0x2fe0 ;  /* 0x00002fe000097802 */ /* 0x000fce0000000f00 */
[----:B------:R-:W-:Y:S05]  /*2fd0*/  CALL.REL.NOINC `($__internal_60_$__cuda_sm20_rem_s64) ;  /* 0x0000001000587944 */ /* 0x000fea0003c00000 */
[----:B------:R-:W-:Y:S02]  /*2fe0*/  IMAD.MOV.U32 R8, RZ, RZ, R3 ;  /* 0x000000ffff087224 */ /* 0x000fe400078e0003 */
[----:B------:R-:W-:-:S07]  /*2ff0*/  IMAD.MOV.U32 R9, RZ, RZ, R5 ;  /* 0x000000ffff097224 */ /* 0x000fce00078e0005 */
.L_x_764:
[----:B------:R-:W-:Y:S05]  /*3000*/  BSYNC.RECONVERGENT B1 ;  /* 0x0000000000017941 */ /* 0x000fea0003800200 */
.L_x_762:
        /* <DEDUP_REMOVED lines=48> */
.L_x_766:
[----:B------:R-:W-:Y:S02]  /*3310*/  MOV R5, R7 ;  /* 0x0000000700057202 */ /* 0x000fe40000000f00 */
[----:B------:R-:W-:-:S07]  /*3320*/  MOV R0, 0x3340 ;  /* 0x0000334000007802 */ /* 0x000fce0000000f00 */
[----:B0-----:R-:W-:Y:S05]  /*3330*/  CALL.REL.NOINC `($__internal_58_$__cuda_sm20_div_s64) ;  /* 0x0000000400107944 */ /* 0x001fea0003c00000 */
[----:B------:R-:W-:Y:S02]  /*3340*/  IMAD.MOV.U32 R18, RZ, RZ, R5 ;  /* 0x000000ffff127224 */ /* 0x000fe400078e0005 */
[----:B------:R-:W-:-:S07]  /*3350*/  IMAD.MOV.U32 R19, RZ, RZ, R9 ;  /* 0x000000ffff137224 */ /* 0x000fce00078e0009 */
.L_x_767:
[----:B------:R-:W-:Y:S05]  /*3360*/  BSYNC.RECONVERGENT B1 ;  /* 0x0000000000017941 */ /* 0x000fea0003800200 */
.L_x_765:
        /* <DEDUP_REMOVED lines=29> */
.L_x_769:
[----:B------:R-:W-:Y:S01]  /*3540*/  IMAD.U32 R11, RZ, RZ, UR41 ;  /* 0x00000029ff0b7e24 */ /* 0x000fe2000f8e00ff */
[----:B------:R-:W-:Y:S01]  /*3550*/  MOV R9, 0x3580 ;  /* 0x0000358000097802 */ /* 0x000fe20000000f00 */
[----:B------:R-:W-:-:S07]  /*3560*/  IMAD.U32 R10, RZ, RZ, UR13 ;  /* 0x0000000dff0a7e24 */ /* 0x000fce000f8e00ff */
[----:B------:R-:W-:Y:S05]  /*3570*/  CALL.REL.NOINC `($__internal_60_$__cuda_sm20_rem_s64) ;  /* 0x0000000800f07944 */ /* 0x000fea0003c00000 */
[----:B------:R-:W-:Y:S01]  /*3580*/  MOV R8, R3 ;  /* 0x0000000300087202 */ /* 0x000fe20000000f00 */
[----:B------:R-:W-:-:S07]  /*3590*/  IMAD.MOV.U32 R9, RZ, RZ, R5 ;  /* 0x000000ffff097224 */ /* 0x000fce00078e0005 */
.L_x_770:
[----:B------:R-:W-:Y:S05]  /*35a0*/  BSYNC.RECONVERGENT B1 ;  /* 0x0000000000017941 */ /* 0x000fea0003800200 */
.L_x_768:
        /* <DEDUP_REMOVED lines=28> */
.L_x_746:
[----:B------:R-:W-:Y:S05]  /*3770*/  EXIT ;  /* 0x000000000000794d */ /* 0x000fea0003800000 */
        .weak           $__internal_58_$__cuda_sm20_div_s64
        .type           $__internal_58_$__cuda_sm20_div_s64,@function
        .size           $__internal_58_$__cuda_sm20_div_s64,($__internal_59_$__cuda_sm20_div_u64 - $__internal_58_$__cuda_sm20_div_s64)
$__internal_58_$__cuda_sm20_div_s64:
        /* <DEDUP_REMOVED lines=87> */
[----:B------:R-:W-:Y:S06]  /*3cf0*/  RET.REL.NODEC R10 `(_ZN2at6native49_GLOBAL__N__cfa43aba_16_ReflectionPad_cu_f800513921reflection_pad1d_flatIiEEvPKT_PS3_lllll) ;  /* 0xffffffc00ac07950 */ /* 0x000fec0003c3ffff */
        .weak           $__internal_59_$__cuda_sm20_div_u64
        .type           $__internal_59_$__cuda_sm20_div_u64,@function
        .size           $__internal_59_$__cuda_sm20_div_u64,($__internal_60_$__cuda_sm20_rem_s64 - $__internal_59_$__cuda_sm20_div_u64)
$__internal_59_$__cuda_sm20_div_u64:
        /* <DEDUP_REMOVED lines=67> */
[----:B------:R-:W-:Y:S06]  /*4130*/  RET.REL.NODEC R10 `(_ZN2at6native49_GLOBAL__N__cfa43aba_16_ReflectionPad_cu_f800513921reflection_pad1d_flatIiEEvPKT_PS3_lllll) ;  /* 0xffffffbc0ab07950 */ /* 0x000fec0003c3ffff */
        .weak           $__internal_60_$__cuda_sm20_rem_s64
        .type           $__internal_60_$__cuda_sm20_rem_s64,@function
        .size           $__internal_60_$__cuda_sm20_rem_s64,(.L_x_1264 - $__internal_60_$__cuda_sm20_rem_s64)
$__internal_60_$__cuda_sm20_rem_s64:
        /* <DEDUP_REMOVED lines=77> */
[----:B------:R-:W-:Y:S06]  /*4610*/  RET.REL.NODEC R10 `(_ZN2at6native49_GLOBAL__N__cfa43aba_16_ReflectionPad_cu_f800513921reflection_pad1d_flatIiEEvPKT_PS3_lllll) ;  /* 0xffffffb80a787950 */ /* 0x000fec0003c3ffff */
.L_x_772:
        /* <DEDUP_REMOVED lines=14> */
.L_x_1264:


//--------------------- .text._ZN2at6native49_GLOBAL__N__cfa43aba_16_ReflectionPad_cu_f800513927reflection_pad1d_out_kernelIiEEvPKT_PS3_lll --------------------------
	.section	.text._ZN2at6native49_GLOBAL__N__cfa43aba_16_ReflectionPad_cu_f800513927reflection_pad1d_out_kernelIiEEvPKT_PS3_lll,"ax",@progbits
	.align	128
.text._ZN2at6native49_GLOBAL__N__cfa43aba_16_ReflectionPad_cu_f800513927reflection_pad1d_out_kernelIiEEvPKT_PS3_lll:
        .type           _ZN2at6native49_GLOBAL__N__cfa43aba_16_ReflectionPad_cu_f800513927reflection_pad1d_out_kernelIiEEvPKT_PS3_lll,@function
        .size           _ZN2at6native49_GLOBAL__N__cfa43aba_16_ReflectionPad_cu_f800513927reflection_pad1d_out_kernelIiEEvPKT_PS3_lll,(.L_x_1268 - _ZN2at6native49_GLOBAL__N__cfa43aba_16_ReflectionPad_cu_f800513927reflection_pad1d_out_kernelIiEEvPKT_PS3_lll)
        .other          _ZN2at6native49_GLOBAL__N__cfa43aba_16_ReflectionPad_cu_f800513927reflection_pad1d_out_kernelIiEEvPKT_PS3_lll,@"STO_CUDA_ENTRY STV_DEFAULT"
_ZN2at6native49_GLOBAL__N__cfa43aba_16_ReflectionPad_cu_f800513927reflection_pad1d_out_kernelIiEEvPKT_PS3_lll:
        /* <DEDUP_REMOVED lines=68> */
.L_x_773:
        /* <DEDUP_REMOVED lines=12> */
.L_x_1268:


//--------------------- .text._ZN2at6native49_GLOBAL__N__cfa43aba_16_ReflectionPad_cu_f800513921reflection_pad1d_flatIaEEvPKT_PS3_lllll --------------------------
	.section	.text._ZN2at6native49_GLOBAL__N__cfa43aba_16_ReflectionPad_cu_f800513921reflection_pad1d_flatIaEEvPKT_PS3_lllll,"ax",@progbits
	.align	128
.text._ZN2at6native49_GLOBAL__N__cfa43aba_16_ReflectionPad_cu_f800513921reflection_pad1d_flatIaEEvPKT_PS3_lllll:
        .type           _ZN2at6native49_GLOBAL__N__cfa43aba_16_ReflectionPad_cu_f800513921reflection_pad1d_flatIaEEvPKT_PS3_lllll,@function
        .size           _ZN2at6native49_GLOBAL__N__cfa43aba_16_ReflectionPad_cu_f800513921reflection_pad1d_flatIaEEvPKT_PS3_lllll,(.L_x_1269 - _ZN2at6native49_GLOBAL__N__cfa43aba_16_ReflectionPad_cu_f800513921reflection_pad1d_flatIaEEvPKT_PS3_lllll)
        .other          _ZN2at6native49_GLOBAL__N__cfa43aba_16_ReflectionPad_cu_f800513921reflection_pad1d_flatIaEEvPKT_PS3_lllll,@"STO_CUDA_ENTRY STV_DEFAULT"
_ZN2at6native49_GLOBAL__N__cfa43aba_16_ReflectionPad_cu_f800513921reflection_pad1d_flatIaEEvPKT_PS3_lllll:
[----:B------:R-:W-:Y:S01]  /*0000*/  LDC R1, c[0x0][0x37c] ;  /* 0x0000df00ff017b82 */ /* 0x000fe20000000800 */
[----:B------:R-:W0:Y:S07]  /*0010*/  S2R R5, SR_TID.X ;  /* 0x0000000000057919 */ /* 0x000e2e0000002100 */
[----:B------:R-:W1:Y:S01]  /*0020*/  S2UR UR6, SR_CTAID.X ;  /* 0x00000000000679c3 */ /* 0x000e620000002500 */
[----:B------:R-:W1:Y:S01]  /*0030*/  LDCU UR4, c[0x0][0x360] ;  /* 0x00006c00ff0477ac */ /* 0x000e620008000800 */
[----:B------:R-:W2:Y:S06]  /*0040*/  LDCU.64 UR8, c[0x0][0x3b0] ;  /* 0x00007600ff0877ac */ /* 0x000eac0008000a00 */
[----:B------:R-:W2:Y:S01]  /*0050*/  LDC.64 R6, c[0x0][0x3a8] ;  /* 0x0000ea00ff067b82 */ /* 0x000ea20000000a00 */
[----:B------:R-:W3:Y:S01]  /*0060*/  LDCU UR5, c[0x0][0x370] ;  /* 0x00006e00ff0577ac */ /* 0x000ee20008000800 */
[----:B-1----:R-:W-:-:S02]  /*0070*/  UIMAD.WIDE.U32 UR6, UR6, UR4, URZ ;  /* 0x00000004060672a5 */ /* 0x002fc4000f8e00ff */
[----:B---3--:R-:W-:-:S04]  /*0080*/  UIMAD.WIDE.U32 UR4, UR4, UR5, URZ ;  /* 0x00000005040472a5 */ /* 0x008fc8000f8e00ff */
[----:B0-----:R-:W-:Y:S01]  /*0090*/  IADD3 R13, P0, PT, R5, UR6, RZ ;  /* 0x00000006050d7c10 */ /* 0x001fe2000ff1e0ff */
[C---:B--2---:R-:W-:Y:S02]  /*00a0*/  IMAD R0, R6.reuse, UR9, RZ ;  /* 0x0000000906007c24 */ /* 0x044fe4000f8e02ff */
[----:B------:R-:W-:-:S04]  /*00b0*/  IMAD.WIDE.U32 R16, R6, UR8, RZ ;  /* 0x0000000806107c25 */ /* 0x000fc8000f8e00ff */
[----:B------:R-:W-:Y:S02]  /*00c0*/  IMAD R7, R7, UR8, R0 ;  /* 0x0000000807077c24 */ /* 0x000fe4000f8e0200 */
[----:B------:R-:W-:Y:S01]  /*00d0*/  IMAD.X R3, RZ, RZ, UR7, P0 ;  /* 0x00000007ff037e24 */ /* 0x000fe200080e06ff */
[----:B------:R-:W-:Y:S01]  /*00e0*/  ISETP.GE.U32.AND P0, PT, R13, R16, PT ;  /* 0x000000100d00720c */ /* 0x000fe20003f06070 */
[----:B------:R-:W-:-:S05]  /*00f0*/  IMAD.IADD R0, R17, 0x1, R7 ;  /* 0x0000000111007824 */ /* 0x000fca00078e0207 */
[----:B------:R-:W-:-:S13]  /*0100*/  ISETP.GE.AND.EX P0, PT, R3, R0, PT, P0 ;  /* 0x000000000300720c */ /* 0x000fda0003f06300 */
        /* <DEDUP_REMOVED lines=11> */
[----:B------:R-:W-:Y:S03]  /*01c0*/  BSSY.RECONVERGENT B0, `(.L_x_775) ;  /* 0x000002d000007945 */ /* 0x000fe60003800200 */
[----:B------:R-:W-:Y:S02]  /*01d0*/  IADD3.X R11, PT, PT, R3, UR5, RZ, P1, !PT ;  /* 0x00000005030b7c10 */ /* 0x000fe40008ffe4ff */
[----:B------:R-:W-:Y:S02]  /*01e0*/  ISETP.GE.U32.AND P0, PT, R9, R16, PT ;  /* 0x000000100900720c */ /* 0x000fe40003f06070 */
[----:B------:R-:W-:Y:S02]  /*01f0*/  ISETP.GT.U32.AND P1, PT, R16, R9, PT ;  /* 0x000000091000720c */ /* 0x000fe40003f24070 */
[----:B------:R-:W-:-:S02]  /*0200*/  ISETP.GE.U32.AND.EX P0, PT, R11, R0, PT, P0 ;  /* 0x000000000b00720c */ /* 0x000fc40003f06100 */
[----:B------:R-:W-:Y:S02]  /*0210*/  ISETP.GT.U32.AND.EX P1, PT, R0, R11, PT, P1 ;  /* 0x0000000b0000720c */ /* 0x000fe40003f24110 */
[----:B------:R-:W-:Y:S02]  /*0220*/  SEL R8, RZ, 0x1, P0 ;  /* 0x00000001ff087807 */ /* 0x000fe40000000000 */
[----:B------:R-:W-:Y:S02]  /*0230*/  SEL R7, R16, R9, P1 ;  /* 0x0000000910077207 */ /* 0x000fe40000800000 */
[----:B------:R-:W-:Y:S02]  /*0240*/  SEL R2, R0, R11, P1 ;  /* 0x0000000b00027207 */ /* 0x000fe40000800000 */
        /* <DEDUP_REMOVED lines=25> */
.L_x_776:
[----:B------:R-:W-:Y:S01]  /*03e0*/  IMAD.U32 R11, RZ, RZ, UR5 ;  /* 0x00000005ff0b7e24 */ /* 0x000fe2000f8e00ff */
[----:B------:R-:W-:Y:S01]  /*03f0*/  MOV R2, R12 ;  /* 0x0000000c00027202 */ /* 0x000fe20000000f00 */
[----:B------:R-:W-:Y:S02]  /*0400*/  IMAD.U32 R7, RZ, RZ, UR5 ;  /* 0x00000005ff077e24 */ /* 0x000fe4000f8e00ff */
[----:B------:R-:W-:Y:S01]  /*0410*/  IMAD.U32 R10, RZ, RZ, UR4 ;  /* 0x00000004ff0a7e24 */ /* 0x000fe2000f8e00ff */
[----:B------:R-:W-:Y:S01]  /*0420*/  MOV R10, 0x470 ;  /* 0x00000470000a7802 */ /* 0x000fe20000000f00 */
[----:B------:R-:W-:Y:S02]  /*0430*/  IMAD.U32 R6, RZ, RZ, UR4 ;  /* 0x00000004ff067e24 */ /* 0x000fe4000f8e00ff */
[----:B------:R-:W-:Y:S02]  /*0440*/  IMAD.MOV.U32 R9, RZ, RZ, R11 ;  /* 0x000000ffff097224 */ /* 0x000fe400078e000b */
[----:B------:R-:W-:-:S07]  /*0450*/  IMAD.MOV.U32 R7, RZ, RZ, R14 ;  /* 0x000000ffff077224 */ /* 0x000fce00078e000e */
[----:B------:R-:W-:Y:S05]  /*0460*/  CALL.REL.NOINC `($__internal_62_$__cuda_sm20_div_u64) ;  /* 0x0000003400407944 */ /* 0x000fea0003c00000 */
[----:B------:R-:W-:Y:S02]  /*0470*/  IMAD.MOV.U32 R10, RZ, RZ, R2 ;  /* 0x000000ffff0a7224 */ /* 0x000fe400078e0002 */
[----:B------:R-:W-:-:S07]  /*0480*/  IMAD.MOV.U32 R11, RZ, RZ, R7 ;  /* 0x000000ffff0b7224 */ /* 0x000fce00078e0007 */
.L_x_777:
[----:B------:R-:W-:Y:S05]  /*0490*/  BSYNC.RECONVERGENT B0 ;  /* 0x0000000000007941 */ /* 0x000fea0003800200 */
.L_x_775:
        /* <DEDUP_REMOVED lines=8> */
[----:B------:R-:W-:-:S13]  /*0520*/  ISETP.NE.AND.EX P0, PT, RZ, RZ, PT, P0 ;  /* 0x000000ffff00720c */ /* 0x000fda0003f05300 */
[----:B01----:R-:W-:Y:S05]  /*0530*/  @!P0 BRA `(.L_x_779) ;  /* 0x0000000000e48947 */ /* 0x003fea0003800000 */
[----:B------:R-:W0:Y:S01]  /*0540*/  LDC.64 R14, c[0x0][0x388] ;  /* 0x0000e200ff0e7b82 */ /* 0x000e220000000a00 */
[----:B------:R-:W-:Y:S01]  /*0550*/  VIADD R13, R8, 0x1 ;  /* 0x00000001080d7836 */ /* 0x000fe20000000000 */
[----:B------:R-:W-:Y:S04]  /*0560*/  BSSY.RECONVERGENT B1, `(.L_x_780) ;  /* 0x0000034000017945 */ /* 0x000fe80003800200 */
[----:B------:R-:W-:Y:S02]  /*0570*/  LOP3.LUT R13, R13, 0x3, RZ, 0xc0, !PT ;  /* 0x000000030d0d7812 */ /* 0x000fe400078ec0ff */
[----:B------:R-:W1:Y:S02]  /*0580*/  LDC.64 R18, c[0x0][0x380] ;  /* 0x0000e000ff127b82 */ /* 0x000e640000000a00 */
[----:B------:R-:W-:-:S05]  /*0590*/  IADD3 R13, P1, PT, RZ, -R13, RZ ;  /* 0x8000000dff0d7210 */ /* 0x000fca0007f3e0ff */
[----:B------:R-:W-:Y:S01]  /*05a0*/  IMAD.X R20, RZ, RZ, -0x1, P1 ;  /* 0xffffffffff147424 */ /* 0x000fe200008e06ff */
[----:B0-----:R-:W-:-:S04]  /*05b0*/  IADD3 R14, P0, PT, R14, UR6, RZ ;  /* 0x000000060e0e7c10 */ /* 0x001fc8000ff1e0ff */
[----:B------:R-:W-:-:S09]  /*05c0*/  IADD3.X R21, PT, PT, R15, UR7, RZ, P0, !PT ;  /* 0x000000070f157c10 */ /* 0x000fd200087fe4ff */
.L_x_784:
[----:B------:R-:W-:Y:S01]  /*05d0*/  IADD3 R24, P0, PT, R5, UR6, RZ ;  /* 0x0000000605187c10 */ /* 0x000fe2000ff1e0ff */
[----:B------:R-:W-:Y:S03]  /*05e0*/  BSSY.RECONVERGENT B2, `(.L_x_781) ;  /* 0x000001c000027945 */ /* 0x000fe60003800200 */
[----:B0-----:R-:W-:-:S04]  /*05f0*/  IADD3.X R3, PT, PT, R4, UR7, RZ, P0, !PT ;  /* 0x0000000704037c10 */ /* 0x001fc800087fe4ff */
[----:B------:R-:W-:-:S04]  /*0600*/  LOP3.LUT R2, R3, UR10, RZ, 0xfc, !PT ;  /* 0x0000000a03027c12 */ /* 0x000fc8000f8efcff */
[----:B------:R-:W-:-:S13]  /*0610*/  ISETP.NE.U32.AND P0, PT, R2, RZ, PT ;  /* 0x000000ff0200720c */ /* 0x000fda0003f05070 */
[----:B------:R-:W-:Y:S05]  /*0620*/  @P0 BRA `(.L_x_782) ;  /* 0x0000000000540947 */ /* 0x000fea0003800000 */
[----:B------:R-:W0:Y:S01]  /*0630*/  I2F.U32.RP R6, UR11 ;  /* 0x0000000b00067d06 */ /* 0x000e220008209000 */
[----:B------:R-:W-:-:S07]  /*0640*/  ISETP.NE.U32.AND P2, PT, RZ, UR11, PT ;  /* 0x0000000bff007c0c */ /* 0x000fce000bf45070 */
[----:B0-----:R-:W0:Y:S02]  /*0650*/  MUFU.RCP R6, R6 ;  /* 0x0000000600067308 */ /* 0x001e240000001000 */
[----:B0-----:R-:W-:-:S06]  /*0660*/  IADD3 R2, PT, PT, R6, 0xffffffe, RZ ;  /* 0x0ffffffe06027810 */ /* 0x001fcc0007ffe0ff */
[----:B------:R0:W3:Y:S02]  /*0670*/  F2I.FTZ.U32.TRUNC.NTZ R3, R2 ;  /* 0x0000000200037305 */ /* 0x0000e4000021f000 */
[----:B0-----:R-:W-:Y:S02]  /*0680*/  IMAD.MOV.U32 R2, RZ, RZ, RZ ;  /* 0x000000ffff027224 */ /* 0x001fe400078e00ff */
[----:B---3--:R-:W-:-:S04]  /*0690*/  IMAD.MOV R7, RZ, RZ, -R3 ;  /* 0x000000ffff077224 */ /* 0x008fc800078e0a03 */
        /* <DEDUP_REMOVED lines=8> */
[----:B------:R-:W-:Y:S01]  /*0720*/  ISETP.GE.U32.AND P1, PT, R7, UR11, PT ;  /* 0x0000000b07007c0c */ /* 0x000fe2000bf26070 */
[----:B------:R-:W-:-:S12]  /*0730*/  HFMA2 R7, -RZ, RZ, 0, 0 ;  /* 0x00000000ff077431 */ /* 0x000fd800000001ff */
[----:B------:R-:W-:Y:S01]  /*0740*/  @P1 VIADD R3, R3, 0x1 ;  /* 0x0000000103031836 */ /* 0x000fe20000000000 */
[----:B------:R-:W-:-:S05]  /*0750*/  @!P2 LOP3.LUT R3, RZ, UR11, RZ, 0x33, !PT ;  /* 0x0000000bff03ac12 */ /* 0x000fca000f8e33ff */
[----:B------:R-:W-:Y:S01]  /*0760*/  IMAD.MOV.U32 R6, RZ, RZ, R3 ;  /* 0x000000ffff067224 */ /* 0x000fe200078e0003 */
[----:B------:R-:W-:Y:S06]  /*0770*/  BRA `(.L_x_783) ;  /* 0x0000000000087947 */ /* 0x000fec0003800000 */
.L_x_782:
[----:B------:R-:W-:-:S07]  /*0780*/  MOV R2, 0x7a0 ;  /* 0x000007a000027802 */ /* 0x000fce0000000f00 */
[----:B-12---:R-:W-:Y:S05]  /*0790*/  CALL.REL.NOINC `($__internal_61_$__cuda_sm20_div_s64) ;  /* 0x0000002c00247944 */ /* 0x006fea0003c00000 */
.L_x_783:
[----:B--2---:R-:W-:Y:S05]  /*07a0*/  BSYNC.RECONVERGENT B2 ;  /* 0x0000000000027941 */ /* 0x004fea0003800200 */
.L_x_781:
[----:B------:R-:W-:Y:S02]  /*07b0*/  IMAD R7, R7, UR12, RZ ;  /* 0x0000000c07077c24 */ /* 0x000fe4000f8e02ff */
[----:B-1----:R-:W-:-:S04]  /*07c0*/  IMAD.WIDE.U32 R2, R6, UR12, R18 ;  /* 0x0000000c06027c25 */ /* 0x002fc8000f8e0012 */
[----:B------:R-:W-:-:S04]  /*07d0*/  IMAD R7, R6, UR13, R7 ;  /* 0x0000000d06077c24 */ /* 0x000fc8000f8e0207 */
[----:B------:R-:W-:-:S06]  /*07e0*/  IMAD.IADD R3, R3, 0x1, R7 ;  /* 0x0000000103037824 */ /* 0x000fcc00078e0207 */
[----:B------:R-:W2:Y:S01]  /*07f0*/  LDG.E.U8.CONSTANT R3, desc[UR16][R2.64] ;  /* 0x0000001002037981 */ /* 0x000ea2000c1e9100 */
[C---:B------:R-:W-:Y:S02]  /*0800*/  IADD3 R6, P0, PT, R5.reuse, R14, RZ ;  /* 0x0000000e05067210 */ /* 0x040fe40007f1e0ff */
[----:B------:R-:W-:-:S03]  /*0810*/  IADD3 R5, P1, PT, R5, UR4, RZ ;  /* 0x0000000405057c10 */ /* 0x000fc6000ff3e0ff */
[C---:B------:R-:W-:Y:S01]  /*0820*/  IMAD.X R7, R4.reuse, 0x1, R21, P0 ;  /* 0x0000000104077824 */ /* 0x040fe200000e0615 */
[----:B------:R-:W-:Y:S02]  /*0830*/  IADD3 R13, P0, PT, R13, 0x1, RZ ;  /* 0x000000010d0d7810 */ /* 0x000fe40007f1e0ff */
[----:B------:R-:W-:-:S03]  /*0840*/  IADD3.X R4, PT, PT, R4, UR5, RZ, P1, !PT ;  /* 0x0000000504047c10 */ /* 0x000fc60008ffe4ff */
[----:B------:R-:W-:Y:S01]  /*0850*/  IMAD.X R20, RZ, RZ, R20, P0 ;  /* 0x000000ffff147224 */ /* 0x000fe200000e0614 */
[----:B------:R-:W-:-:S04]  /*0860*/  ISETP.NE.U32.AND P0, PT, R13, RZ, PT ;  /* 0x000000ff0d00720c */ /* 0x000fc80003f05070 */
[----:B------:R-:W-:Y:S01]  /*0870*/  ISETP.NE.AND.EX P0, PT, R20, RZ, PT, P0 ;  /* 0x000000ff1400720c */ /* 0x000fe20003f05300 */
[----:B--2---:R0:W-:-:S12]  /*0880*/  STG.E.U8 desc[UR16][R6.64], R3 ;  /* 0x0000000306007986 */ /* 0x0041d8000c101110 */
[----:B------:R-:W-:Y:S05]  /*0890*/  @P0 BRA `(.L_x_784) ;  /* 0xfffffffc004c0947 */ /* 0x000fea000383ffff */
[----:B------:R-:W-:Y:S05]  /*08a0*/  BSYNC.RECONVERGENT B1 ;  /* 0x0000000000017941 */ /* 0x000fea0003800200 */
.L_x_780:
[----:B------:R-:W-:-:S04]  /*08b0*/  IADD3 R13, P0, PT, R5, UR6, RZ ;  /* 0x00000006050d7c10 */ /* 0x000fc8000ff1e0ff */
[----:B0-----:R-:W-:-:S09]  /*08c0*/  IADD3.X R3, PT, PT, R4, UR7, RZ, P0, !PT ;  /* 0x0000000704037c10 */ /* 0x001fd200087fe4ff */
.L_x_779:
[----:B--2---:R-:W-:Y:S05]  /*08d0*/  BSYNC.RECONVERGENT B0 ;  /* 0x0000000000007941 */ /* 0x004fea0003800200 */
.L_x_778:
[----:B------:R-:W0:Y:S01]  /*08e0*/  LDC.64 R4, c[0x0][0x380] ;  /* 0x0000e000ff047b82 */ /* 0x000e220000000a00 */
[----:B------:R-:W-:Y:S01]  /*08f0*/  ISETP.GE.U32.AND P0, PT, R8, 0x3, PT ;  /* 0x000000030800780c */ /* 0x000fe20003f06070 */
[----:B------:R-:W1:Y:S03]  /*0900*/  LDCU UR14, c[0x0][0x3ac] ;  /* 0x00007580ff0e77ac */ /* 0x000e660008000800 */
[----:B------:R-:W-:Y:S01]  /*0910*/  ISETP.GE.U32.AND.EX P0, PT, R10, RZ, PT, P0 ;  /* 0x000000ff0a00720c */ /* 0x000fe20003f06100 */
[----:B------:R-:W2:Y:S01]  /*0920*/  LDCU UR15, c[0x0][0x3a8] ;  /* 0x00007500ff0f77ac */ /* 0x000ea20008000800 */
[----:B------:R-:W3:Y:S01]  /*0930*/  LDCU.64 UR20, c[0x0][0x390] ;  /* 0x00007200ff1477ac */ /* 0x000ee20008000a00 */
[----:B------:R-:W4:Y:S10]  /*0940*/  LDCU.64 UR22, c[0x0][0x388] ;  /* 0x00007100ff1677ac */ /* 0x000f340008000a00 */
[----:B-1234-:R-:W-:Y:S05]  /*0950*/  @!P0 EXIT ;  /* 0x000000000000894d */ /* 0x01efea0003800000 */
.L_x_797:
[----:B------:R-:W-:Y:S01]  /*0960*/  LOP3.LUT R2, R3, UR14, RZ, 0xfc, !PT ;  /* 0x0000000e03027c12 */ /* 0x000fe2000f8efcff */
[----:B------:R-:W-:Y:S03]  /*0970*/  BSSY.RECONVERGENT B0, `(.L_x_785) ;  /* 0x000001a000007945 */ /* 0x000fe60003800200 */
[----:B------:R-:W-:-:S13]  /*0980*/  ISETP.NE.U32.AND P0, PT, R2, RZ, PT ;  /* 0x000000ff0200720c */ /* 0x000fda0003f05070 */
[----:B-1----:R-:W-:Y:S05]  /*0990*/  @P0 BRA `(.L_x_786) ;  /* 0x0000000000500947 */ /* 0x002fea0003800000 */
        /* <DEDUP_REMOVED lines=20> */
.L_x_786:
[----:B------:R-:W-:Y:S01]  /*0ae0*/  IMAD.MOV.U32 R24, RZ, RZ, R13 ;  /* 0x000000ffff187224 */ /* 0x000fe200078e000d */
[----:B------:R-:W-:-:S07]  /*0af0*/  MOV R2, 0xb10 ;  /* 0x00000b1000027802 */ /* 0x000fce0000000f00 */
[----:B0-----:R-:W-:Y:S05]  /*0b00*/  CALL.REL.NOINC `($__internal_61_$__cuda_sm20_div_s64) ;  /* 0x0000002800487944 */ /* 0x001fea0003c00000 */
.L_x_787:
[----:B------:R-:W-:Y:S05]  /*0b10*/  BSYNC.RECONVERGENT B0 ;  /* 0x0000000000007941 */ /* 0x000fea0003800200 */
.L_x_785:
[----:B------:R-:W-:Y:S02]  /*0b20*/  IMAD R7, R7, UR20, RZ ;  /* 0x0000001407077c24 */ /* 0x000fe4000f8e02ff */
[----:B0-----:R-:W-:-:S04]  /*0b30*/  IMAD.WIDE.U32 R8, R6, UR20, R4 ;  /* 0x0000001406087c25 */ /* 0x001fc8000f8e0004 */
[----:B------:R-:W-:-:S04]  /*0b40*/  IMAD R7, R6, UR21, R7 ;  /* 0x0000001506077c24 */ /* 0x000fc8000f8e0207 */
[----:B------:R-:W-:-:S06]  /*0b50*/  IMAD.IADD R9, R9, 0x1, R7 ;  /* 0x0000000109097824 */ /* 0x000fcc00078e0207 */
[----:B------:R-:W2:Y:S01]  /*0b60*/  LDG.E.U8.CONSTANT R9, desc[UR16][R8.64] ;  /* 0x0000001008097981 */ /* 0x000ea2000c1e9100 */
[----:B------:R-:W-:Y:S01]  /*0b70*/  IADD3 R18, P0, PT, R13, UR22, RZ ;  /* 0x000000160d127c10 */ /* 0x000fe2000ff1e0ff */
[----:B------:R-:W-:Y:S03]  /*0b80*/  BSSY.RECONVERGENT B0, `(.L_x_788) ;  /* 0x000001f000007945 */ /* 0x000fe60003800200 */
[----:B------:R-:W-:Y:S02]  /*0b90*/  IADD3.X R19, PT, PT, R3, UR23, RZ, P0, !PT ;  /* 0x0000001703137c10 */ /* 0x000fe400087fe4ff */
[----:B------:R-:W-:-:S04]  /*0ba0*/  IADD3 R13, P0, PT, R13, UR4, RZ ;  /* 0x000000040d0d7c10 */ /* 0x000fc8000ff1e0ff */
[----:B------:R-:W-:-:S04]  /*0bb0*/  IADD3.X R3, PT, PT, R3, UR5, RZ, P0, !PT ;  /* 0x0000000503037c10 */ /* 0x000fc800087fe4ff */
[----:B------:R-:W-:-:S04]  /*0bc0*/  LOP3.LUT R2, R3, UR14, RZ, 0xfc, !PT ;  /* 0x0000000e03027c12 */ /* 0x000fc8000f8efcff */
[----:B------:R-:W-:Y:S01]  /*0bd0*/  ISETP.NE.U32.AND P0, PT, R2, RZ, PT ;  /* 0x000000ff0200720c */ /* 0x000fe20003f05070 */
[----:B--2---:R0:W-:-:S12]  /*0be0*/  STG.E.U8 desc[UR16][R18.64], R9 ;  /* 0x0000000912007986 */ /* 0x0041d8000c101110 */
[----:B------:R-:W-:Y:S05]  /*0bf0*/  @P0 BRA `(.L_x_789) ;  /* 0x0000000000500947 */ /* 0x000fea0003800000 */
[----:B------:R-:W1:Y:S01]  /*0c00*/  I2F.U32.RP R8, UR15 ;  /* 0x0000000f00087d06 */ /* 0x000e620008209000 */
[----:B------:R-:W-:Y:S02]  /*0c10*/  MOV R6, RZ ;  /* 0x000000ff00067202 */ /* 0x000fe40000000f00 */
[----:B------:R-:W-:-:S05]  /*0c20*/  ISETP.NE.U32.AND P2, PT, RZ, UR15, PT ;  /* 0x0000000fff007c0c */ /* 0x000fca000bf45070 */
[----:B-1----:R-:W1:Y:S02]  /*0c30*/  MUFU.RCP R8, R8 ;  /* 0x0000000800087308 */ /* 0x002e640000001000 */
[----:B-1----:R-:W-:-:S06]  /*0c40*/  VIADD R7, R8, 0xffffffe ;  /* 0x0ffffffe08077836 */ /* 0x002fcc0000000000 */
        /* <DEDUP_REMOVED lines=15> */
.L_x_789:
[----:B------:R-:W-:Y:S01]  /*0d40*/  IMAD.MOV.U32 R24, RZ, RZ, R13 ;  /* 0x000000ffff187224 */ /* 0x000fe200078e000d */
[----:B------:R-:W-:-:S07]  /*0d50*/  MOV R2, 0xd70 ;  /* 0x00000d7000027802 */ /* 0x000fce0000000f00 */
[----:B0-----:R-:W-:Y:S05]  /*0d60*/  CALL.REL.NOINC `($__internal_61_$__cuda_sm20_div_s64) ;  /* 0x0000002400b07944 */ /* 0x001fea0003c00000 */
.L_x_790:
[----:B------:R-:W-:Y:S05]  /*0d70*/  BSYNC.RECONVERGENT B0 ;  /* 0x0000000000007941 */ /* 0x000fea0003800200 */
.L_x_788:
[----:B------:R-:W-:Y:S02]  /*0d80*/  IMAD R7, R7, UR20, RZ ;  /* 0x0000001407077c24 */ /* 0x000fe4000f8e02ff */
[----:B------:R-:W-:-:S04]  /*0d90*/  IMAD.WIDE.U32 R8, R6, UR20, R4 ;  /* 0x0000001406087c25 */ /* 0x000fc8000f8e0004 */
        /* <DEDUP_REMOVED lines=13> */
[----:B------:R-:W-:Y:S01]  /*0e70*/  IMAD.MOV.U32 R6, RZ, RZ, RZ ;  /* 0x000000ffff067224 */ /* 0x000fe200078e00ff */
[----:B------:R-:W-:-:S06]  /*0e80*/  ISETP.NE.U32.AND P2, PT, RZ, UR15, PT ;  /* 0x0000000fff007c0c */ /* 0x000fcc000bf45070 */
[----:B-1----:R-:W1:Y:S02]  /*0e90*/  MUFU.RCP R8, R8 ;  /* 0x0000000800087308 */ /* 0x002e640000001000 */
[----:B-1----:R-:W-:-:S06]  /*0ea0*/  IADD3 R7, PT, PT, R8, 0xffffffe, RZ ;  /* 0x0ffffffe08077810 */ /* 0x002fcc0007ffe0ff */
        /* <DEDUP_REMOVED lines=15> */
.L_x_792:
[----:B------:R-:W-:Y:S02]  /*0fa0*/  MOV R24, R13 ;  /* 0x0000000d00187202 */ /* 0x000fe40000000f00 */
[----:B------:R-:W-:-:S07]  /*0fb0*/  MOV R2, 0xfd0 ;  /* 0x00000fd000027802 */ /* 0x000fce0000000f00 */
[----:B0-----:R-:W-:Y:S05]  /*0fc0*/  CALL.REL.NOINC `($__internal_61_$__cuda_sm20_div_s64) ;  /* 0x0000002400187944 */ /* 0x001fea0003c00000 */
.L_x_793:
[----:B------:R-:W-:Y:S05]  /*0fd0*/  BSYNC.RECONVERGENT B0 ;  /* 0x0000000000007941 */ /* 0x000fea0003800200 */
.L_x_791:
        /* <DEDUP_REMOVED lines=34> */
.L_x_795:
[----:B------:R-:W-:Y:S01]  /*1200*/  IMAD.MOV.U32 R24, RZ, RZ, R13 ;  /* 0x000000ffff187224 */ /* 0x000fe200078e000d */
[----:B------:R-:W-:-:S07]  /*1210*/  MOV R2, 0x1230 ;  /* 0x0000123000027802 */ /* 0x000fce0000000f00 */
[----:B0-----:R-:W-:Y:S05]  /*1220*/  CALL.REL.NOINC `($__internal_61_$__cuda_sm20_div_s64) ;  /* 0x0000002000807944 */ /* 0x001fea0003c00000 */
.L_x_796:
[----:B------:R-:W-:Y:S05]  /*1230*/  BSYNC.RECONVERGENT B0 ;  /* 0x0000000000007941 */ /* 0x000fea0003800200 */
.L_x_794:
[----:B------:R-:W-:Y:S02]  /*1240*/  IMAD R7, R7, UR20, RZ ;  /* 0x0000001407077c24 */ /* 0x000fe4000f8e02ff */
[----:B------:R-:W-:-:S04]  /*1250*/  IMAD.WIDE.U32 R8, R6, UR20, R4 ;  /* 0x0000001406087c25 */ /* 0x000fc8000f8e0004 */
[----:B------:R-:W-:-:S04]  /*1260*/  IMAD R7, R6, UR21, R7 ;  /* 0x0000001506077c24 */ /* 0x000fc8000f8e0207 */
[----:B------:R-:W-:-:S06]  /*1270*/  IMAD.IADD R9, R9, 0x1, R7 ;  /* 0x0000000109097824 */ /* 0x000fcc00078e0207 */
[----:B------:R-:W2:Y:S01]  /*1280*/  LDG.E.U8.CONSTANT R9, desc[UR16][R8.64] ;  /* 0x0000001008097981 */ /* 0x000ea2000c1e9100 */
[----:B------:R-:W-:-:S04]  /*1290*/  IADD3 R6, P0, PT, R18, UR4, RZ ;  /* 0x0000000412067c10 */ /* 0x000fc8000ff1e0ff */
[----:B------:R-:W-:Y:S02]  /*12a0*/  IADD3.X R7, PT, PT, R19, UR5, RZ, P0, !PT ;  /* 0x0000000513077c10 */ /* 0x000fe400087fe4ff */
[----:B------:R-:W-:-:S04]  /*12b0*/  IADD3 R13, P0, PT, R13, UR4, RZ ;  /* 0x000000040d0d7c10 */ /* 0x000fc8000ff1e0ff */
[----:B------:R-:W-:Y:S02]  /*12c0*/  IADD3.X R3, PT, PT, R3, UR5, RZ, P0, !PT ;  /* 0x0000000503037c10 */ /* 0x000fe400087fe4ff */
[----:B------:R-:W-:-:S04]  /*12d0*/  ISETP.GE.U32.AND P0, PT, R13, R16, PT ;  /* 0x000000100d00720c */ /* 0x000fc80003f06070 */
[----:B------:R-:W-:Y:S01]  /*12e0*/  ISETP.GE.AND.EX P0, PT, R3, R0, PT, P0 ;  /* 0x000000000300720c */ /* 0x000fe20003f06300 */
[----:B--2---:R1:W-:-:S12]  /*12f0*/  STG.E.U8 desc[UR16][R6.64], R9 ;  /* 0x0000000906007986 */ /* 0x0043d8000c101110 */
[----:B------:R-:W-:Y:S05]  /*1300*/  @!P0 BRA `(.L_x_797) ;  /* 0xfffffff400948947 */ /* 0x000fea000383ffff */
[----:B------:R-:W-:Y:S05]  /*1310*/  EXIT ;  /* 0x000000000000794d */ /* 0x000fea0003800000 */
.L_x_774:
        /* <DEDUP_REMOVED lines=19> */
[----:B0-----:R-:W-:Y:S02]  /*1450*/  VIADD R6, R11, 0xffffffe ;  /* 0x0ffffffe0b067836 */ /* 0x001fe40000000000 */
[----:B------:R-:W-:-:S04]  /*1460*/  IMAD.MOV.U32 R11, RZ, RZ, RZ ;  /* 0x000000ffff0b7224 */ /* 0x000fc800078e00ff */
        /* <DEDUP_REMOVED lines=14> */
.L_x_799:
        /* <DEDUP_REMOVED lines=11> */
.L_x_800:
[----:B------:R-:W-:Y:S05]  /*1600*/  BSYNC.RECONVERGENT B0 ;  /* 0x0000000000007941 */ /* 0x000fea0003800200 */
.L_x_798:
        /* <DEDUP_REMOVED lines=18> */
[----:B------:R-:W4:Y:S07]  /*1730*/  LDC.64 R22, c[0x0][0x398] ;  /* 0x0000e600ff167b82 */ /* 0x000f2e0000000a00 */
.L_x_810:
[----:B------:R-:W-:Y:S01]  /*1740*/  IADD3 R24, P0, PT, R5, UR6, RZ ;  /* 0x0000000605187c10 */ /* 0x000fe2000ff1e0ff */
[----:B------:R-:W-:Y:S03]  /*1750*/  BSSY.RECONVERGENT B2, `(.L_x_804) ;  /* 0x000001d000027945 */ /* 0x000fe60003800200 */
[----:B0-----:R-:W-:-:S04]  /*1760*/  IADD3.X R3, PT, PT, R4, UR7, RZ, P0, !PT ;  /* 0x0000000704037c10 */ /* 0x001fc800087fe4ff */
[----:B------:R-:W-:-:S04]  /*1770*/  LOP3.LUT R2, R3, UR11, RZ, 0xfc, !PT ;  /* 0x0000000b03027c12 */ /* 0x000fc8000f8efcff */
[----:B------:R-:W-:-:S13]  /*1780*/  ISETP.NE.U32.AND P0, PT, R2, RZ, PT ;  /* 0x000000ff0200720c */ /* 0x000fda0003f05070 */
[----:B------:R-:W-:Y:S05]  /*1790*/  @P0 BRA `(.L_x_805) ;  /* 0x0000000000500947 */ /* 0x000fea0003800000 */
[----:B------:R-:W5:Y:S01]  /*17a0*/  I2F.U32.RP R6, UR21 ;  /* 0x0000001500067d06 */ /* 0x000f620008209000 */
[----:B------:R-:W-:Y:S01]  /*17b0*/  IMAD.MOV.U32 R2, RZ, RZ, RZ ;  /* 0x000000ffff027224 */ /* 0x000fe200078e00ff */
[----:B------:R-:W-:Y:S01]  /*17c0*/  ISETP.NE.U32.AND P2, PT, RZ, UR21, PT ;  /* 0x00000015ff007c0c */ /* 0x000fe2000bf45070 */
[----:B------:R-:W-:-:S05]  /*17d0*/  IMAD.MOV.U32 R31, RZ, RZ, RZ ;  /* 0x000000ffff1f7224 */ /* 0x000fca00078e00ff */
[----:B-----5:R-:W5:Y:S02]  /*17e0*/  MUFU.RCP R6, R6 ;  /* 0x0000000600067308 */ /* 0x020f640000001000 */
[----:B-----5:R-:W-:-:S06]  /*17f0*/  IADD3 R3, PT, PT, R6, 0xffffffe, RZ ;  /* 0x0ffffffe06037810 */ /* 0x020fcc0007ffe0ff */
[----:B------:R-:W5:Y:S02]  /*1800*/  F2I.FTZ.U32.TRUNC.NTZ R3, R3 ;  /* 0x0000000300037305 */ /* 0x000f64000021f000 */
        /* <DEDUP_REMOVED lines=13> */
.L_x_805:
[----:B------:R-:W-:-:S07]  /*18e0*/  MOV R2, 0x1900 ;  /* 0x0000190000027802 */ /* 0x000fce0000000f00 */
[----:B01234-:R-:W-:Y:S05]  /*18f0*/  CALL.REL.NOINC `($__internal_61_$__cuda_sm20_div_s64) ;  /* 0x0000001800cc7944 */ /* 0x01ffea0003c00000 */
[----:B------:R-:W-:Y:S01]  /*1900*/  MOV R30, R6 ;  /* 0x00000006001e7202 */ /* 0x000fe20000000f00 */
[----:B------:R-:W-:-:S07]  /*1910*/  IMAD.MOV.U32 R31, RZ, RZ, R7 ;  /* 0x000000ffff1f7224 */ /* 0x000fce00078e0007 */
.L_x_806:
[----:B--23--:R-:W-:Y:S05]  /*1920*/  BSYNC.RECONVERGENT B2 ;  /* 0x0000000000027941 */ /* 0x00cfea0003800200 */
.L_x_804:
[----:B------:R-:W-:Y:S01]  /*1930*/  UIADD3 UR8, UP0, UPT, URZ, -UR22, URZ ;  /* 0x80000016ff087290 */ /* 0x000fe2000ff1e0ff */
[----:B----4-:R-:W-:Y:S01]  /*1940*/  IADD3 R24, P0, P1, R5, UR6, -R22 ;  /* 0x0000000605187c10 */ /* 0x010fe2000f91e816 */
        /* <DEDUP_REMOVED lines=10> */
[----:B------:R-:W2:Y:S01]  /*19f0*/  I2F.U32.RP R6, UR20 ;  /* 0x0000001400067d06 */ /* 0x000ea20008209000 */
[----:B------:R-:W-:-:S07]  /*1a00*/  ISETP.NE.U32.AND P1, PT, RZ, UR20, PT ;  /* 0x00000014ff007c0c */ /* 0x000fce000bf25070 */
[----:B--2---:R-:W2:Y:S02]  /*1a10*/  MUFU.RCP R6, R6 ;  /* 0x0000000600067308 */ /* 0x004ea40000001000 */
[----:B--2---:R-:W-:-:S06]  /*1a20*/  VIADD R2, R6, 0xffffffe ;  /* 0x0ffffffe06027836 */ /* 0x004fcc0000000000 */
[----:B------:R2:W3:Y:S02]  /*1a30*/  F2I.FTZ.U32.TRUNC.NTZ R3, R2 ;  /* 0x0000000200037305 */ /* 0x0004e4000021f000 */
[----:B--2---:R-:W-:Y:S02]  /*1a40*/  IMAD.MOV.U32 R2, RZ, RZ, RZ ;  /* 0x000000ffff027224 */ /* 0x004fe400078e00ff */
[----:B---3--:R-:W-:-:S04]  /*1a50*/  IMAD.MOV R7, RZ, RZ, -R3 ;  /* 0x000000ffff077224 */ /* 0x008fc800078e0a03 */
        /* <DEDUP_REMOVED lines=12> */
.L_x_808:
[----:B------:R-:W-:Y:S01]  /*1b20*/  IMAD.U32 R7, RZ, RZ, UR20 ;  /* 0x00000014ff077e24 */ /* 0x000fe2000f8e00ff */
[----:B------:R-:W-:Y:S01]  /*1b30*/  MOV R2, 0x1b60 ;  /* 0x00001b6000027802 */ /* 0x000fe20000000f00 */
[----:B------:R-:W-:-:S07]  /*1b40*/  IMAD.U32 R9, RZ, RZ, UR10 ;  /* 0x0000000aff097e24 */ /* 0x000fce000f8e00ff */
[----:B01----:R-:W-:Y:S05]  /*1b50*/  CALL.REL.NOINC `($__internal_63_$__cuda_sm20_rem_s64) ;  /* 0x0000002000987944 */ /* 0x003fea0003c00000 */
.L_x_809:
[----:B------:R-:W-:Y:S05]  /*1b60*/  BSYNC.RECONVERGENT B2 ;  /* 0x0000000000027941 */ /* 0x000fea0003800200 */
.L_x_807:
        /* <DEDUP_REMOVED lines=14> */
[----:B------:R-:W-:-:S03]  /*1c50*/  IMAD.WIDE.U32 R2, R30, UR24, R2 ;  /* 0x000000181e027c25 */ /* 0x000fc6000f8e0002 */
[----:B0-----:R-:W-:-:S04]  /*1c60*/  IADD3 R2, P0, PT, R2, R18, RZ ;  /* 0x0000001202027210 */ /* 0x001fc80007f1e0ff */
[----:B------:R-:W-:-:S06]  /*1c70*/  IADD3.X R3, PT, PT, R19, R3, R7, P0, !PT ;  /* 0x0000000313037210 */ /* 0x000fcc00007fe407 */
[----:B------:R-:W2:Y:S01]  /*1c80*/  LDG.E.U8.CONSTANT R3, desc[UR16][R2.64] ;  /* 0x0000001002037981 */ /* 0x000ea2000c1e9100 */
[----:B-1----:R-:W-:-:S04]  /*1c90*/  IADD3 R6, P0, P1, R5, UR6, R20 ;  /* 0x0000000605067c10 */ /* 0x002fc8000f91e014 */
[----:B------:R-:W-:Y:S02]  /*1ca0*/  IADD3.X R7, PT, PT, R4, UR7, R21, P0, P1 ;  /* 0x0000000704077c10 */ /* 0x000fe400087e2415 */
[----:B------:R-:W-:Y:S02]  /*1cb0*/  IADD3 R13, P0, PT, R13, 0x1, RZ ;  /* 0x000000010d0d7810 */ /* 0x000fe40007f1e0ff */
[----:B------:R-:W-:-:S03]  /*1cc0*/  IADD3 R5, P1, PT, R5, UR4, RZ ;  /* 0x0000000405057c10 */ /* 0x000fc6000ff3e0ff */
[----:B------:R-:W-:Y:S01]  /*1cd0*/  IMAD.X R14, RZ, RZ, R14, P0 ;  /* 0x000000ffff0e7224 */ /* 0x000fe200000e060e */
[----:B------:R-:W-:Y:S02]  /*1ce0*/  ISETP.NE.U32.AND P0, PT, R13, RZ, PT ;  /* 0x000000ff0d00720c */ /* 0x000fe40003f05070 */
[----:B------:R-:W-:Y:S02]  /*1cf0*/  IADD3.X R4, PT, PT, R4, UR5, RZ, P1, !PT ;  /* 0x0000000504047c10 */ /* 0x000fe40008ffe4ff */
[----:B------:R-:W-:Y:S01]  /*1d00*/  ISETP.NE.AND.EX P0, PT, R14, RZ, PT, P0 ;  /* 0x000000ff0e00720c */ /* 0x000fe20003f05300 */
[----:B--2---:R0:W-:-:S12]  /*1d10*/  STG.E.U8 desc[UR16][R6.64], R3 ;  /* 0x0000000306007986 */ /* 0x0041d8000c101110 */
[----:B------:R-:W-:Y:S05]  /*1d20*/  @P0 BRA `(.L_x_810) ;  /* 0xfffffff800840947 */ /* 0x000fea000383ffff */
[----:B------:R-:W-:Y:S05]  /*1d30*/  BSYNC.RECONVERGENT B1 ;  /* 0x0000000000017941 */ /* 0x000fea0003800200 */
.L_x_803:
[----:B------:R-:W-:-:S04]  /*1d40*/  IADD3 R13, P0, PT, R5, UR6, RZ ;  /* 0x00000006050d7c10 */ /* 0x000fc8000ff1e0ff */
[----:B0-----:R-:W-:-:S09]  /*1d50*/  IADD3.X R3, PT, PT, R4, UR7, RZ, P0, !PT ;  /* 0x0000000704037c10 */ /* 0x001fd200087fe4ff */
.L_x_802:
[----:B--23--:R-:W-:Y:S05]  /*1d60*/  BSYNC.RECONVERGENT B0 ;  /* 0x0000000000007941 */ /* 0x00cfea0003800200 */
.L_x_801:
        /* <DEDUP_REMOVED lines=11> */
.L_x_836:
        /* <DEDUP_REMOVED lines=24> */
.L_x_813:
[----:B------:R-:W-:Y:S01]  /*1fa0*/  IMAD.MOV.U32 R24, RZ, RZ, R13 ;  /* 0x000000ffff187224 */ /* 0x000fe200078e000d */
[----:B------:R-:W-:-:S07]  /*1fb0*/  MOV R2, 0x1fd0 ;  /* 0x00001fd000027802 */ /* 0x000fce0000000f00 */
[----:B------:R-:W-:Y:S05]  /*1fc0*/  CALL.REL.NOINC `($__internal_61_$__cuda_sm20_div_s64) ;  /* 0x0000001400187944 */ /* 0x000fea0003c00000 */
[----:B------:R-:W-:Y:S01]  /*1fd0*/  IMAD.MOV.U32 R18, RZ, RZ, R6 ;  /* 0x000000ffff127224 */ /* 0x000fe200078e0006 */
[----:B------:R-:W-:-:S07]  /*1fe0*/  MOV R19, R7 ;  /* 0x0000000700137202 */ /* 0x000fce0000000f00 */
.L_x_814:
[----:B------:R-:W-:Y:S05]  /*1ff0*/  BSYNC.RECONVERGENT B1 ;  /* 0x0000000000017941 */ /* 0x000fea0003800200 */
.L_x_812:
        /* <DEDUP_REMOVED lines=29> */
.L_x_816:
[----:B------:R-:W-:Y:S01]  /*21d0*/  IMAD.U32 R7, RZ, RZ, UR20 ;  /* 0x00000014ff077e24 */ /* 0x000fe2000f8e00ff */
[----:B------:R-:W-:Y:S01]  /*21e0*/  MOV R2, 0x2210 ;  /* 0x0000221000027802 */ /* 0x000fe20000000f00 */
[----:B------:R-:W-:-:S07]  /*21f0*/  IMAD.U32 R9, RZ, RZ, UR10 ;  /* 0x0000000aff097e24 */ /* 0x000fce000f8e00ff */
[----:B------:R-:W-:Y:S05]  /*2200*/  CALL.REL.NOINC `($__internal_63_$__cuda_sm20_rem_s64) ;  /* 0x0000001800ec7944 */ /* 0x000fea0003c00000 */
.L_x_817:
[----:B------:R-:W-:Y:S05]  /*2210*/  BSYNC.RECONVERGENT B1 ;  /* 0x0000000000017941 */ /* 0x000fea0003800200 */
.L_x_815:
[--C-:B------:R-:W-:Y:S02]  /*2220*/  SHF.R.S32.HI R9, RZ, 0x1f, R7.reuse ;  /* 0x0000001fff097819 */ /* 0x100fe40000011407 */
        /* <DEDUP_REMOVED lines=10> */
[----:B------:R-:W-:Y:S01]  /*22d0*/  IMAD R9, R19, UR32, RZ ;  /* 0x0000002013097c24 */ /* 0x000fe2000f8e02ff */
[----:B------:R-:W-:-:S03]  /*22e0*/  SEL R7, R7, R2, !P0 ;  /* 0x0000000207077207 */ /* 0x000fc60004000000 */
[C---:B------:R-:W-:Y:S02]  /*22f0*/  IMAD R9, R18.reuse, UR33, R9 ;  /* 0x0000002112097c24 */ /* 0x040fe4000f8e0209 */
[----:B------:R-:W-:-:S03]  /*2300*/  IMAD.WIDE.U32 R6, R18, UR32, R6 ;  /* 0x0000002012067c25 */ /* 0x000fc6000f8e0006 */
[----:B------:R-:W-:-:S04]  /*2310*/  IADD3 R6, P0, PT, R6, UR12, RZ ;  /* 0x0000000c06067c10 */ /* 0x000fc8000ff1e0ff */
[----:B------:R-:W-:-:S06]  /*2320*/  IADD3.X R7, PT, PT, R7, UR13, R9, P0, !PT ;  /* 0x0000000d07077c10 */ /* 0x000fcc00087fe409 */
        /* <DEDUP_REMOVED lines=11> */
[----:B------:R-:W-:Y:S01]  /*23e0*/  ISETP.NE.U32.AND P2, PT, RZ, UR27, PT ;  /* 0x0000001bff007c0c */ /* 0x000fe2000bf45070 */
[----:B------:R-:W-:-:S06]  /*23f0*/  IMAD.MOV.U32 R21, RZ, RZ, RZ ;  /* 0x000000ffff157224 */ /* 0x000fcc00078e00ff */
[----:B-1----:R-:W1:Y:S02]  /*2400*/  MUFU.RCP R8, R8 ;  /* 0x0000000800087308 */ /* 0x002e640000001000 */
[----:B-1----:R-:W-:-:S06]  /*2410*/  VIADD R6, R8, 0xffffffe ;  /* 0x0ffffffe08067836 */ /* 0x002fcc0000000000 */
[----:B0-----:R0:W1:Y:S02]  /*2420*/  F2I.FTZ.U32.TRUNC.NTZ R7, R6 ;  /* 0x0000000600077305 */ /* 0x001064000021f000 */
        /* <DEDUP_REMOVED lines=14> */
.L_x_819:
[----:B------:R-:W-:Y:S01]  /*2510*/  IMAD.MOV.U32 R24, RZ, RZ, R13 ;  /* 0x000000ffff187224 */ /* 0x000fe200078e000d */
[----:B------:R-:W-:-:S07]  /*2520*/  MOV R2, 0x2540 ;  /* 0x0000254000027802 */ /* 0x000fce0000000f00 */
[----:B0-----:R-:W-:Y:S05]  /*2530*/  CALL.REL.NOINC `($__internal_61_$__cuda_sm20_div_s64) ;  /* 0x0000000c00bc7944 */ /* 0x001fea0003c00000 */
[----:B------:R-:W-:Y:S02]  /*2540*/  IMAD.MOV.U32 R20, RZ, RZ, R6 ;  /* 0x000000ffff147224 */ /* 0x000fe400078e0006 */
[----:B------:R-:W-:-:S07]  /*2550*/  IMAD.MOV.U32 R21, RZ, RZ, R7 ;  /* 0x000000ffff157224 */ /* 0x000fce00078e0007 */
.L_x_820:
[----:B------:R-:W-:Y:S05]  /*2560*/  BSYNC.RECONVERGENT B1 ;  /* 0x0000000000017941 */ /* 0x000fea0003800200 */
.L_x_818:
[----:B------:R-:W-:Y:S01]  /*2570*/  IMAD R9, R21, UR30, RZ ;  /* 0x0000001e15097c24 */ /* 0x000fe2000f8e02ff */
[----:B------:R-:W-:Y:S01]  /*2580*/  BSSY.RECONVERGENT B1, `(.L_x_821) ;  /* 0x0000020000017945 */ /* 0x000fe20003800200 */
[----:B------:R-:W-:-:S04]  /*2590*/  IMAD.WIDE.U32 R6, R20, UR30, R4 ;  /* 0x0000001e14067c25 */ /* 0x000fc8000f8e0004 */
[----:B------:R-:W-:Y:S01]  /*25a0*/  IMAD R9, R20, UR31, R9 ;  /* 0x0000001f14097c24 */ /* 0x000fe2000f8e0209 */
[----:B------:R-:W-:-:S04]  /*25b0*/  IADD3 R24, P0, PT, R13, -R6, RZ ;  /* 0x800000060d187210 */ /* 0x000fc80007f1e0ff */
[----:B------:R-:W-:-:S05]  /*25c0*/  IADD3 R6, PT, PT, R7, R9, RZ ;  /* 0x0000000907067210 */ /* 0x000fca0007ffe0ff */
        /* <DEDUP_REMOVED lines=13> */
[----:B------:R-:W-:Y:S02]  /*26a0*/  HFMA2 R7, -RZ, RZ, 0, 0 ;  /* 0x00000000ff077431 */ /* 0x000fe400000001ff */
        /* <DEDUP_REMOVED lines=9> */
.L_x_822:
[----:B------:R-:W-:Y:S01]  /*2740*/  IMAD.U32 R7, RZ, RZ, UR20 ;  /* 0x00000014ff077e24 */ /* 0x000fe2000f8e00ff */
[----:B------:R-:W-:Y:S01]  /*2750*/  MOV R2, 0x2780 ;  /* 0x0000278000027802 */ /* 0x000fe20000000f00 */
[----:B------:R-:W-:-:S07]  /*2760*/  IMAD.U32 R9, RZ, RZ, UR10 ;  /* 0x0000000aff097e24 */ /* 0x000fce000f8e00ff */
[----:B------:R-:W-:Y:S05]  /*2770*/  CALL.REL.NOINC `($__internal_63_$__cuda_sm20_rem_s64) ;  /* 0x0000001400907944 */ /* 0x000fea0003c00000 */
.L_x_823:
[----:B------:R-:W-:Y:S05]  /*2780*/  BSYNC.RECONVERGENT B1 ;  /* 0x0000000000017941 */ /* 0x000fea0003800200 */
.L_x_821:
        /* <DEDUP_REMOVED lines=47> */
.L_x_825:
[----:B------:R-:W-:Y:S01]  /*2a80*/  IMAD.MOV.U32 R24, RZ, RZ, R13 ;  /* 0x000000ffff187224 */ /* 0x000fe200078e000d */
[----:B------:R-:W-:-:S07]  /*2a90*/  MOV R2, 0x2ab0 ;  /* 0x00002ab000027802 */ /* 0x000fce0000000f00 */
[----:B0-----:R-:W-:Y:S05]  /*2aa0*/  CALL.REL.NOINC `($__internal_61_$__cuda_sm20_div_s64) ;  /* 0x0000000800607944 */ /* 0x001fea0003c00000 */
[----:B------:R-:W-:Y:S02]  /*2ab0*/  IMAD.MOV.U32 R20, RZ, RZ, R6 ;  /* 0x000000ffff147224 */ /* 0x000fe400078e0006 */
[----:B------:R-:W-:-:S07]  /*2ac0*/  IMAD.MOV.U32 R21, RZ, RZ, R7 ;  /* 0x000000ffff157224 */ /* 0x000fce00078e0007 */
.L_x_826:
[----:B------:R-:W-:Y:S05]  /*2ad0*/  BSYNC.RECONVERGENT B1 ;  /* 0x0000000000017941 */ /* 0x000fea0003800200 */
.L_x_824:
        /* <DEDUP_REMOVED lines=29> */
.L_x_828:
[----:B------:R-:W-:Y:S01]  /*2cb0*/  IMAD.U32 R7, RZ, RZ, UR20 ;  /* 0x00000014ff077e24 */ /* 0x000fe2000f8e00ff */
[----:B------:R-:W-:Y:S01]  /*2cc0*/  MOV R2, 0x2cf0 ;  /* 0x00002cf000027802 */ /* 0x000fe20000000f00 */
[----:B------:R-:W-:-:S07]  /*2cd0*/  IMAD.U32 R9, RZ, RZ, UR10 ;  /* 0x0000000aff097e24 */ /* 0x000fce000f8e00ff */
[----:B------:R-:W-:Y:S05]  /*2ce0*/  CALL.REL.NOINC `($__internal_63_$__cuda_sm20_rem_s64) ;  /* 0x0000001000347944 */ /* 0x000fea0003c00000 */
.L_x_829:
[----:B------:R-:W-:Y:S05]  /*2cf0*/  BSYNC.RECONVERGENT B1 ;  /* 0x0000000000017941 */ /* 0x000fea0003800200 */
.L_x_827:
        /* <DEDUP_REMOVED lines=47> */
.L_x_831:
[----:B------:R-:W-:Y:S01]  /*2ff0*/  IMAD.MOV.U32 R24, RZ, RZ, R13 ;  /* 0x000000ffff187224 */ /* 0x000fe200078e000d */
[----:B------:R-:W-:-:S07]  /*3000*/  MOV R2, 0x3020 ;  /* 0x0000302000027802 */ /* 0x000fce0000000f00 */
[----:B0-----:R-:W-:Y:S05]  /*3010*/  CALL.REL.NOINC `($__internal_61_$__cuda_sm20_div_s64) ;  /* 0x0000000400047944 */ /* 0x001fea0003c00000 */
[----:B------:R-:W-:Y:S01]  /*3020*/  IMAD.MOV.U32 R20, RZ, RZ, R6 ;  /* 0x000000ffff147224 */ /* 0x000fe200078e0006 */
[----:B------:R-:W-:-:S07]  /*3030*/  MOV R21, R7 ;  /* 0x0000000700157202 */ /* 0x000fce0000000f00 */
.L_x_832:
[----:B------:R-:W-:Y:S05]  /*3040*/  BSYNC.RECONVERGENT B1 ;  /* 0x0000000000017941 */ /* 0x000fea0003800200 */
.L_x_830:
        /* <DEDUP_REMOVED lines=29> */
.L_x_834:
[----:B------:R-:W-:Y:S01]  /*3220*/  IMAD.U32 R7, RZ, RZ, UR20 ;  /* 0x00000014ff077e24 */ /* 0x000fe2000f8e00ff */
[----:B------:R-:W-:Y:S01]  /*3230*/  MOV R2, 0x3260 ;  /* 0x0000326000027802 */ /* 0x000fe20000000f00 */
[----:B------:R-:W-:-:S07]  /*3240*/  IMAD.U32 R9, RZ, RZ, UR10 ;  /* 0x0000000aff097e24 */ /* 0x000fce000f8e00ff */
[----:B------:R-:W-:Y:S05]  /*3250*/  CALL.REL.NOINC `($__internal_63_$__cuda_sm20_rem_s64) ;  /* 0x0000000800d87944 */ /* 0x000fea0003c00000 */
.L_x_835:
[----:B------:R-:W-:Y:S05]  /*3260*/  BSYNC.RECONVERGENT B1 ;  /* 0x0000000000017941 */ /* 0x000fea0003800200 */
.L_x_833:
        /* <DEDUP_REMOVED lines=26> */
[----:B------:R-:W-:Y:S05]  /*3410*/  BSYNC.RECONVERGENT B0 ;  /* 0x0000000000007941 */ /* 0x000fea0003800200 */
.L_x_811:
[----:B------:R-:W-:Y:S05]  /*3420*/  EXIT ;  /* 0x000000000000794d */ /* 0x000fea0003800000 */
        .weak           $__internal_61_$__cuda_sm20_div_s64
        .type           $__internal_61_$__cuda_sm20_div_s64,@function
        .size           $__internal_61_$__cuda_sm20_div_s64,($__internal_62_$__cuda_sm20_div_u64 - $__internal_61_$__cuda_sm20_div_s64)
$__internal_61_$__cuda_sm20_div_s64:
[----:B------:R-:W-:Y:S01]  /*3430*/  UIADD3 UR8, UP1, UPT, URZ, -UR18, URZ ;  /* 0x80000012ff087290 */ /* 0x000fe2000ff3e0ff */
[----:B------:R-:W-:Y:S01]  /*3440*/  ISETP.GE.AND P3, PT, R3, RZ, PT ;  /* 0x000000ff0300720c */ /* 0x000fe20003f66270 */
[----:B------:R-:W-:Y:S01]  /*3450*/  UISETP.GE.AND UP0, UPT, UR19, URZ, UPT ;  /* 0x000000ff1300728c */ /* 0x000fe2000bf06270 */
[-C--:B------:R-:W-:Y:S01]  /*3460*/  IADD3 R15, P4, PT, RZ, -R24.reuse, RZ ;  /* 0x80000018ff0f7210 */ /* 0x080fe20007f9e0ff */
[----:B------:R-:W-:Y:S02]  /*3470*/  UIADD3.X UR9, UPT, UPT, URZ, ~UR19, URZ, UP1, !UPT ;  /* 0x80000013ff097290 */ /* 0x000fe40008ffe4ff */
[----:B------:R-:W-:Y:S01]  /*3480*/  USEL UR8, UR8, UR18, !UP0 ;  /* 0x0000001208087287 */ /* 0x000fe2000c000000 */
[----:B------:R-:W-:Y:S01]  /*3490*/  SEL R15, R15, R24, !P3 ;  /* 0x000000180f0f7207 */ /* 0x000fe20005800000 */
[----:B------:R-:W-:Y:S01]  /*34a0*/  USEL UR9, UR9, UR19, !UP0 ;  /* 0x0000001309097287 */ /* 0x000fe2000c000000 */
[----:B------:R-:W-:-:S08]  /*34b0*/  IMAD.X R24, RZ, RZ, ~R3, P4 ;  /* 0x000000ffff187224 */ /* 0x000fd000020e0e03 */
[----:B------:R-:W0:Y:S08]  /*34c0*/  I2F.U64.RP R6, UR8 ;  /* 0x0000000800067d12 */ /* 0x000e300008309000 */
[----:B0-----:R-:W0:Y:S02]  /*34d0*/  MUFU.RCP R11, R6 ;  /* 0x00000006000b7308 */ /* 0x001e240000001000 */
[----:B0-----:R-:W-:-:S06]  /*34e0*/  VIADD R11, R11, 0x1ffffffe ;  /* 0x1ffffffe0b0b7836 */ /* 0x001fcc0000000000 */
[----:B------:R0:W1:Y:S02]  /*34f0*/  F2I.U64.TRUNC R28, R11 ;  /* 0x0000000b001c7311 */ /* 0x000064000020d800 */
[----:B0-----:R-:W-:Y:S01]  /*3500*/  SEL R11, R24, R3, !P3 ;  /* 0x00000003180b7207 */ /* 0x001fe20005800000 */
[----:B-1----:R-:W-:-:S04]  /*3510*/  IMAD.WIDE.U32 R26, R28, UR8, RZ ;  /* 0x000000081c1a7c25 */ /* 0x002fc8000f8e00ff */
[C---:B------:R-:W-:Y:S01]  /*3520*/  IMAD R7, R28.reuse, UR9, R27 ;  /* 0x000000091c077c24 */ /* 0x040fe2000f8e021b */
[----:B------:R-:W-:Y:S01]  /*3530*/  IADD3 R9, P0, PT, RZ, -R26, RZ ;  /* 0x8000001aff097210 */ /* 0x000fe20007f1e0ff */
[----:B------:R-:W-:Y:S02]  /*3540*/  IMAD.MOV.U32 R27, RZ, RZ, R28 ;  /* 0x000000ffff1b7224 */ /* 0x000fe400078e001c */
[----:B------:R-:W-:Y:S02]  /*3550*/  IMAD R7, R29, UR8, R7 ;  /* 0x000000081d077c24 */ /* 0x000fe4000f8e0207 */
        /* <DEDUP_REMOVED lines=8> */
[----:B------:R-:W-:-:S03]  /*35e0*/  IMAD.WIDE.U32 R28, R27, UR8, RZ ;  /* 0x000000081b1c7c25 */ /* 0x000fc6000f8e00ff */
[----:B------:R-:W-:Y:S01]  /*35f0*/  IADD3.X R7, PT, PT, RZ, RZ, R7, P2, P1 ;  /* 0x000000ffff077210 */ /* 0x000fe200017e2407 */
[----:B------:R-:W-:Y:S01]  /*3600*/  IMAD R12, R27, UR9, R29 ;  /* 0x000000091b0c7c24 */ /* 0x000fe2000f8e021d */
[----:B------:R-:W-:-:S03]  /*3610*/  IADD3 R6, P0, PT, RZ, -R28, RZ ;  /* 0x8000001cff067210 */ /* 0x000fc60007f1e0ff */
[----:B------:R-:W-:Y:S02]  /*3620*/  IMAD R12, R7, UR8, R12 ;  /* 0x00000008070c7c24 */ /* 0x000fe4000f8e020c */
        /* <DEDUP_REMOVED lines=17> */
[C---:B------:R-:W-:Y:S01]  /*3740*/  IMAD.WIDE.U32 R24, R6.reuse, UR8, RZ ;  /* 0x0000000806187c25 */ /* 0x040fe2000f8e00ff */
[----:B------:R-:W-:-:S03]  /*3750*/  IADD3 R9, P2, PT, R6, 0x1, RZ ;  /* 0x0000000106097810 */ /* 0x000fc60007f5e0ff */
[----:B------:R-:W-:Y:S01]  /*3760*/  IMAD.X R7, RZ, RZ, R7, P1 ;  /* 0x000000ffff077224 */ /* 0x000fe200008e0607 */
[----:B------:R-:W-:Y:S01]  /*3770*/  IADD3 R15, P1, PT, -R24, R15, RZ ;  /* 0x0000000f180f7210 */ /* 0x000fe20007f3e1ff */
[----:B------:R-:W-:Y:S02]  /*3780*/  IMAD R12, R6, UR9, R25 ;  /* 0x00000009060c7c24 */ /* 0x000fe4000f8e0219 */
[----:B------:R-:W-:Y:S01]  /*3790*/  HFMA2 R25, -RZ, RZ, 0, 0 ;  /* 0x00000000ff197431 */ /* 0x000fe200000001ff */
[----:B------:R-:W-:Y:S01]  /*37a0*/  ISETP.GE.U32.AND P0, PT, R15, UR8, PT ;  /* 0x000000080f007c0c */ /* 0x000fe2000bf06070 */
[----:B------:R-:W-:-:S04]  /*37b0*/  IMAD R12, R7, UR8, R12 ;  /* 0x00000008070c7c24 */ /* 0x000fc8000f8e020c */
[----:B------:R-:W-:Y:S01]  /*37c0*/  IMAD.X R11, R11, 0x1, ~R12, P1 ;  /* 0x000000010b0b7824 */ /* 0x000fe200008e0e0c */
[----:B------:R-:W-:-:S04]  /*37d0*/  IADD3 R24, P1, PT, R15, -UR8, RZ ;  /* 0x800000080f187c10 */ /* 0x000fc8000ff3e0ff */
[C---:B------:R-:W-:Y:S02]  /*37e0*/  ISETP.GE.U32.AND.EX P0, PT, R11.reuse, UR9, PT, P0 ;  /* 0x000000090b007c0c */ /* 0x040fe4000bf06100 */
[----:B------:R-:W-:Y:S02]  /*37f0*/  IADD3.X R12, PT, PT, R11, ~UR9, RZ, P1, !PT ;  /* 0x800000090b0c7c10 */ /* 0x000fe40008ffe4ff */
[----:B------:R-:W-:Y:S01]  /*3800*/  SEL R15, R24, R15, P0 ;  /* 0x0000000f180f7207 */ /* 0x000fe20000000000 */
[----:B------:R-:W-:Y:S01]  /*3810*/  IMAD.X R24, RZ, RZ, R7, P2 ;  /* 0x000000ffff187224 */ /* 0x000fe200010e0607 */
[----:B------:R-:W-:Y:S02]  /*3820*/  SEL R9, R9, R6, P0 ;  /* 0x0000000609097207 */ /* 0x000fe40000000000 */
[----:B------:R-:W-:Y:S02]  /*3830*/  SEL R12, R12, R11, P0 ;  /* 0x0000000b0c0c7207 */ /* 0x000fe40000000000 */
[----:B------:R-:W-:-:S02]  /*3840*/  ISETP.GE.U32.AND P1, PT, R15, UR8, PT ;  /* 0x000000080f007c0c */ /* 0x000fc4000bf26070 */
[----:B------:R-:W-:Y:S02]  /*3850*/  SEL R24, R24, R7, P0 ;  /* 0x0000000718187207 */ /* 0x000fe40000000000 */
[----:B------:R-:W-:Y:S02]  /*3860*/  IADD3 R6, P2, PT, R9, 0x1, RZ ;  /* 0x0000000109067810 */ /* 0x000fe40007f5e0ff */
[----:B------:R-:W-:-:S03]  /*3870*/  ISETP.GE.U32.AND.EX P0, PT, R12, UR9, PT, P1 ;  /* 0x000000090c007c0c */ /* 0x000fc6000bf06110 */
[----:B------:R-:W-:Y:S01]  /*3880*/  IMAD.X R7, RZ, RZ, R24, P2 ;  /* 0x000000ffff077224 */ /* 0x000fe200010e0618 */
[----:B------:R-:W-:Y:S02]  /*3890*/  SEL R6, R6, R9, P0 ;  /* 0x0000000906067207 */ /* 0x000fe40000000000 */
        /* <DEDUP_REMOVED lines=8> */
[----:B------:R-:W-:Y:S01]  /*3920*/  SEL R9, R9, R24, !P1 ;  /* 0x0000001809097207 */ /* 0x000fe20004800000 */
[----:B------:R-:W-:Y:S01]  /*3930*/  IMAD.MOV.U32 R24, RZ, RZ, R2 ;  /* 0x000000ffff187224 */ /* 0x000fe200078e0002 */
[----:B------:R-:W-:Y:S02]  /*3940*/  SEL R6, R7, 0xffffffff, P0 ;  /* 0xffffffff07067807 */ /* 0x000fe40000000000 */
[----:B------:R-:W-:Y:S01]  /*3950*/  SEL R7, R9, 0xffffffff, P0 ;  /* 0xffffffff09077807 */ /* 0x000fe20000000000 */
[----:B------:R-:W-:Y:S06]  /*3960*/  RET.REL.NODEC R24 `(_ZN2at6native49_GLOBAL__N__cfa43aba_16_ReflectionPad_cu_f800513921reflection_pad1d_flatIaEEvPKT_PS3_lllll) ;  /* 0xffffffc418a47950 */ /* 0x000fec0003c3ffff */
        .weak           $__internal_62_$__cuda_sm20_div_u64
        .type           $__internal_62_$__cuda_sm20_div_u64,@function
        .size           $__internal_62_$__cuda_sm20_div_u64,($__internal_63_$__cuda_sm20_rem_s64 - $__internal_62_$__cuda_sm20_div_u64)
$__internal_62_$__cuda_sm20_div_u64:
[----:B------:R-:W-:Y:S02]  /*3970*/  IMAD.MOV.U32 R20, RZ, RZ, R6 ;  /* 0x000000ffff147224 */ /* 0x000fe400078e0006 */
[----:B------:R-:W-:-:S04]  /*3980*/  IMAD.MOV.U32 R21, RZ, RZ, R9 ;  /* 0x000000ffff157224 */ /* 0x000fc800078e0009 */
        /* <DEDUP_REMOVED lines=40> */
[----:B------:R-:W-:Y:S02]  /*3c10*/  IMAD.X R11, RZ, RZ, R11, P1 ;  /* 0x000000ffff0b7224 */ /* 0x000fe400008e060b */
[C---:B------:R-:W-:Y:S01]  /*3c20*/  IMAD R12, R19.reuse, R9, R15 ;  /* 0x00000009130c7224 */ /* 0x040fe200078e020f */
[----:B------:R-:W-:Y:S02]  /*3c30*/  IADD3 R15, P1, PT, -R14, R2, RZ ;  /* 0x000000020e0f7210 */ /* 0x000fe40007f3e1ff */
[----:B------:R-:W-:Y:S01]  /*3c40*/  IADD3 R2, P2, PT, R19, 0x1, RZ ;  /* 0x0000000113027810 */ /* 0x000fe20007f5e0ff */
[-C--:B------:R-:W-:Y:S01]  /*3c50*/  IMAD R12, R11, R6.reuse, R12 ;  /* 0x000000060b0c7224 */ /* 0x080fe200078e020c */
[----:B------:R-:W-:-:S03]  /*3c60*/  ISETP.GE.U32.AND P0, PT, R15, R6, PT ;  /* 0x000000060f00720c */ /* 0x000fc60003f06070 */
[----:B------:R-:W-:Y:S01]  /*3c70*/  IMAD.X R18, R7, 0x1, ~R12, P1 ;  /* 0x0000000107127824 */ /* 0x000fe200008e0e0c */
[----:B------:R-:W-:Y:S02]  /*3c80*/  IADD3 R7, P1, PT, -R6, R15, RZ ;  /* 0x0000000f06077210 */ /* 0x000fe40007f3e1ff */
[----:B------:R-:W-:Y:S02]  /*3c90*/  IADD3.X R12, PT, PT, RZ, R11, RZ, P2, !PT ;  /* 0x0000000bff0c7210 */ /* 0x000fe400017fe4ff */
[C---:B------:R-:W-:Y:S01]  /*3ca0*/  ISETP.GE.U32.AND.EX P0, PT, R18.reuse, R9, PT, P0 ;  /* 0x000000091200720c */ /* 0x040fe20003f06100 */
[----:B------:R-:W-:Y:S01]  /*3cb0*/  IMAD.X R14, R18, 0x1, ~R9, P1 ;  /* 0x00000001120e7824 */ /* 0x000fe200008e0e09 */
[----:B------:R-:W-:Y:S02]  /*3cc0*/  ISETP.NE.U32.AND P1, PT, R6, RZ, PT ;  /* 0x000000ff0600720c */ /* 0x000fe40003f25070 */
[----:B------:R-:W-:Y:S02]  /*3cd0*/  SEL R19, R2, R19, P0 ;  /* 0x0000001302137207 */ /* 0x000fe40000000000 */
[----:B------:R-:W-:-:S02]  /*3ce0*/  SEL R7, R7, R15, P0 ;  /* 0x0000000f07077207 */ /* 0x000fc40000000000 */
[----:B------:R-:W-:Y:S01]  /*3cf0*/  SEL R12, R12, R11, P0 ;  /* 0x0000000b0c0c7207 */ /* 0x000fe20000000000 */
[----:B------:R-:W-:Y:S01]  /*3d00*/  IMAD.MOV.U32 R11, RZ, RZ, 0x0 ;  /* 0x00000000ff0b7424 */ /* 0x000fe200078e00ff */
[----:B------:R-:W-:Y:S02]  /*3d10*/  IADD3 R2, P2, PT, R19, 0x1, RZ ;  /* 0x0000000113027810 */ /* 0x000fe40007f5e0ff */
[----:B------:R-:W-:Y:S02]  /*3d20*/  SEL R14, R14, R18, P0 ;  /* 0x000000120e0e7207 */ /* 0x000fe40000000000 */
[----:B------:R-:W-:Y:S01]  /*3d30*/  ISETP.GE.U32.AND P0, PT, R7, R6, PT ;  /* 0x000000060700720c */ /* 0x000fe20003f06070 */
[----:B------:R-:W-:Y:S01]  /*3d40*/  IMAD.X R7, RZ, RZ, R12, P2 ;  /* 0x000000ffff077224 */ /* 0x000fe200010e060c */
[----:B------:R-:W-:Y:S02]  /*3d50*/  ISETP.NE.AND.EX P1, PT, R9, RZ, PT, P1 ;  /* 0x000000ff0900720c */ /* 0x000fe40003f25310 */
[----:B------:R-:W-:-:S04]  /*3d60*/  ISETP.GE.U32.AND.EX P0, PT, R14, R9, PT, P0 ;  /* 0x000000090e00720c */ /* 0x000fc80003f06100 */
[----:B------:R-:W-:Y:S02]  /*3d70*/  SEL R2, R2, R19, P0 ;  /* 0x0000001302027207 */ /* 0x000fe40000000000 */
[----:B------:R-:W-:Y:S02]  /*3d80*/  SEL R7, R7, R12, P0 ;  /* 0x0000000c07077207 */ /* 0x000fe40000000000 */
[----:B------:R-:W-:Y:S02]  /*3d90*/  SEL R2, R2, 0xffffffff, P1 ;  /* 0xffffffff02027807 */ /* 0x000fe40000800000 */
[----:B------:R-:W-:Y:S01]  /*3da0*/  SEL R7, R7, 0xffffffff, P1 ;  /* 0xffffffff07077807 */ /* 0x000fe20000800000 */
[----:B------:R-:W-:Y:S06]  /*3db0*/  RET.REL.NODEC R10 `(_ZN2at6native49_GLOBAL__N__cfa43aba_16_ReflectionPad_cu_f800513921reflection_pad1d_flatIaEEvPKT_PS3_lllll) ;  /* 0xffffffc00a907950 */ /* 0x000fec0003c3ffff */
        .weak           $__internal_63_$__cuda_sm20_rem_s64
        .type           $__internal_63_$__cuda_sm20_rem_s64,@function
        .size           $__internal_63_$__cuda_sm20_rem_s64,(.L_x_1269 - $__internal_63_$__cuda_sm20_rem_s64)
$__internal_63_$__cuda_sm20_rem_s64:
        /* <DEDUP_REMOVED lines=17> */
[----:B------:R-:W-:-:S04]  /*3ed0*/  IMAD.HI.U32 R26, R27, R11, RZ ;  /* 0x0000000b1b1a7227 */ /* 0x000fc800078e00ff */
[----:B------:R-:W-:Y:S01]  /*3ee0*/  IMAD.HI.U32 R12, P1, R27, R12, R32 ;  /* 0x0000000c1b0c7227 */ /* 0x000fe20007820020 */
[----:B------:R-:W-:-:S03]  /*3ef0*/  IADD3.X R26, PT, PT, R26, R27, RZ, P0, !PT ;  /* 0x0000001b1a1a7210 */ /* 0x000fc600007fe4ff */
[----:B------:R-:W-:Y:S02]  /*3f00*/  IMAD R11, R27, R11, RZ ;  /* 0x0000000b1b0b7224 */ /* 0x000fe400078e02ff */
[----:B------:R-:W-:-:S03]  /*3f10*/  IMAD.MOV.U32 R27, RZ, RZ, RZ ;  /* 0x000000ffff1b7224 */ /* 0x000fc600078e00ff */
[----:B------:R-:W-:-:S04]  /*3f20*/  IADD3 R33, P0, PT, R11, R12, RZ ;  /* 0x0000000c0b217210 */ /* 0x000fc80007f1e0ff */
[----:B------:R-:W-:Y:S01]  /*3f30*/  IADD3.X R26, PT, PT, RZ, RZ, R26, P0, P1 ;  /* 0x000000ffff1a7210 */ /* 0x000fe200007e241a */
[----:B------:R-:W-:Y:S01]  /*3f40*/  IMAD.WIDE.U32 R34, R33, R28, RZ ;  /* 0x0000001c21227225 */ /* 0x000fe200078e00ff */
[----:B------:R-:W-:-:S03]  /*3f50*/  ISETP.GE.AND P1, PT, R6, RZ, PT ;  /* 0x000000ff0600720c */ /* 0x000fc60003f26270 */
[----:B------:R-:W-:Y:S01]  /*3f60*/  IMAD R11, R33, R29, R35 ;  /* 0x0000001d210b7224 */ /* 0x000fe200078e0223 */
[----:B------:R-:W-:-:S03]  /*3f70*/  IADD3 R15, P0, PT, RZ, -R34, RZ ;  /* 0x80000022ff0f7210 */ /* 0x000fc60007f1e0ff */
[----:B------:R-:W-:Y:S02]  /*3f80*/  IMAD R11, R26, R28, R11 ;  /* 0x0000001c1a0b7224 */ /* 0x000fe400078e020b */
[----:B------:R-:W-:-:S04]  /*3f90*/  IMAD.HI.U32 R32, R33, R15, RZ ;  /* 0x0000000f21207227 */ /* 0x000fc800078e00ff */
[----:B------:R-:W-:-:S04]  /*3fa0*/  IMAD.X R11, RZ, RZ, ~R11, P0 ;  /* 0x000000ffff0b7224 */ /* 0x000fc800000e0e0b */
[----:B------:R-:W-:-:S04]  /*3fb0*/  IMAD.WIDE.U32 R32, P0, R33, R11, R32 ;  /* 0x0000000b21207225 */ /* 0x000fc80007800020 */
[----:B------:R-:W-:-:S04]  /*3fc0*/  IMAD.HI.U32 R12, R26, R11, RZ ;  /* 0x0000000b1a0c7227 */ /* 0x000fc800078e00ff */
[----:B------:R-:W-:-:S04]  /*3fd0*/  IMAD.HI.U32 R15, P2, R26, R15, R32 ;  /* 0x0000000f1a0f7227 */ /* 0x000fc80007840020 */
[----:B------:R-:W-:Y:S02]  /*3fe0*/  IMAD.X R12, R12, 0x1, R26, P0 ;  /* 0x000000010c0c7824 */ /* 0x000fe400000e061a */
[----:B------:R-:W-:Y:S01]  /*3ff0*/  IMAD R26, R26, R11, RZ ;  /* 0x0000000b1a1a7224 */ /* 0x000fe200078e02ff */
[----:B------:R-:W-:-:S04]  /*4000*/  IADD3 R11, P3, PT, RZ, -R24, RZ ;  /* 0x80000018ff0b7210 */ /* 0x000fc80007f7e0ff */
[----:B------:R-:W-:Y:S02]  /*4010*/  IADD3 R15, P0, PT, R26, R15, RZ ;  /* 0x0000000f1a0f7210 */ /* 0x000fe40007f1e0ff */
[----:B------:R-:W-:Y:S01]  /*4020*/  SEL R24, R11, R24, !P1 ;  /* 0x000000180b187207 */ /* 0x000fe20004800000 */
[----:B------:R-:W-:-:S04]  /*4030*/  IMAD.X R11, RZ, RZ, ~R6, P3 ;  /* 0x000000ffff0b7224 */ /* 0x000fc800018e0e06 */
[----:B------:R-:W-:Y:S01]  /*4040*/  IMAD.HI.U32 R26, R15, R24, RZ ;  /* 0x000000180f1a7227 */ /* 0x000fe200078e00ff */
[----:B------:R-:W-:-:S05]  /*4050*/  SEL R6, R11, R6, !P1 ;  /* 0x000000060b067207 */ /* 0x000fca0004800000 */
[----:B------:R-:W-:Y:S01]  /*4060*/  IMAD.WIDE.U32 R26, R15, R6, R26 ;  /* 0x000000060f1a7225 */ /* 0x000fe200078e001a */
[----:B------:R-:W-:-:S05]  /*4070*/  IADD3.X R15, PT, PT, RZ, RZ, R12, P0, P2 ;  /* 0x000000ffff0f7210 */ /* 0x000fca00007e440c */
[----:B------:R-:W-:-:S04]  /*4080*/  IMAD.HI.U32 R12, P0, R15, R24, R26 ;  /* 0x000000180f0c7227 */ /* 0x000fc8000780001a */
[CC--:B------:R-:W-:Y:S02]  /*4090*/  IMAD R11, R15.reuse, R6.reuse, RZ ;  /* 0x000000060f0b7224 */ /* 0x0c0fe400078e02ff */
[----:B------:R-:W-:-:S03]  /*40a0*/  IMAD.HI.U32 R15, R15, R6, RZ ;  /* 0x000000060f0f7227 */ /* 0x000fc600078e00ff */
[----:B------:R-:W-:Y:S01]  /*40b0*/  IADD3 R11, P2, PT, R11, R12, RZ ;  /* 0x0000000c0b0b7210 */ /* 0x000fe20007f5e0ff */
[----:B------:R-:W-:-:S04]  /*40c0*/  IMAD.X R12, RZ, RZ, R15, P0 ;  /* 0x000000ffff0c7224 */ /* 0x000fc800000e060f */
[----:B------:R-:W-:-:S04]  /*40d0*/  IMAD.WIDE.U32 R26, R11, R28, RZ ;  /* 0x0000001c0b1a7225 */ /* 0x000fc800078e00ff */
[----:B------:R-:W-:Y:S01]  /*40e0*/  IMAD R11, R11, R29, R27 ;  /* 0x0000001d0b0b7224 */ /* 0x000fe200078e021b */
[----:B------:R-:W-:Y:S01]  /*40f0*/  IADD3 R25, P3, PT, -R26, R24, RZ ;  /* 0x000000181a197210 */ /* 0x000fe20007f7e1ff */
[----:B------:R-:W-:Y:S02]  /*4100*/  IMAD.X R12, RZ, RZ, R12, P2 ;  /* 0x000000ffff0c7224 */ /* 0x000fe400010e060c */
[----:B------:R-:W-:Y:S01]  /*4110*/  IMAD.MOV.U32 R24, RZ, RZ, R2 ;  /* 0x000000ffff187224 */ /* 0x000fe200078e0002 */
[-C--:B------:R-:W-:Y:S01]  /*4120*/  ISETP.GE.U32.AND P0, PT, R25, R28.reuse, PT ;  /* 0x0000001c1900720c */ /* 0x080fe20003f06070 */
[----:B------:R-:W-:-:S05]  /*4130*/  IMAD R11, R12, R28, R11 ;  /* 0x0000001c0c0b7224 */ /* 0x000fca00078e020b */
[----:B------:R-:W-:Y:S02]  /*4140*/  IADD3.X R11, PT, PT, ~R11, R6, RZ, P3, !PT ;  /* 0x000000060b0b7210 */ /* 0x000fe40001ffe5ff */
[----:B------:R-:W-:Y:S02]  /*4150*/  IADD3 R6, P2, PT, R25, -R28, RZ ;  /* 0x8000001c19067210 */ /* 0x000fe40007f5e0ff */
[----:B------:R-:W-:-:S04]  /*4160*/  ISETP.GE.U32.AND.EX P0, PT, R11, R29, PT, P0 ;  /* 0x0000001d0b00720c */ /* 0x000fc80003f06100 */
[----:B------:R-:W-:Y:S01]  /*4170*/  SEL R25, R6, R25, P0 ;  /* 0x0000001906197207 */ /* 0x000fe20000000000 */
[----:B------:R-:W-:-:S05]  /*4180*/  IMAD.X R6, R11, 0x1, ~R29, P2 ;  /* 0x000000010b067824 */ /* 0x000fca00010e0e1d */
[----:B------:R-:W-:Y:S02]  /*4190*/  SEL R11, R6, R11, P0 ;  /* 0x0000000b060b7207 */ /* 0x000fe40000000000 */
[CC--:B------:R-:W-:Y:S02]  /*41a0*/  ISETP.GE.U32.AND P0, PT, R25.reuse, R28.reuse, PT ;  /* 0x0000001c1900720c */ /* 0x0c0fe40003f06070 */
[----:B------:R-:W-:Y:S02]  /*41b0*/  IADD3 R6, P2, PT, R25, -R28, RZ ;  /* 0x8000001c19067210 */ /* 0x000fe40007f5e0ff */
[----:B------:R-:W-:-:S03]  /*41c0*/  ISETP.GE.U32.AND.EX P0, PT, R11, R29, PT, P0 ;  /* 0x0000001d0b00720c */ /* 0x000fc60003f06100 */
[----:B------:R-:W-:Y:S01]  /*41d0*/  IMAD.X R28, R11, 0x1, ~R29, P2 ;  /* 0x000000010b1c7824 */ /* 0x000fe200010e0e1d */
[----:B------:R-:W-:Y:S01]  /*41e0*/  SEL R6, R6, R25, P0 ;  /* 0x0000001906067207 */ /* 0x000fe20000000000 */
[----:B------:R-:W-:-:S03]  /*41f0*/  IMAD.MOV.U32 R25, RZ, RZ, 0x0 ;  /* 0x00000000ff197424 */ /* 0x000fc600078e00ff */
        /* <DEDUP_REMOVED lines=9> */
[----:B------:R-:W-:Y:S06]  /*4290*/  RET.REL.NODEC R24 `(_ZN2at6native49_GLOBAL__N__cfa43aba_16_ReflectionPad_cu_f800513921reflection_pad1d_flatIaEEvPKT_PS3_lllll) ;  /* 0xffffffbc18587950 */ /* 0x000fec0003c3ffff */
.L_x_837:
        /* <DEDUP_REMOVED lines=14> */
.L_x_1269:


//--------------------- .text._ZN2at6native49_GLOBAL__N__cfa43aba_16_ReflectionPad_cu_f800513927reflection_pad1d_out_kernelIaEEvPKT_PS3_lll --------------------------
	.section	.text._ZN2at6native49_GLOBAL__N__cfa43aba_16_ReflectionPad_cu_f800513927reflection_pad1d_out_kernelIaEEvPKT_PS3_lll,"ax",@progbits
	.align	128
.text._ZN2at6native49_GLOBAL__N__cfa43aba_16_ReflectionPad_cu_f800513927reflection_pad1d_out_kernelIaEEvPKT_PS3_lll:
        .type           _ZN2at6native49_GLOBAL__N__cfa43aba_16_ReflectionPad_cu_f800513927reflection_pad1d_out_kernelIaEEvPKT_PS3_lll,@function
        .size           _ZN2at6native49_GLOBAL__N__cfa43aba_16_ReflectionPad_cu_f800513927reflection_pad1d_out_kernelIaEEvPKT_PS3_lll,(.L_x_1273 - _ZN2at6native49_GLOBAL__N__cfa43aba_16_ReflectionPad_cu_f800513927reflection_pad1d_out_kernelIaEEvPKT_PS3_lll)
        .other          _ZN2at6native49_GLOBAL__N__cfa43aba_16_ReflectionPad_cu_f800513927reflection_pad1d_out_kernelIaEEvPKT_PS3_lll,@"STO_CUDA_ENTRY STV_DEFAULT"
_ZN2at6native49_GLOBAL__N__cfa43aba_16_ReflectionPad_cu_f800513927reflection_pad1d_out_kernelIaEEvPKT_PS3_lll:
        /* <DEDUP_REMOVED lines=57> */
[----:B-1----:R-:W-:-:S04]  /*0390*/  IADD3 R4, P0, PT, R3, UR8, RZ ;  /* 0x0000000803047c10 */ /* 0x002fc8000ff1e0ff */
[----:B------:R-:W-:-:S06]  /*03a0*/  IADD3.X R5, PT, PT, R6, UR9, RZ, P0, !PT ;  /* 0x0000000906057c10 */ /* 0x000fcc00087fe4ff */
[----:B0-----:R-:W2:Y:S01]  /*03b0*/  LDG.E.U8 R5, desc[UR6][R4.64] ;  /* 0x0000000604057981 */ /* 0x001ea2000c1e1100 */
[----:B------:R-:W-:Y:S02]  /*03c0*/  IMAD.MOV.U32 R3, RZ, RZ, RZ ;  /* 0x000000ffff037224 */ /* 0x000fe400078e00ff */
[----:B------:R-:W-:-:S04]  /*03d0*/  IMAD.WIDE.U32 R2, R7, UR4, R2 ;  /* 0x0000000407027c25 */ /* 0x000fc8000f8e0002 */
[----:B------:R-:W-:Y:S01]  /*03e0*/  IMAD R7, R0, UR4, RZ ;  /* 0x0000000400077c24 */ /* 0x000fe2000f8e02ff */
[----:B------:R-:W-:-:S04]  /*03f0*/  IADD3 R2, P0, PT, R2, UR10, RZ ;  /* 0x0000000a02027c10 */ /* 0x000fc8000ff1e0ff */
[----:B------:R-:W-:-:S05]  /*0400*/  IADD3.X R3, PT, PT, R3, UR11, R7, P0, !PT ;  /* 0x0000000b03037c10 */ /* 0x000fca00087fe407 */
[----:B--2---:R-:W-:Y:S01]  /*0410*/  STG.E.U8 desc[UR6][R2.64], R5 ;  /* 0x0000000502007986 */ /* 0x004fe2000c101106 */
[----:B------:R-:W-:Y:S05]  /*0420*/  EXIT ;  /* 0x000000000000794d */ /* 0x000fea0003800000 */
.L_x_838:
        /* <DEDUP_REMOVED lines=13> */
.L_x_1273:


//--------------------- .text._ZN2at6native49_GLOBAL__N__cfa43aba_16_ReflectionPad_cu_f800513921reflection_pad1d_flatIhEEvPKT_PS3_lllll --------------------------
	.section	.text._ZN2at6native49_GLOBAL__N__cfa43aba_16_ReflectionPad_cu_f800513921reflection_pad1d_flatIhEEvPKT_PS3_lllll,"ax",@progbits
	.align	128
.text._ZN2at6native49_GLOBAL__N__cfa43aba_16_ReflectionPad_cu_f800513921reflection_pad1d_flatIhEEvPKT_PS3_lllll:
        .type           _ZN2at6native49_GLOBAL__N__cfa43aba_16_ReflectionPad_cu_f800513921reflection_pad1d_flatIhEEvPKT_PS3_lllll,@function
        .size           _ZN2at6native49_GLOBAL__N__cfa43aba_16_ReflectionPad_cu_f800513921reflection_pad1d_flatIhEEvPKT_PS3_lllll,(.L_x_1274 - _ZN2at6native49_GLOBAL__N__cfa43aba_16_ReflectionPad_cu_f800513921reflection_pad1d_flatIhEEvPKT_PS3_lllll)
        .other          _ZN2at6native49_GLOBAL__N__cfa43aba_16_ReflectionPad_cu_f800513921reflection_pad1d_flatIhEEvPKT_PS3_lllll,@"STO_CUDA_ENTRY STV_DEFAULT"
_ZN2at6native49_GLOBAL__N__cfa43aba_16_ReflectionPad_cu_f800513921reflection_pad1d_flatIhEEvPKT_PS3_lllll:
        /* <DEDUP_REMOVED lines=62> */
.L_x_841:
        /* <DEDUP_REMOVED lines=8> */
[----:B------:R-:W-:Y:S05]  /*0460*/  CALL.REL.NOINC `($__internal_65_$__cuda_sm20_div_u64) ;  /* 0x0000003400407944 */ /* 0x000fea0003c00000 */
[----:B------:R-:W-:Y:S02]  /*0470*/  IMAD.MOV.U32 R10, RZ, RZ, R2 ;  /* 0x000000ffff0a7224 */ /* 0x000fe400078e0002 */
[----:B------:R-:W-:-:S07]  /*0480*/  IMAD.MOV.U32 R11, RZ, RZ, R7 ;  /* 0x000000ffff0b7224 */ /* 0x000fce00078e0007 */
.L_x_842:
[----:B------:R-:W-:Y:S05]  /*0490*/  BSYNC.RECONVERGENT B0 ;  /* 0x0000000000007941 */ /* 0x000fea0003800200 */
.L_x_840:
        /* <DEDUP_REMOVED lines=19> */
.L_x_849:
        /* <DEDUP_REMOVED lines=27> */
.L_x_847:
[----:B------:R-:W-:-:S07]  /*0780*/  MOV R2, 0x7a0 ;  /* 0x000007a000027802 */ /* 0x000fce0000000f00 */
[----:B-12---:R-:W-:Y:S05]  /*0790*/  CALL.REL.NOINC `($__internal_64_$__cuda_sm20_div_s64) ;  /* 0x0000002c00247944 */ /* 0x006fea0003c00000 */
.L_x_848:
[----:B--2---:R-:W-:Y:S05]  /*07a0*/  BSYNC.RECONVERGENT B2 ;  /* 0x0000000000027941 */ /* 0x004fea0003800200 */
.L_x_846:
        /* <DEDUP_REMOVED lines=16> */
.L_x_845:
[----:B------:R-:W-:-:S04]  /*08b0*/  IADD3 R13, P0, PT, R5, UR6, RZ ;  /* 0x00000006050d7c10 */ /* 0x000fc8000ff1e0ff */
[----:B0-----:R-:W-:-:S09]  /*08c0*/  IADD3.X R3, PT, PT, R4, UR7, RZ, P0, !PT ;  /* 0x0000000704037c10 */ /* 0x001fd200087fe4ff */
.L_x_844:
[----:B--2---:R-:W-:Y:S05]  /*08d0*/  BSYNC.RECONVERGENT B0 ;  /* 0x0000000000007941 */ /* 0x004fea0003800200 */
.L_x_843:
        /* <DEDUP_REMOVED lines=8> */
.L_x_862:
        /* <DEDUP_REMOVED lines=24> */
.L_x_851:
[----:B------:R-:W-:Y:S01]  /*0ae0*/  IMAD.MOV.U32 R24, RZ, RZ, R13 ;  /* 0x000000ffff187224 */ /* 0x000fe200078e000d */
[----:B------:R-:W-:-:S07]  /*0af0*/  MOV R2, 0xb10 ;  /* 0x00000b1000027802 */ /* 0x000fce0000000f00 */
[----:B0-----:R-:W-:Y:S05]  /*0b00*/  CALL.REL.NOINC `($__internal_64_$__cuda_sm20_div_s64) ;  /* 0x0000002800487944 */ /* 0x001fea0003c00000 */
.L_x_852:
[----:B------:R-:W-:Y:S05]  /*0b10*/  BSYNC.RECONVERGENT B0 ;  /* 0x0000000000007941 */ /* 0x000fea0003800200 */
.L_x_850:
        /* <DEDUP_REMOVED lines=34> */
.L_x_854:
[----:B------:R-:W-:Y:S01]  /*0d40*/  IMAD.MOV.U32 R24, RZ, RZ, R13 ;  /* 0x000000ffff187224 */ /* 0x000fe200078e000d */
[----:B------:R-:W-:-:S07]  /*0d50*/  MOV R2, 0xd70 ;  /* 0x00000d7000027802 */ /* 0x000fce0000000f00 */
[----:B0-----:R-:W-:Y:S05]  /*0d60*/  CALL.REL.NOINC `($__internal_64_$__cuda_sm20_div_s64) ;  /* 0x0000002400b07944 */ /* 0x001fea0003c00000 */
.L_x_855:
[----:B------:R-:W-:Y:S05]  /*0d70*/  BSYNC.RECONVERGENT B0 ;  /* 0x0000000000007941 */ /* 0x000fea0003800200 */
.L_x_853:
        /* <DEDUP_REMOVED lines=34> */
.L_x_857:
[----:B------:R-:W-:Y:S02]  /*0fa0*/  MOV R24, R13 ;  /* 0x0000000d00187202 */ /* 0x000fe40000000f00 */
[----:B------:R-:W-:-:S07]  /*0fb0*/  MOV R2, 0xfd0 ;  /* 0x00000fd000027802 */ /* 0x000fce0000000f00 */
[----:B0-----:R-:W-:Y:S05]  /*0fc0*/  CALL.REL.NOINC `($__internal_64_$__cuda_sm20_div_s64) ;  /* 0x0000002400187944 */ /* 0x001fea0003c00000 */
.L_x_858:
[----:B------:R-:W-:Y:S05]  /*0fd0*/  BSYNC.RECONVERGENT B0 ;  /* 0x0000000000007941 */ /* 0x000fea0003800200 */
.L_x_856:
        /* <DEDUP_REMOVED lines=34> */
.L_x_860:
[----:B------:R-:W-:Y:S01]  /*1200*/  IMAD.MOV.U32 R24, RZ, RZ, R13 ;  /* 0x000000ffff187224 */ /* 0x000fe200078e000d */
[----:B------:R-:W-:-:S07]  /*1210*/  MOV R2, 0x1230 ;  /* 0x0000123000027802 */ /* 0x000fce0000000f00 */
[----:B0-----:R-:W-:Y:S05]  /*1220*/  CALL.REL.NOINC `($__internal_64_$__cuda_sm20_div_s64) ;  /* 0x0000002000807944 */ /* 0x001fea0003c00000 */
.L_x_861:
[----:B------:R-:W-:Y:S05]  /*1230*/  BSYNC.RECONVERGENT B0 ;  /* 0x0000000000007941 */ /* 0x000fea0003800200 */
.L_x_859:
        /* <DEDUP_REMOVED lines=14> */
.L_x_839:
        /* <DEDUP_REMOVED lines=35> */
.L_x_864:
        /* <DEDUP_REMOVED lines=11> */
.L_x_865:
[----:B------:R-:W-:Y:S05]  /*1600*/  BSYNC.RECONVERGENT B0 ;  /* 0x0000000000007941 */ /* 0x000fea0003800200 */
.L_x_863:
        /* <DEDUP_REMOVED lines=19> */
.L_x_875:
        /* <DEDUP_REMOVED lines=26> */
.L_x_870:
[----:B------:R-:W-:-:S07]  /*18e0*/  MOV R2, 0x1900 ;  /* 0x0000190000027802 */ /* 0x000fce0000000f00 */
[----:B01234-:R-:W-:Y:S05]  /*18f0*/  CALL.REL.NOINC `($__internal_64_$__cuda_sm20_div_s64) ;  /* 0x0000001800cc7944 */ /* 0x01ffea0003c00000 */
[----:B------:R-:W-:Y:S01]  /*1900*/  MOV R30, R6 ;  /* 0x00000006001e7202 */ /* 0x000fe20000000f00 */
[----:B------:R-:W-:-:S07]  /*1910*/  IMAD.MOV.U32 R31, RZ, RZ, R7 ;  /* 0x000000ffff1f7224 */ /* 0x000fce00078e0007 */
.L_x_871:
[----:B--23--:R-:W-:Y:S05]  /*1920*/  BSYNC.RECONVERGENT B2 ;  /* 0x0000000000027941 */ /* 0x00cfea0003800200 */
.L_x_869:
        /* <DEDUP_REMOVED lines=31> */
.L_x_873:
[----:B------:R-:W-:Y:S01]  /*1b20*/  IMAD.U32 R7, RZ, RZ, UR20 ;  /* 0x00000014ff077e24 */ /* 0x000fe2000f8e00ff */
[----:B------:R-:W-:Y:S01]  /*1b30*/  MOV R2, 0x1b60 ;  /* 0x00001b6000027802 */ /* 0x000fe20000000f00 */
[----:B------:R-:W-:-:S07]  /*1b40*/  IMAD.U32 R9, RZ, RZ, UR10 ;  /* 0x0000000aff097e24 */ /* 0x000fce000f8e00ff */
[----:B01----:R-:W-:Y:S05]  /*1b50*/  CALL.REL.NOINC `($__internal_66_$__cuda_sm20_rem_s64) ;  /* 0x0000002000987944 */ /* 0x003fea0003c00000 */
.L_x_874:
[----:B------:R-:W-:Y:S05]  /*1b60*/  BSYNC.RECONVERGENT B2 ;  /* 0x0000000000027941 */ /* 0x000fea0003800200 */
.L_x_872:
        /* <DEDUP_REMOVED lines=29> */
.L_x_868:
[----:B------:R-:W-:-:S04]  /*1d40*/  IADD3 R13, P0, PT, R5, UR6, RZ ;  /* 0x00000006050d7c10 */ /* 0x000fc8000ff1e0ff */
[----:B0-----:R-:W-:-:S09]  /*1d50*/  IADD3.X R3, PT, PT, R4, UR7, RZ, P0, !PT ;  /* 0x0000000704037c10 */ /* 0x001fd200087fe4ff */
.L_x_867:
[----:B--23--:R-:W-:Y:S05]  /*1d60*/  BSYNC.RECONVERGENT B0 ;  /* 0x0000000000007941 */ /* 0x00cfea0003800200 */
.L_x_866:
        /* <DEDUP_REMOVED lines=11> */
.L_x_901:
        /* <DEDUP_REMOVED lines=24> */
.L_x_878:
[----:B------:R-:W-:Y:S01]  /*1fa0*/  IMAD.MOV.U32 R24, RZ, RZ, R13 ;  /* 0x000000ffff187224 */ /* 0x000fe200078e000d */
[----:B------:R-:W-:-:S07]  /*1fb0*/  MOV R2, 0x1fd0 ;  /* 0x00001fd000027802 */ /* 0x000fce0000000f00 */
[----:B------:R-:W-:Y:S05]  /*1fc0*/  CALL.REL.NOINC `($__internal_64_$__cuda_sm20_div_s64) ;  /* 0x0000001400187944 */ /* 0x000fea0003c00000 */
[----:B------:R-:W-:Y:S01]  /*1fd0*/  IMAD.MOV.U32 R18, RZ, RZ, R6 ;  /* 0x000000ffff127224 */ /* 0x000fe200078e0006 */
[----:B------:R-:W-:-:S07]  /*1fe0*/  MOV R19, R7 ;  /* 0x0000000700137202 */ /* 0x000fce0000000f00 */
.L_x_879:
[----:B------:R-:W-:Y:S05]  /*1ff0*/  BSYNC.RECONVERGENT B1 ;  /* 0x0000000000017941 */ /* 0x000fea0003800200 */
.L_x_877:
        /* <DEDUP_REMOVED lines=29> */
.L_x_881:
[----:B------:R-:W-:Y:S01]  /*21d0*/  IMAD.U32 R7, RZ, RZ, UR20 ;  /* 0x00000014ff077e24 */ /* 0x000fe2000f8e00ff */
[----:B------:R-:W-:Y:S01]  /*21e0*/  MOV R2, 0x2210 ;  /* 0x0000221000027802 */ /* 0x000fe20000000f00 */
[----:B------:R-:W-:-:S07]  /*21f0*/  IMAD.U32 R9, RZ, RZ, UR10 ;  /* 0x0000000aff097e24 */ /* 0x000fce000f8e00ff */
[----:B------:R-:W-:Y:S05]  /*2200*/  CALL.REL.NOINC `($__internal_66_$__cuda_sm20_rem_s64) ;  /* 0x0000001800ec7944 */ /* 0x000fea0003c00000 */
.L_x_882:
[----:B------:R-:W-:Y:S05]  /*2210*/  BSYNC.RECONVERGENT B1 ;  /* 0x0000000000017941 */ /* 0x000fea0003800200 */
.L_x_880:
        /* <DEDUP_REMOVED lines=47> */
.L_x_884:
[----:B------:R-:W-:Y:S01]  /*2510*/  IMAD.MOV.U32 R24, RZ, RZ, R13 ;  /* 0x000000ffff187224 */ /* 0x000fe200078e000d */
[----:B------:R-:W-:-:S07]  /*2520*/  MOV R2, 0x2540 ;  /* 0x0000254000027802 */ /* 0x000fce0000000f00 */
[----:B0-----:R-:W-:Y:S05]  /*2530*/  CALL.REL.NOINC `($__internal_64_$__cuda_sm20_div_s64) ;  /* 0x0000000c00bc7944 */ /* 0x001fea0003c00000 */
[----:B------:R-:W-:Y:S02]  /*2540*/  IMAD.MOV.U32 R20, RZ, RZ, R6 ;  /* 0x000000ffff147224 */ /* 0x000fe400078e0006 */
[----:B------:R-:W-:-:S07]  /*2550*/  IMAD.MOV.U32 R21, RZ, RZ, R7 ;  /* 0x000000ffff157224 */ /* 0x000fce00078e0007 */
.L_x_885:
[----:B------:R-:W-:Y:S05]  /*2560*/  BSYNC.RECONVERGENT B1 ;  /* 0x0000000000017941 */ /* 0x000fea0003800200 */
.L_x_883:
        /* <DEDUP_REMOVED lines=29> */
.L_x_887:
[----:B------:R-:W-:Y:S01]  /*2740*/  IMAD.U32 R7, RZ, RZ, UR20 ;  /* 0x00000014ff077e24 */ /* 0x000fe2000f8e00ff */
[----:B------:R-:W-:Y:S01]  /*2750*/  MOV R2, 0x2780 ;  /* 0x0000278000027802 */ /* 0x000fe20000000f00 */
[----:B------:R-:W-:-:S07]  /*2760*/  IMAD.U32 R9, RZ, RZ, UR10 ;  /* 0x0000000aff097e24 */ /* 0x000fce000f8e00ff */
[----:B------:R-:W-:Y:S05]  /*2770*/  CALL.REL.NOINC `($__internal_66_$__cuda_sm20_rem_s64) ;  /* 0x0000001400907944 */ /* 0x000fea0003c00000 */
.L_x_888:
[----:B------:R-:W-:Y:S05]  /*2780*/  BSYNC.RECONVERGENT B1 ;  /* 0x0000000000017941 */ /* 0x000fea0003800200 */
.L_x_886:
        /* <DEDUP_REMOVED lines=47> */
.L_x_890:
[----:B------:R-:W-:Y:S01]  /*2a80*/  IMAD.MOV.U32 R24, RZ, RZ, R13 ;  /* 0x000000ffff187224 */ /* 0x000fe200078e000d */
[----:B------:R-:W-:-:S07]  /*2a90*/  MOV R2, 0x2ab0 ;  /* 0x00002ab000027802 */ /* 0x000fce0000000f00 */
[----:B0-----:R-:W-:Y:S05]  /*2aa0*/  CALL.REL.NOINC `($__internal_64_$__cuda_sm20_div_s64) ;  /* 0x0000000800607944 */ /* 0x001fea0003c00000 */
[----:B------:R-:W-:Y:S02]  /*2ab0*/  IMAD.MOV.U32 R20, RZ, RZ, R6 ;  /* 0x000000ffff147224 */ /* 0x000fe400078e0006 */
[----:B------:R-:W-:-:S07]  /*2ac0*/  IMAD.MOV.U32 R21, RZ, RZ, R7 ;  /* 0x000000ffff157224 */ /* 0x000fce00078e0007 */
.L_x_891:
[----:B------:R-:W-:Y:S05]  /*2ad0*/  BSYNC.RECONVERGENT B1 ;  /* 0x0000000000017941 */ /* 0x000fea0003800200 */
.L_x_889:
        /* <DEDUP_REMOVED lines=29> */
.L_x_893:
[----:B------:R-:W-:Y:S01]  /*2cb0*/  IMAD.U32 R7, RZ, RZ, UR20 ;  /* 0x00000014ff077e24 */ /* 0x000fe2000f8e00ff */
[----:B------:R-:W-:Y:S01]  /*2cc0*/  MOV R2, 0x2cf0 ;  /* 0x00002cf000027802 */ /* 0x000fe20000000f00 */
[----:B------:R-:W-:-:S07]  /*2cd0*/  IMAD.U32 R9, RZ, RZ, UR10 ;  /* 0x0000000aff097e24 */ /* 0x000fce000f8e00ff */
[----:B------:R-:W-:Y:S05]  /*2ce0*/  CALL.REL.NOINC `($__internal_66_$__cuda_sm20_rem_s64) ;  /* 0x0000001000347944 */ /* 0x000fea0003c00000 */
.L_x_894:
[----:B------:R-:W-:Y:S05]  /*2cf0*/  BSYNC.RECONVERGENT B1 ;  /* 0x0000000000017941 */ /* 0x000fea0003800200 */
.L_x_892:
        /* <DEDUP_REMOVED lines=47> */
.L_x_896:
[----:B------:R-:W-:Y:S01]  /*2ff0*/  IMAD.MOV.U32 R24, RZ, RZ, R13 ;  /* 0x000000ffff187224 */ /* 0x000fe200078e000d */
[----:B------:R-:W-:-:S07]  /*3000*/  MOV R2, 0x3020 ;  /* 0x0000302000027802 */ /* 0x000fce0000000f00 */
[----:B0-----:R-:W-:Y:S05]  /*3010*/  CALL.REL.NOINC `($__internal_64_$__cuda_sm20_div_s64) ;  /* 0x0000000400047944 */ /* 0x001fea0003c00000 */
[----:B------:R-:W-:Y:S01]  /*3020*/  IMAD.MOV.U32 R20, RZ, RZ, R6 ;  /* 0x000000ffff147224 */ /* 0x000fe200078e0006 */
[----:B------:R-:W-:-:S07]  /*3030*/  MOV R21, R7 ;  /* 0x0000000700157202 */ /* 0x000fce0000000f00 */
.L_x_897:
[----:B------:R-:W-:Y:S05]  /*3040*/  BSYNC.RECONVERGENT B1 ;  /* 0x0000000000017941 */ /* 0x000fea0003800200 */
.L_x_895:
        /* <DEDUP_REMOVED lines=29> */
.L_x_899:
[----:B------:R-:W-:Y:S01]  /*3220*/  IMAD.U32 R7, RZ, RZ, UR20 ;  /* 0x00000014ff077e24 */ /* 0x000fe2000f8e00ff */
[----:B------:R-:W-:Y:S01]  /*3230*/  MOV R2, 0x3260 ;  /* 0x0000326000027802 */ /* 0x000fe20000000f00 */
[----:B------:R-:W-:-:S07]  /*3240*/  IMAD.U32 R9, RZ, RZ, UR10 ;  /* 0x0000000aff097e24 */ /* 0x000fce000f8e00ff */
[----:B------:R-:W-:Y:S05]  /*3250*/  CALL.REL.NOINC `($__internal_66_$__cuda_sm20_rem_s64) ;  /* 0x0000000800d87944 */ /* 0x000fea0003c00000 */
.L_x_900:
[----:B------:R-:W-:Y:S05]  /*3260*/  BSYNC.RECONVERGENT B1 ;  /* 0x0000000000017941 */ /* 0x000fea0003800200 */
.L_x_898:
        /* <DEDUP_REMOVED lines=27> */
.L_x_876:
[----:B------:R-:W-:Y:S05]  /*3420*/  EXIT ;  /* 0x000000000000794d */ /* 0x000fea0003800000 */
        .weak           $__internal_64_$__cuda_sm20_div_s64
        .type           $__internal_64_$__cuda_sm20_div_s64,@function
        .size           $__internal_64_$__cuda_sm20_div_s64,($__internal_65_$__cuda_sm20_div_u64 - $__internal_64_$__cuda_sm20_div_s64)
$__internal_64_$__cuda_sm20_div_s64:
        /* <DEDUP_REMOVED lines=83> */
[----:B------:R-:W-:Y:S06]  /*3960*/  RET.REL.NODEC R24 `(_ZN2at6native49_GLOBAL__N__cfa43aba_16_ReflectionPad_cu_f800513921reflection_pad1d_flatIhEEvPKT_PS3_lllll) ;  /* 0xffffffc418a47950 */ /* 0x000fec0003c3ffff */
        .weak           $__internal_65_$__cuda_sm20_div_u64
        .type           $__internal_65_$__cuda_sm20_div_u64,@function
        .size           $__internal_65_$__cuda_sm20_div_u64,($__internal_66_$__cuda_sm20_rem_s64 - $__internal_65_$__cuda_sm20_div_u64)
$__internal_65_$__cuda_sm20_div_u64:
        /* <DEDUP_REMOVED lines=68> */
[----:B------:R-:W-:Y:S06]  /*3db0*/  RET.REL.NODEC R10 `(_ZN2at6native49_GLOBAL__N__cfa43aba_16_ReflectionPad_cu_f800513921reflection_pad1d_flatIhEEvPKT_PS3_lllll) ;  /* 0xffffffc00a907950 */ /* 0x000fec0003c3ffff */
        .weak           $__internal_66_$__cuda_sm20_rem_s64
        .type           $__internal_66_$__cuda_sm20_rem_s64,@function
        .size           $__internal_66_$__cuda_sm20_rem_s64,(.L_x_1274 - $__internal_66_$__cuda_sm20_rem_s64)
$__internal_66_$__cuda_sm20_rem_s64:
        /* <DEDUP_REMOVED lines=77> */
[----:B------:R-:W-:Y:S06]  /*4290*/  RET.REL.NODEC R24 `(_ZN2at6native49_GLOBAL__N__cfa43aba_16_ReflectionPad_cu_f800513921reflection_pad1d_flatIhEEvPKT_PS3_lllll) ;  /* 0xffffffbc18587950 */ /* 0x000fec0003c3ffff */
.L_x_902:
        /* <DEDUP_REMOVED lines=14> */
.L_x_1274:


//--------------------- .text._ZN2at6native49_GLOBAL__N__cfa43aba_16_ReflectionPad_cu_f800513927reflection_pad1d_out_kernelIhEEvPKT_PS3_lll --------------------------
	.section	.text._ZN2at6native49_GLOBAL__N__cfa43aba_16_ReflectionPad_cu_f800513927reflection_pad1d_out_kernelIhEEvPKT_PS3_lll,"ax",@progbits
	.align	128
.text._ZN2at6native49_GLOBAL__N__cfa43aba_16_ReflectionPad_cu_f800513927reflection_pad1d_out_kernelIhEEvPKT_PS3_lll:
        .type           _ZN2at6native49_GLOBAL__N__cfa43aba_16_ReflectionPad_cu_f800513927reflection_pad1d_out_kernelIhEEvPKT_PS3_lll,@function
        .size           _ZN2at6native49_GLOBAL__N__cfa43aba_16_ReflectionPad_cu_f800513927reflection_pad1d_out_kernelIhEEvPKT_PS3_lll,(.L_x_1278 - _ZN2at6native49_GLOBAL__N__cfa43aba_16_ReflectionPad_cu_f800513927reflection_pad1d_out_kernelIhEEvPKT_PS3_lll)
        .other          _ZN2at6native49_GLOBAL__N__cfa43aba_16_ReflectionPad_cu_f800513927reflection_pad1d_out_kernelIhEEvPKT_PS3_lll,@"STO_CUDA_ENTRY STV_DEFAULT"
_ZN2at6native49_GLOBAL__N__cfa43aba_16_ReflectionPad_cu_f800513927reflection_pad1d_out_kernelIhEEvPKT_PS3_lll:
        /* <DEDUP_REMOVED lines=67> */
.L_x_903:
        /* <DEDUP_REMOVED lines=13> */
.L_x_1278:


//--------------------- .text._ZN2at6native49_GLOBAL__N__cfa43aba_16_ReflectionPad_cu_f800513936reflection_pad2d_backward_out_kernelIN3c108BFloat16EEEvPT_PKS5_lliiiiiii --------------------------
	.section	.text._ZN2at6native49_GLOBAL__N__cfa43aba_16_ReflectionPad_cu_f800513936reflection_pad2d_backward_out_kernelIN3c108BFloat16EEEvPT_PKS5_lliiiiiii,"ax",@progbits
	.align	128
.text._ZN2at6native49_GLOBAL__N__cfa43aba_16_ReflectionPad_cu_f800513936reflection_pad2d_backward_out_kernelIN3c108BFloat16EEEvPT_PKS5_lliiiiiii:
        .type           _ZN2at6native49_GLOBAL__N__cfa43aba_16_ReflectionPad_cu_f800513936reflection_pad2d_backward_out_kernelIN3c108BFloat16EEEvPT_PKS5_lliiiiiii,@function
        .size           _ZN2at6native49_GLOBAL__N__cfa43aba_16_ReflectionPad_cu_f800513936reflection_pad2d_backward_out_kernelIN3c108BFloat16EEEvPT_PKS5_lliiiiiii,(.L_x_1279 - _ZN2at6native49_GLOBAL__N__cfa43aba_16_ReflectionPad_cu_f800513936reflection_pad2d_backward_out_kernelIN3c108BFloat16EEEvPT_PKS5_lliiiiiii)
        .other          _ZN2at6native49_GLOBAL__N__cfa43aba_16_ReflectionPad_cu_f800513936reflection_pad2d_backward_out_kernelIN3c108BFloat16EEEvPT_PKS5_lliiiiiii,@"STO_CUDA_ENTRY STV_DEFAULT"
_ZN2at6native49_GLOBAL__N__cfa43aba_16_ReflectionPad_cu_f800513936reflection_pad2d_backward_out_kernelIN3c108BFloat16EEEvPT_PKS5_lliiiiiii:
[----:B------:R-:W-:Y:S01]  /*0000*/  LDC R1, c[0x0][0x37c] ;  /* 0x0000df00ff017b82 */ /* 0x000fe20000000800 */
[----:B------:R-:W0:Y:S01]  /*0010*/  LDCU.128 UR12, c[0x0][0x3a0] ;  /* 0x00007400ff0c77ac */ /* 0x000e220008000c00 */
[----:B------:R-:W1:Y:S06]  /*0020*/  S2R R2, SR_TID.X ;  /* 0x0000000000027919 */ /* 0x000e6c0000002100 */
[----:B------:R-:W1:Y:S01]  /*0030*/  S2UR UR5, SR_CTAID.X ;  /* 0x00000000000579c3 */ /* 0x000e620000002500 */
[----:B------:R-:W2:Y:S07]  /*0040*/  LDCU.128 UR20, c[0x0][0x390] ;  /* 0x00007200ff1477ac */ /* 0x000eae0008000c00 */
[----:B------:R-:W1:Y:S01]  /*0050*/  LDC R3, c[0x0][0x360] ;  /* 0x0000d800ff037b82 */ /* 0x000e620000000800 */
[----:B0-----:R-:W-:-:S02]  /*0060*/  USHF.R.S32.HI UR9, URZ, 0x1f, UR14 ;  /* 0x0000001fff097899 */ /* 0x001fc4000801140e */
[----:B------:R-:W-:Y:S02]  /*0070*/  USHF.R.S32.HI UR6, URZ, 0x1f, UR12 ;  /* 0x0000001fff067899 */ /* 0x000fe4000801140c */
[----:B--2---:R-:W-:Y:S02]  /*0080*/  UIADD3 UR20, UP0, UPT, UR14, UR20, URZ ;  /* 0x000000140e147290 */ /* 0x004fe4000ff1e0ff */
[----:B------:R-:W-:Y:S02]  /*0090*/  UIADD3 UR17, UP1, UPT, UR12, UR22, URZ ;  /* 0x000000160c117290 */ /* 0x000fe4000ff3e0ff */
[----:B------:R-:W-:Y:S02]  /*00a0*/  UIADD3.X UR21, UPT, UPT, UR9, UR21, URZ, UP0, !UPT ;  /* 0x0000001509157290 */ /* 0x000fe400087fe4ff */
[----:B------:R-:W-:Y:S02]  /*00b0*/  UIADD3 UR28, UP0, UPT, UR20, UR15, URZ ;  /* 0x0000000f141c7290 */ /* 0x000fe4000ff1e0ff */
[----:B------:R-:W-:-:S02]  /*00c0*/  UIADD3.X UR18, UPT, UPT, UR6, UR23, URZ, UP1, !UPT ;  /* 0x0000001706127290 */ /* 0x000fc40008ffe4ff */
[----:B------:R-:W-:Y:S02]  /*00d0*/  UIADD3 UR7, UP1, UPT, UR17, UR13, URZ ;  /* 0x0000000d11077290 */ /* 0x000fe4000ff3e0ff */
[----:B------:R-:W-:Y:S01]  /*00e0*/  ULEA.HI.X.SX32 UR19, UR15, UR21, 0x1, UP0 ;  /* 0x000000150f137291 */ /* 0x000fe200080f0eff */
[----:B-1----:R-:W-:Y:S01]  /*00f0*/  IMAD R2, R3, UR5, R2 ;  /* 0x0000000503027c24 */ /* 0x002fe2000f8e0202 */
[----:B------:R-:W-:Y:S02]  /*0100*/  ULEA.HI.X.SX32 UR10, UR13, UR18, 0x1, UP1 ;  /* 0x000000120d0a7291 */ /* 0x000fe400088f0eff */
[----:B------:R-:W-:Y:S02]  /*0110*/  UIMAD UR4, UR19, UR7, URZ ;  /* 0x00000007130472a4 */ /* 0x000fe4000f8e02ff */
[----:B------:R-:W-:Y:S02]  /*0120*/  UIMAD.WIDE.U32 UR12, UR28, UR7, URZ ;  /* 0x000000071c0c72a5 */ /* 0x000fe4000f8e00ff */
[----:B------:R-:W-:-:S04]  /*0130*/  UIMAD UR4, UR10, UR28, UR4 ;  /* 0x0000001c0a0472a4 */ /* 0x000fc8000f8e0204 */
[----:B------:R-:W-:Y:S01]  /*0140*/  UIADD3 UR4, UPT, UPT, UR13, UR4, URZ ;  /* 0x000000040d047290 */ /* 0x000fe2000fffe0ff */
[----:B------:R-:W-:-:S05]  /*0150*/  ISETP.LT.U32.AND P0, PT, R2, UR12, PT ;  /* 0x0000000c02007c0c */ /* 0x000fca000bf01070 */
[----:B------:R-:W-:-:S05]  /*0160*/  IMAD.U32 R0, RZ, RZ, UR4 ;  /* 0x00000004ff007e24 */ /* 0x000fca000f8e00ff */
[----:B------:R-:W-:-:S13]  /*0170*/  ISETP.GT.AND.EX P0, PT, R0, RZ, PT, P0 ;  /* 0x000000ff0000720c */ /* 0x000fda0003f04300 */
[----:B------:R-:W-:Y:S05]  /*0180*/  @!P0 EXIT ;  /* 0x000000000000894d */ /* 0x000fea0003800000 */
[----:B------:R-:W0:Y:S01]  /*0190*/  S2UR UR4, SR_CTAID.Y ;  /* 0x00000000000479c3 */ /* 0x000e220000002600 */
[----:B------:R-:W0:Y:S01]  /*01a0*/  LDCU.64 UR12, c[0x0][0x3b0] ;  /* 0x00007600ff0c77ac */ /* 0x000e220008000a00 */
[----:B------:R-:W1:Y:S06]  /*01b0*/  LDCU UR8, c[0x0][0x3b8] ;  /* 0x00007700ff0877ac */ /* 0x000e6c0008000800 */
[----:B------:R-:W2:Y:S01]  /*01c0*/  S2UR UR5, SR_CTAID.Z ;  /* 0x00000000000579c3 */ /* 0x000ea20000002700 */
[----:B------:R-:W-:Y:S01]  /*01d0*/  UISETP.NE.U32.AND UP0, UPT, UR19, URZ, UPT ;  /* 0x000000ff1300728c */ /* 0x000fe2000bf05070 */
[----:B------:R-:W3:Y:S01]  /*01e0*/  LDCU.64 UR24, c[0x0][0x358] ;  /* 0x00006b00ff1877ac */ /* 0x000ee20008000a00 */
[----:B0-----:R-:W-:-:S02]  /*01f0*/  UIADD3 UR4, UPT, UPT, UR4, UR12, URZ ;  /* 0x0000000c04047290 */ /* 0x001fc4000fffe0ff */
[----:B--2---:R-:W-:-:S04]  /*0200*/  UIADD3 UR5, UPT, UPT, UR5, UR13, URZ ;  /* 0x0000000d05057290 */ /* 0x004fc8000fffe0ff */
[----:B-1----:R-:W-:-:S04]  /*0210*/  UIMAD UR8, UR5, UR8, UR4 ;  /* 0x00000008050872a4 */ /* 0x002fc8000f8e0204 */
[----:B------:R-:W-:Y:S02]  /*0220*/  UIMAD.WIDE.U32 UR4, UR7, UR8, URZ ;  /* 0x00000008070472a5 */ /* 0x000fe4000f8e00ff */
[----:B------:R-:W-:Y:S01]  /*0230*/  UIMAD UR22, UR10, UR8, URZ ;  /* 0x000000080a1672a4 */ /* 0x000fe2000f8e02ff */
[----:B---3--:R-:W-:Y:S11]  /*0240*/  BRA.U UP0, `(.L_x_904) ;  /* 0x0000000100607547 */ /* 0x008ff6000b800000 */
        /* <DEDUP_REMOVED lines=10> */
[----:B------:R-:W-:Y:S02]  /*02f0*/  IMAD.MOV R3, RZ, RZ, -R6 ;  /* 0x000000ffff037224 */ /* 0x000fe400078e0a06 */
[----:B------:R-:W-:Y:S02]  /*0300*/  IMAD.MOV.U32 R5, RZ, RZ, RZ ;  /* 0x000000ffff057224 */ /* 0x000fe400078e00ff */
        /* <DEDUP_REMOVED lines=9> */
[----:B------:R-:W-:Y:S02]  /*03a0*/  IMAD.MOV.U32 R2, RZ, RZ, R6 ;  /* 0x000000ffff027224 */ /* 0x000fe400078e0006 */
[----:B------:R-:W-:Y:S01]  /*03b0*/  IMAD.MOV.U32 R3, RZ, RZ, RZ ;  /* 0x000000ffff037224 */ /* 0x000fe200078e00ff */
[----:B------:R-:W-:Y:S06]  /*03c0*/  BRA `(.L_x_905) ;  /* 0x00000000002c7947 */ /* 0x000fec0003800000 */
.L_x_904:
[----:B------:R-:W-:-:S07]  /*03d0*/  MOV R0, 0x3f0 ;  /* 0x000003f000007802 */ /* 0x000fce0000000f00 */
[----:B------:R-:W-:Y:S05]  /*03e0*/  CALL.REL.NOINC `($__internal_67_$__cuda_sm20_div_s64) ;  /* 0x0000000400c87944 */ /* 0x000fea0003c00000 */
[----:B------:R-:W-:Y:S01]  /*03f0*/  IADD3 R9, P0, PT, RZ, -R6, RZ ;  /* 0x80000006ff097210 */ /* 0x000fe20007f1e0ff */
[----:B------:R-:W-:-:S04]  /*0400*/  IMAD.MOV.U32 R3, RZ, RZ, RZ ;  /* 0x000000ffff037224 */ /* 0x000fc800078e00ff */
[----:B------:R-:W-:Y:S02]  /*0410*/  IMAD.X R0, RZ, RZ, ~R7, P0 ;  /* 0x000000ffff007224 */ /* 0x000fe400000e0e07 */
[----:B------:R-:W-:-:S04]  /*0420*/  IMAD.WIDE.U32 R4, R9, UR28, R2 ;  /* 0x0000001c09047c25 */ /* 0x000fc8000f8e0002 */
[----:B------:R-:W-:Y:S02]  /*0430*/  IMAD R0, R0, UR28, RZ ;  /* 0x0000001c00007c24 */ /* 0x000fe4000f8e02ff */
[----:B------:R-:W-:Y:S02]  /*0440*/  IMAD.MOV.U32 R2, RZ, RZ, R6 ;  /* 0x000000ffff027224 */ /* 0x000fe400078e0006 */
[----:B------:R-:W-:-:S04]  /*0450*/  IMAD R3, R9, UR19, R0 ;  /* 0x0000001309037c24 */ /* 0x000fc8000f8e0200 */
[----:B------:R-:W-:Y:S02]  /*0460*/  IMAD.IADD R5, R5, 0x1, R3 ;  /* 0x0000000105057824 */ /* 0x000fe400078e0203 */
[----:B------:R-:W-:-:S07]  /*0470*/  IMAD.MOV.U32 R3, RZ, RZ, R7 ;  /* 0x000000ffff037224 */ /* 0x000fce00078e0007 */
.L_x_905:
[----:B------:R-:W0:Y:S01]  /*0480*/  LDCU UR26, c[0x0][0x3a8] ;  /* 0x00007500ff1a77ac */ /* 0x000e220008000800 */
[----:B------:R-:W-:Y:S01]  /*0490*/  IMAD.U32 R7, RZ, RZ, UR20 ;  /* 0x00000014ff077e24 */ /* 0x000fe2000f8e00ff */
[----:B------:R-:W1:Y:S04]  /*04a0*/  LDCU UR27, c[0x0][0x3a0] ;  /* 0x00007400ff1b77ac */ /* 0x000e680008000800 */
[----:B------:R-:W-:Y:S01]  /*04b0*/  IADD3 R0, P1, P2, R4, 0x1, -R7 ;  /* 0x0000000104007810 */ /* 0x000fe20007a3e807 */
[----:B------:R-:W2:Y:S03]  /*04c0*/  LDCU.128 UR12, c[0x0][0x390] ;  /* 0x00007200ff0c77ac */ /* 0x000ea60008000c00 */
[----:B------:R-:W-:-:S02]  /*04d0*/  IADD3.X R8, PT, PT, R5, ~UR21, RZ, P1, P2 ;  /* 0x8000001505087c10 */ /* 0x000fc40008fe44ff */
[----:B------:R-:W-:-:S05]  /*04e0*/  IADD3 R19, P1, PT, RZ, -R0, RZ ;  /* 0x80000000ff137210 */ /* 0x000fca0007f3e0ff */
[----:B------:R-:W-:Y:S01]  /*04f0*/  IMAD.X R7, RZ, RZ, ~R8, P1 ;  /* 0x000000ffff077224 */ /* 0x000fe200008e0e08 */
[----:B0-----:R-:W-:Y:S01]  /*0500*/  IADD3 R6, P0, PT, R4, -UR26, RZ ;  /* 0x8000001a04067c10 */ /* 0x001fe2000ff1e0ff */
[----:B------:R-:W-:-:S03]  /*0510*/  UISETP.GT.U32.AND UP0, UPT, UR26, URZ, UPT ;  /* 0x000000ff1a00728c */ /* 0x000fc6000bf04070 */
[----:B------:R-:W-:Y:S01]  /*0520*/  IADD3.X R9, PT, PT, R5, ~UR9, RZ, P0, !PT ;  /* 0x8000000905097c10 */ /* 0x000fe200087fe4ff */
[----:B-1----:R-:W-:Y:S01]  /*0530*/  UISETP.GT.U32.AND UP2, UPT, UR27, URZ, UPT ;  /* 0x000000ff1b00728c */ /* 0x002fe2000bf44070 */
[----:B------:R-:W-:Y:S01]  /*0540*/  ISETP.LT.AND P0, PT, R8, RZ, PT ;  /* 0x000000ff0800720c */ /* 0x000fe20003f01270 */
[----:B------:R-:W-:Y:S01]  /*0550*/  UIADD3 UR16, UP1, UPT, URZ, -UR27, URZ ;  /* 0x8000001bff107290 */ /* 0x000fe2000ff3e0ff */
[----:B------:R-:W-:Y:S01]  /*0560*/  IADD3 R11, P1, PT, RZ, -R6, RZ ;  /* 0x80000006ff0b7210 */ /* 0x000fe20007f3e0ff */
[----:B------:R-:W-:Y:S01]  /*0570*/  UISETP.GT.AND.EX UP2, UPT, UR6, URZ, UPT, UP2 ;  /* 0x000000ff0600728c */ /* 0x000fe2000bf44320 */
[----:B------:R-:W-:Y:S01]  /*0580*/  SEL R8, R7, R8, P0 ;  /* 0x0000000807087207 */ /* 0x000fe20000000000 */
[----:B------:R-:W-:Y:S01]  /*0590*/  IMAD.U32 R7, RZ, RZ, UR17 ;  /* 0x00000011ff077e24 */ /* 0x000fe2000f8e00ff */
[----:B------:R-:W-:Y:S01]  /*05a0*/  SEL R19, R19, R0, P0 ;  /* 0x0000000013137207 */ /* 0x000fe20000000000 */
[----:B------:R-:W-:Y:S01]  /*05b0*/  IMAD.X R0, RZ, RZ, ~R9, P1 ;  /* 0x000000ffff007224 */ /* 0x000fe200008e0e09 */
[----:B------:R-:W-:Y:S01]  /*05c0*/  ISETP.LT.AND P2, PT, R9, RZ, PT ;  /* 0x000000ff0900720c */ /* 0x000fe20003f41270 */
[----:B------:R-:W-:Y:S01]  /*05d0*/  UIADD3.X UR23, UPT, UPT, URZ, ~UR6, URZ, UP1, !UPT ;  /* 0x80000006ff177290 */ /* 0x000fe20008ffe4ff */
[----:B------:R-:W-:Y:S01]  /*05e0*/  IADD3 R7, P0, P1, R2, 0x1, -R7 ;  /* 0x0000000102077810 */ /* 0x000fe2000791e807 */
[----:B------:R-:W-:Y:S01]  /*05f0*/  USEL UR7, UR27, URZ, UP2 ;  /* 0x000000ff1b077287 */ /* 0x000fe20009000000 */
[----:B------:R-:W-:Y:S01]  /*0600*/  SEL R0, R0, R9, P2 ;  /* 0x0000000900007207 */ /* 0x000fe20001000000 */
[----:B------:R-:W-:Y:S01]  /*0610*/  UISETP.GT.U32.AND UP1, UPT, UR16, URZ, UPT ;  /* 0x000000ff1000728c */ /* 0x000fe2000bf24070 */
[----:B------:R-:W-:Y:S01]  /*0620*/  IADD3.X R9, PT, PT, R3, ~UR18, RZ, P0, P1 ;  /* 0x8000001203097c10 */ /* 0x000fe200087e24ff */
[----:B------:R-:W-:Y:S01]  /*0630*/  UISETP.GT.AND.EX UP0, UPT, UR9, URZ, UPT, UP0 ;  /* 0x000000ff0900728c */ /* 0x000fe2000bf04300 */
[----:B------:R-:W-:Y:S01]  /*0640*/  IADD3 R10, P1, PT, RZ, -R7, RZ ;  /* 0x80000007ff0a7210 */ /* 0x000fe20007f3e0ff */
[----:B------:R-:W-:Y:S01]  /*0650*/  USEL UR11, UR6, URZ, UP2 ;  /* 0x000000ff060b7287 */ /* 0x000fe20009000000 */
[----:B------:R-:W-:Y:S01]  /*0660*/  ISETP.LT.AND P0, PT, R9, RZ, PT ;  /* 0x000000ff0900720c */ /* 0x000fe20003f01270 */
[----:B------:R-:W-:Y:S01]  /*0670*/  ULOP3.LUT UR7, URZ, UR7, URZ, 0x33, !UPT ;  /* 0x00000007ff077292 */ /* 0x000fe2000f8e33ff */
[----:B------:R-:W-:Y:S01]  /*0680*/  SEL R6, R11, R6, P2 ;  /* 0x000000060b067207 */ /* 0x000fe20001000000 */
[----:B------:R-:W-:Y:S01]  /*0690*/  IMAD.X R12, RZ, RZ, ~R9, P1 ;  /* 0x000000ffff0c7224 */ /* 0x000fe200008e0e09 */
[----:B------:R-:W-:Y:S01]  /*06a0*/  UISETP.GT.AND.EX UP1, UPT, UR23, URZ, UPT, UP1 ;  /* 0x000000ff1700728c */ /* 0x000fe2000bf24310 */
[----:B------:R-:W-:Y:S01]  /*06b0*/  SEL R13, R7, R10, P0 ;  /* 0x0000000a070d7207 */ /* 0x000fe20000000000 */
[----:B------:R-:W-:Y:S01]  /*06c0*/  USEL UR10, UR26, URZ, UP0 ;  /* 0x000000ff1a0a7287 */ /* 0x000fe20008000000 */
[----:B------:R-:W-:Y:S01]  /*06d0*/  IADD3 R7, P4, PT, R4, R19, RZ ;  /* 0x0000001304077210 */ /* 0x000fe20007f9e0ff */
[----:B------:R-:W-:Y:S01]  /*06e0*/  ULOP3.LUT UR11, URZ, UR11, URZ, 0x33, !UPT ;  /* 0x0000000bff0b7292 */ /* 0x000fe2000f8e33ff */
[----:B------:R-:W-:Y:S01]  /*06f0*/  SEL R15, R9, R12, P0 ;  /* 0x0000000c090f7207 */ /* 0x000fe20000000000 */
[----:B------:R-:W-:Y:S01]  /*0700*/  UIADD3 UR7, UP2, UP3, UR7, UR17, UR27 ;  /* 0x0000001107077290 */ /* 0x000fe2000fb5e01b */
[----:B------:R-:W-:Y:S01]  /*0710*/  IADD3 R12, P1, PT, RZ, -UR26, RZ ;  /* 0x8000001aff0c7c10 */ /* 0x000fe2000ff3e0ff */
[----:B------:R-:W-:Y:S01]  /*0720*/  USEL UR16, UR16, URZ, UP1 ;  /* 0x000000ff10107287 */ /* 0x000fe20008800000 */
[----:B------:R-:W-:Y:S01]  /*0730*/  IADD3 R9, P2, PT, R2, -UR27, RZ ;  /* 0x8000001b02097c10 */ /* 0x000fe2000ff5e0ff */
[----:B------:R-:W-:Y:S01]  /*0740*/  ULOP3.LUT UR10, URZ, UR10, URZ, 0x33, !UPT ;  /* 0x0000000aff0a7292 */ /* 0x000fe2000f8e33ff */
[----:B------:R-:W-:Y:S01]  /*0750*/  ISETP.GT.U32.AND P0, PT, R12, RZ, PT ;  /* 0x000000ff0c00720c */ /* 0x000fe20003f04070 */
[----:B------:R-:W-:Y:S01]  /*0760*/  IMAD.X R11, RZ, RZ, ~UR9, P1 ;  /* 0x80000009ff0b7e24 */ /* 0x000fe200088e06ff */
[----:B------:R-:W-:Y:S01]  /*0770*/  IADD3.X R10, PT, PT, R3, ~UR6, RZ, P2, !PT ;  /* 0x80000006030a7c10 */ /* 0x000fe200097fe4ff */
[----:B------:R-:W-:Y:S01]  /*0780*/  USEL UR17, UR23, URZ, UP1 ;  /* 0x000000ff17117287 */ /* 0x000fe20008800000 */
[-C--:B------:R-:W-:Y:S01]  /*0790*/  IADD3 R14, P2, PT, RZ, -R9.reuse, RZ ;  /* 0x80000009ff0e7210 */ /* 0x080fe20007f5e0ff */
[----:B------:R-:W-:Y:S01]  /*07a0*/  UIADD3.X UR11, UPT, UPT, UR11, UR18, UR6, UP2, UP3 ;  /* 0x000000120b0b7290 */ /* 0x000fe200097e6406 */
[----:B------:R-:W-:Y:S01]  /*07b0*/  ISETP.GT.AND.EX P0, PT, R11, RZ, PT, P0 ;  /* 0x000000ff0b00720c */ /* 0x000fe20003f04300 */
[----:B------:R-:W-:Y:S01]  /*07c0*/  UIADD3 UR6, UP1, UPT, UR7, UR16, URZ ;  /* 0x0000001007067290 */ /* 0x000fe2000ff3e0ff */
[----:B------:R-:W-:Y:S01]  /*07d0*/  ISETP.LT.AND P1, PT, R10, RZ, PT ;  /* 0x000000ff0a00720c */ /* 0x000fe20003f21270 */
[----:B------:R-:W-:Y:S01]  /*07e0*/  UIADD3 UR10, UP2, UP3, UR10, UR20, UR26 ;  /* 0x000000140a0a7290 */ /* 0x000fe2000fb5e01a */
[----:B------:R-:W-:Y:S01]  /*07f0*/  SEL R12, R12, RZ, P0 ;  /* 0x000000ff0c0c7207 */ /* 0x000fe20000000000 */
[----:B------:R-:W-:Y:S01]  /*0800*/  UIADD3.X UR7, UPT, UPT, UR11, UR17, URZ, UP1, !UPT ;  /* 0x000000110b077290 */ /* 0x000fe20008ffe4ff */
[----:B------:R-:W-:Y:S01]  /*0810*/  IMAD.X R17, RZ, RZ, ~R10, P2 ;  /* 0x000000ffff117224 */ /* 0x000fe200010e0e0a */
[----:B------:R-:W-:Y:S01]  /*0820*/  USEL UR11, UR9, URZ, UP0 ;  /* 0x000000ff090b7287 */ /* 0x000fe20008000000 */
[----:B------:R-:W-:Y:S01]  /*0830*/  IMAD.X R8, R5, 0x1, R8, P4 ;  /* 0x0000000105087824 */ /* 0x000fe200020e0608 */
[----:B------:R-:W-:Y:S01]  /*0840*/  IADD3 R7, P2, P3, -R7, UR10, R12 ;  /* 0x0000000a07077c10 */ /* 0x000fe2000fb5e10c */
[----:B--2---:R-:W-:Y:S01]  /*0850*/  UIMAD.WIDE.U32 UR6, UR8, UR14, UR6 ;  /* 0x0000000e080672a5 */ /* 0x004fe2000f8e0006 */
[----:B------:R-:W-:Y:S01]  /*0860*/  SEL R11, R11, RZ, P0 ;  /* 0x000000ff0b0b7207 */ /* 0x000fe20000000000 */
[----:B------:R-:W-:Y:S01]  /*0870*/  ULOP3.LUT UR10, URZ, UR11, URZ, 0x33, !UPT ;  /* 0x0000000bff0a7292 */ /* 0x000fe2000f8e33ff */
[----:B------:R-:W-:Y:S01]  /*0880*/  SEL R14, R14, R9, P1 ;  /* 0x000000090e0e7207 */ /* 0x000fe20000800000 */
[----:B------:R-:W-:Y:S01]  /*0890*/  UIMAD UR8, UR8, UR15, UR7 ;  /* 0x0000000f080872a4 */ /* 0x000fe2000f8e0207 */
[----:B------:R-:W-:Y:S01]  /*08a0*/  SEL R17, R17, R10, P1 ;  /* 0x0000000a11117207 */ /* 0x000fe20000800000 */
[----:B------:R-:W-:Y:S01]  /*08b0*/  UIADD3.X UR9, UPT, UPT, UR10, UR21, UR9, UP2, UP3 ;  /* 0x000000150a097290 */ /* 0x000fe200097e6409 */
[C---:B------:R-:W-:Y:S01]  /*08c0*/  IADD3 R13, P0, P4, -R2.reuse, UR6, R13 ;  /* 0x00000006020d7c10 */ /* 0x040fe2000fc1e10d */
[----:B------:R-:W-:Y:S01]  /*08d0*/  IMAD.U32 R19, RZ, RZ, UR22 ;  /* 0x00000016ff137e24 */ /* 0x000fe2000f8e00ff */
[----:B------:R-:W-:Y:S01]  /*08e0*/  IADD3 R9, P1, PT, R2, UR4, RZ ;  /* 0x0000000402097c10 */ /* 0x000fe2000ff3e0ff */
[----:B------:R-:W0:Y:S02]  /*08f0*/  LDCU.128 UR20, c[0x0][0x380] ;  /* 0x00007000ff1477ac */ /* 0x000e240008000c00 */
[----:B------:R-:W-:-:S02]  /*0900*/  IADD3.X R11, PT, PT, ~R8, UR9, R11, P2, P3 ;  /* 0x00000009080b7c10 */ /* 0x000fc400097e650b */
[----:B------:R-:W-:Y:S02]  /*0910*/  IADD3.X R8, PT, PT, ~R3, UR8, R15, P0, P4 ;  /* 0x0000000803087c10 */ /* 0x000fe400087e850f */
[----:B------:R-:W-:Y:S02]  /*0920*/  IADD3 R13, P0, PT, R13, R14, RZ ;  /* 0x0000000e0d0d7210 */ /* 0x000fe40007f1e0ff */
[----:B------:R-:W-:Y:S02]  /*0930*/  IADD3.X R2, PT, PT, R3, UR5, R19, P1, !PT ;  /* 0x0000000503027c10 */ /* 0x000fe40008ffe413 */
[----:B------:R-:W-:Y:S01]  /*0940*/  IADD3 R6, P1, PT, R7, R6, RZ ;  /* 0x0000000607067210 */ /* 0x000fe20007f3e0ff */
[----:B------:R-:W-:-:S04]  /*0950*/  IMAD.X R8, R8, 0x1, R17, P0 ;  /* 0x0000000108087824 */ /* 0x000fc800000e0611 */
[----:B------:R-:W-:Y:S02]  /*0960*/  IMAD.X R7, R11, 0x1, R0, P1 ;  /* 0x000000010b077824 */ /* 0x000fe400008e0600 */
[----:B------:R-:W-:Y:S02]  /*0970*/  IMAD R0, R2, UR28, RZ ;  /* 0x0000001c02007c24 */ /* 0x000fe4000f8e02ff */
[----:B------:R-:W-:Y:S02]  /*0980*/  IMAD R8, R8, UR12, RZ ;  /* 0x0000000c08087c24 */ /* 0x000fe4000f8e02ff */
[----:B------:R-:W-:-:S04]  /*0990*/  IMAD.WIDE.U32 R2, R9, UR28, R4 ;  /* 0x0000001c09027c25 */ /* 0x000fc8000f8e0004 */
[----:B------:R-:W-:Y:S01]  /*09a0*/  IMAD R9, R9, UR19, R0 ;  /* 0x0000001309097c24 */ /* 0x000fe2000f8e0200 */
[----:B0-----:R-:W-:Y:S01]  /*09b0*/  LEA R4, P1, R2, UR22, 0x1 ;  /* 0x0000001602047c11 */ /* 0x001fe2000f8208ff */
[----:B------:R-:W-:-:S04]  /*09c0*/  IMAD.WIDE.U32 R6, R13, UR12, R6 ;  /* 0x0000000c0d067c25 */ /* 0x000fc8000f8e0006 */
[----:B------:R-:W-:Y:S02]  /*09d0*/  IMAD R13, R13, UR13, R8 ;  /* 0x0000000d0d0d7c24 */ /* 0x000fe4000f8e0208 */
[----:B------:R-:W-:Y:S01]  /*09e0*/  IMAD.IADD R3, R3, 0x1, R9 ;  /* 0x0000000103037824 */ /* 0x000fe200078e0209 */
[----:B------:R-:W-:Y:S01]  /*09f0*/  LEA R9, P0, R6, UR20, 0x1 ;  /* 0x0000001406097c11 */ /* 0x000fe2000f8008ff */
[----:B------:R-:W-:-:S03]  /*0a00*/  IMAD.IADD R7, R7, 0x1, R13 ;  /* 0x0000000107077824 */ /* 0x000fc600078e020d */
[----:B------:R-:W-:Y:S02]  /*0a10*/  LEA.HI.X R5, R2, UR23, R3, 0x1, P1 ;  /* 0x0000001702057c11 */ /* 0x000fe400088f0c03 */
[C---:B------:R-:W-:Y:S02]  /*0a20*/  LOP3.LUT R2, R9.reuse, 0xfffffffd, RZ, 0xc0, !PT ;  /* 0xfffffffd09027812 */ /* 0x040fe400078ec0ff */
[----:B------:R-:W-:Y:S01]  /*0a30*/  LEA.HI.X R3, R6, UR21, R7, 0x1, P0 ;  /* 0x0000001506037c11 */ /* 0x000fe200080f0c07 */
[----:B------:R0:W5:Y:S01]  /*0a40*/  LDG.E.U16 R4, desc[UR24][R4.64] ;  /* 0x0000001804047981 */ /* 0x000162000c1e1500 */
[----:B------:R-:W-:-:S03]  /*0a50*/  LOP3.LUT R0, R9, 0x2, RZ, 0xc0, !PT ;  /* 0x0000000209007812 */ /* 0x000fc600078ec0ff */
[----:B------:R0:W5:Y:S01]  /*0a60*/  LD.E R7, desc[UR24][R2.64] ;  /* 0x0000001802077980 */ /* 0x000162000c101900 */
[----:B------:R-:W-:Y:S01]  /*0a70*/  ISETP.EQ.U32.AND P0, PT, R0, RZ, PT ;  /* 0x000000ff0000720c */ /* 0x000fe20003f02070 */
[----:B------:R-:W-:-:S05]  /*0a80*/  IMAD.MOV.U32 R0, RZ, RZ, 0x3254 ;  /* 0x00003254ff007424 */ /* 0x000fca00078e00ff */
[----:B------:R-:W-:-:S07]  /*0a90*/  SEL R6, R0, 0x7610, P0 ;  /* 0x0000761000067807 */ /* 0x000fce0000000000 */
.L_x_906:
[----:B-----5:R-:W-:-:S05]  /*0aa0*/  HADD2.BF16_V2 R0, R7, R4.H0_H0 ;  /* 0x2000000407007230 */ /* 0x020fca0000200000 */
[----:B------:R-:W-:-:S06]  /*0ab0*/  PRMT R0, R7, R6, R0 ;  /* 0x0000000607007216 */ /* 0x000fcc0000000000 */
[----:B------:R-:W2:Y:S02]  /*0ac0*/  ATOM.E.CAS.STRONG.GPU PT, R0, [R2], R7, R0 ;  /* 0x000000070200738b */ /* 0x000ea400001ee100 */
[----:B--2---:R-:W-:Y:S01]  /*0ad0*/  ISETP.NE.U32.AND P0, PT, R0, R7, PT ;  /* 0x000000070000720c */ /* 0x004fe20003f05070 */
[----:B------:R-:W-:-:S12]  /*0ae0*/  IMAD.MOV.U32 R7, RZ, RZ, R0 ;  /* 0x000000ffff077224 */ /* 0x000fd800078e0000 */
[----:B------:R-:W-:Y:S05]  /*0af0*/  @P0 BRA `(.L_x_906) ;  /* 0xfffffffc00e80947 */ /* 0x000fea000383ffff */
[----:B------:R-:W-:Y:S05]  /*0b00*/  EXIT ;  /* 0x000000000000794d */ /* 0x000fea0003800000 */
        .weak           $__internal_67_$__cuda_sm20_div_s64
        .type           $__internal_67_$__cuda_sm20_div_s64,@function
        .size           $__internal_67_$__cuda_sm20_div_s64,(.L_x_1279 - $__internal_67_$__cuda_sm20_div_s64)
$__internal_67_$__cuda_sm20_div_s64:
[----:B------:R-:W-:Y:S02]  /*0b10*/  IADD3 R4, P0, PT, RZ, -UR28, RZ ;  /* 0x8000001cff047c10 */ /* 0x000fe4000ff1e0ff */
[----:B------:R-:W-:-:S03]  /*0b20*/  ISETP.LE.AND P1, PT, RZ, UR19, PT ;  /* 0x00000013ff007c0c */ /* 0x000fc6000bf23270 */
[----:B------:R-:W-:Y:S01]  /*0b30*/  IMAD.X R5, RZ, RZ, ~UR19, P0 ;  /* 0x80000013ff057e24 */ /* 0x000fe200080e06ff */
[----:B------:R-:W-:-:S04]  /*0b40*/  SEL R4, R4, UR28, !P1 ;  /* 0x0000001c04047c07 */ /* 0x000fc8000c800000 */
[----:B------:R-:W-:-:S04]  /*0b50*/  SEL R5, R5, UR19, !P1 ;  /* 0x0000001305057c07 */ /* 0x000fc8000c800000 */
        /* <DEDUP_REMOVED lines=17> */
[----:B------:R-:W-:Y:S01]  /*0c70*/  IMAD.WIDE.U32 R6, R9, R4, RZ ;  /* 0x0000000409067225 */ /* 0x000fe200078e00ff */
[----:B------:R-:W-:-:S03]  /*0c80*/  IADD3.X R11, PT, PT, RZ, RZ, R8, P3, P2 ;  /* 0x000000ffff0b7210 */ /* 0x000fc60001fe4408 */
        /* <DEDUP_REMOVED lines=14> */
[----:B------:R-:W-:-:S04]  /*0d70*/  IMAD.WIDE.U32 R6, RZ, R9, R6 ;  /* 0x00000009ff067225 */ /* 0x000fc800078e0006 */
[----:B------:R-:W-:-:S04]  /*0d80*/  IMAD.HI.U32 R6, P0, R11, R2, R6 ;  /* 0x000000020b067227 */ /* 0x000fc80007800006 */
[----:B------:R-:W-:Y:S01]  /*0d90*/  IMAD.X R8, RZ, RZ, RZ, P0 ;  /* 0x000000ffff087224 */ /* 0x000fe200000e06ff */
[----:B------:R-:W-:-:S05]  /*0da0*/  IADD3 R9, P2, PT, RZ, R6, RZ ;  /* 0x00000006ff097210 */ /* 0x000fca0007f5e0ff */
[----:B------:R-:W-:-:S04]  /*0db0*/  IMAD.WIDE.U32 R6, R9, R4, RZ ;  /* 0x0000000409067225 */ /* 0x000fc800078e00ff */
[----:B------:R-:W-:Y:S01]  /*0dc0*/  IMAD.X R11, RZ, RZ, R8, P2 ;  /* 0x000000ffff0b7224 */ /* 0x000fe200010e0608 */
[----:B------:R-:W-:Y:S01]  /*0dd0*/  IADD3 R15, P2, PT, -R6, R2, RZ ;  /* 0x00000002060f7210 */ /* 0x000fe20007f5e1ff */
[C---:B------:R-:W-:Y:S01]  /*0de0*/  IMAD R7, R9.reuse, R5, R7 ;  /* 0x0000000509077224 */ /* 0x040fe200078e0207 */
[----:B------:R-:W-:Y:S02]  /*0df0*/  IADD3 R6, P3, PT, R9, 0x1, RZ ;  /* 0x0000000109067810 */ /* 0x000fe40007f7e0ff */
[-C--:B------:R-:W-:Y:S01]  /*0e00*/  ISETP.GE.U32.AND P0, PT, R15, R4.reuse, PT ;  /* 0x000000040f00720c */ /* 0x080fe20003f06070 */
[-C--:B------:R-:W-:Y:S02]  /*0e10*/  IMAD R7, R11, R4.reuse, R7 ;  /* 0x000000040b077224 */ /* 0x080fe400078e0207 */
[----:B------:R-:W-:Y:S02]  /*0e20*/  IMAD.X R8, RZ, RZ, R11, P3 ;  /* 0x000000ffff087224 */ /* 0x000fe400018e060b */
[----:B------:R-:W-:Y:S01]  /*0e30*/  IMAD.X R17, RZ, RZ, ~R7, P2 ;  /* 0x000000ffff117224 */ /* 0x000fe200010e0e07 */
[----:B------:R-:W-:-:S04]  /*0e40*/  IADD3 R7, P2, PT, R15, -R4, RZ ;  /* 0x800000040f077210 */ /* 0x000fc80007f5e0ff */
[C---:B------:R-:W-:Y:S01]  /*0e50*/  ISETP.GE.U32.AND.EX P0, PT, R17.reuse, R5, PT, P0 ;  /* 0x000000051100720c */ /* 0x040fe20003f06100 */
[----:B------:R-:W-:-:S03]  /*0e60*/  IMAD.X R13, R17, 0x1, ~R5, P2 ;  /* 0x00000001110d7824 */ /* 0x000fc600010e0e05 */
[----:B------:R-:W-:Y:S02]  /*0e70*/  SEL R7, R7, R15, P0 ;  /* 0x0000000f07077207 */ /* 0x000fe40000000000 */
[----:B------:R-:W-:Y:S02]  /*0e80*/  SEL R9, R6, R9, P0 ;  /* 0x0000000906097207 */ /* 0x000fe40000000000 */
[----:B------:R-:W-:Y:S02]  /*0e90*/  SEL R13, R13, R17, P0 ;  /* 0x000000110d0d7207 */ /* 0x000fe40000000000 */
[----:B------:R-:W-:Y:S02]  /*0ea0*/  ISETP.GE.U32.AND P2, PT, R7, R4, PT ;  /* 0x000000040700720c */ /* 0x000fe40003f46070 */
[----:B------:R-:W-:Y:S02]  /*0eb0*/  SEL R4, R8, R11, P0 ;  /* 0x0000000b08047207 */ /* 0x000fe40000000000 */
[----:B------:R-:W-:-:S02]  /*0ec0*/  IADD3 R6, P3, PT, R9, 0x1, RZ ;  /* 0x0000000109067810 */ /* 0x000fc40007f7e0ff */
[----:B------:R-:W-:-:S03]  /*0ed0*/  ISETP.GE.U32.AND.EX P0, PT, R13, R5, PT, P2 ;  /* 0x000000050d00720c */ /* 0x000fc60003f06120 */
[----:B------:R-:W-:Y:S01]  /*0ee0*/  IMAD.X R7, RZ, RZ, R4, P3 ;  /* 0x000000ffff077224 */ /* 0x000fe200018e0604 */
[----:B------:R-:W-:-:S04]  /*0ef0*/  SEL R6, R6, R9, P0 ;  /* 0x0000000906067207 */ /* 0x000fc80000000000 */
[----:B------:R-:W-:Y:S02]  /*0f00*/  SEL R7, R7, R4, P0 ;  /* 0x0000000407077207 */ /* 0x000fe40000000000 */
[-C--:B------:R-:W-:Y:S02]  /*0f10*/  IADD3 R5, P2, PT, RZ, -R6.reuse, RZ ;  /* 0x80000006ff057210 */ /* 0x080fe40007f5e0ff */
[----:B------:R-:W-:Y:S02]  /*0f20*/  ISETP.NE.U32.AND P0, PT, RZ, UR28, PT ;  /* 0x0000001cff007c0c */ /* 0x000fe4000bf05070 */
[----:B------:R-:W-:Y:S01]  /*0f30*/  SEL R6, R5, R6, !P1 ;  /* 0x0000000605067207 */ /* 0x000fe20004800000 */
[----:B------:R-:W-:Y:S01]  /*0f40*/  IMAD.X R4, RZ, RZ, ~R7, P2 ;  /* 0x000000ffff047224 */ /* 0x000fe200010e0e07 */
[----:B------:R-:W-:Y:S01]  /*0f50*/  ISETP.NE.AND.EX P0, PT, RZ, UR19, PT, P0 ;  /* 0x00000013ff007c0c */ /* 0x000fe2000bf05300 */
[----:B------:R-:W-:-:S03]  /*0f60*/  IMAD.MOV.U32 R5, RZ, RZ, 0x0 ;  /* 0x00000000ff057424 */ /* 0x000fc600078e00ff */
[----:B------:R-:W-:Y:S01]  /*0f70*/  SEL R7, R4, R7, !P1 ;  /* 0x0000000704077207 */ /* 0x000fe20004800000 */
[----:B------:R-:W-:Y:S01]  /*0f80*/  IMAD.MOV.U32 R4, RZ, RZ, R0 ;  /* 0x000000ffff047224 */ /* 0x000fe200078e0000 */
[----:B------:R-:W-:Y:S02]  /*0f90*/  SEL R6, R6, 0xffffffff, P0 ;  /* 0xffffffff06067807 */ /* 0x000fe40000000000 */
[----:B------:R-:W-:Y:S01]  /*0fa0*/  SEL R7, R7, 0xffffffff, P0 ;  /* 0xffffffff07077807 */ /* 0x000fe20000000000 */
[----:B------:R-:W-:Y:S06]  /*0fb0*/  RET.REL.NODEC R4 `(_ZN2at6native49_GLOBAL__N__cfa43aba_16_ReflectionPad_cu_f800513936reflection_pad2d_backward_out_kernelIN3c108BFloat16EEEvPT_PKS5_lliiiiiii) ;  /* 0xfffffff004107950 */ /* 0x000fec0003c3ffff */
.L_x_907:
        /* <DEDUP_REMOVED lines=12> */
.L_x_1279:


//--------------------- .text._ZN2at6native49_GLOBAL__N__cfa43aba_16_ReflectionPad_cu_f800513940reflection_pad2d_backward_det_out_kernelIN3c108BFloat16EEEvPT_PKS5_lliiiiiii --------------------------
	.section	.text._ZN2at6native49_GLOBAL__N__cfa43aba_16_ReflectionPad_cu_f800513940reflection_pad2d_backward_det_out_kernelIN3c108BFloat16EEEvPT_PKS5_lliiiiiii,"ax",@progbits
	.align	128
.text._ZN2at6native49_GLOBAL__N__cfa43aba_16_ReflectionPad_cu_f800513940reflection_pad2d_backward_det_out_kernelIN3c108BFloat16EEEvPT_PKS5_lliiiiiii:
        .type           _ZN2at6native49_GLOBAL__N__cfa43aba_16_ReflectionPad_cu_f800513940reflection_pad2d_backward_det_out_kernelIN3c108BFloat16EEEvPT_PKS5_lliiiiiii,@function
        .size           _ZN2at6native49_GLOBAL__N__cfa43aba_16_ReflectionPad_cu_f800513940reflection_pad2d_backward_det_out_kernelIN3c108BFloat16EEEvPT_PKS5_lliiiiiii,(.L_x_1281 - _ZN2at6native49_GLOBAL__N__cfa43aba_16_ReflectionPad_cu_f800513940reflection_pad2d_backward_det_out_kernelIN3c108BFloat16EEEvPT_PKS5_lliiiiiii)
        .other          _ZN2at6native49_GLOBAL__N__cfa43aba_16_ReflectionPad_cu_f800513940reflection_pad2d_backward_det_out_kernelIN3c108BFloat16EEEvPT_PKS5_lliiiiiii,@"STO_CUDA_ENTRY STV_DEFAULT"
_ZN2at6native49_GLOBAL__N__cfa43aba_16_ReflectionPad_cu_f800513940reflection_pad2d_backward_det_out_kernelIN3c108BFloat16EEEvPT_PKS5_lliiiiiii:
[----:B------:R-:W-:Y:S01]  /*0000*/  LDC R1, c[0x0][0x37c] ;  /* 0x0000df00ff017b82 */ /* 0x000fe20000000800 */
[----:B------:R-:W0:Y:S01]  /*0010*/  LDCU.128 UR4, c[0x0][0x390] ;  /* 0x00007200ff0477ac */ /* 0x000e220008000c00 */
[----:B------:R-:W1:Y:S06]  /*0020*/  S2R R0, SR_TID.X ;  /* 0x0000000000007919 */ /* 0x000e6c0000002100 */
[----:B------:R-:W1:Y:S01]  /*0030*/  S2UR UR15, SR_CTAID.X ;  /* 0x00000000000f79c3 */ /* 0x000e620000002500 */
[----:B------:R-:W2:Y:S07]  /*0040*/  LDCU.64 UR12, c[0x0][0x3b0] ;  /* 0x00007600ff0c77ac */ /* 0x000eae0008000a00 */
[----:B------:R-:W1:Y:S01]  /*0050*/  LDC R7, c[0x0][0x360] ;  /* 0x0000d800ff077b82 */ /* 0x000e620000000800 */
[----:B0-----:R-:W-:-:S02]  /*0060*/  UIMAD UR8, UR7, UR4, URZ ;  /* 0x00000004070872a4 */ /* 0x001fc4000f8e02ff */
[----:B------:R-:W-:Y:S02]  /*0070*/  UIMAD.WIDE.U32 UR22, UR6, UR4, URZ ;  /* 0x00000004061672a5 */ /* 0x000fe4000f8e00ff */
[----:B------:R-:W-:Y:S02]  /*0080*/  UIMAD UR8, UR5, UR6, UR8 ;  /* 0x00000006050872a4 */ /* 0x000fe4000f8e0208 */
[----:B--2---:R-:W-:Y:S02]  /*0090*/  UIMAD.WIDE.U32 UR16, UR22, UR12, URZ ;  /* 0x0000000c161072a5 */ /* 0x004fe4000f8e00ff */
[----:B------:R-:W-:Y:S02]  /*00a0*/  UIADD3 UR14, UPT, UPT, UR23, UR8, URZ ;  /* 0x00000008170e7290 */ /* 0x000fe4000fffe0ff */
[----:B------:R-:W-:Y:S02]  /*00b0*/  USHF.R.S32.HI UR8, URZ, 0x1f, UR12 ;  /* 0x0000001fff087899 */ /* 0x000fe4000801140c */
[----:B------:R-:W-:-:S02]  /*00c0*/  UIMAD UR9, UR14, UR12, URZ ;  /* 0x0000000c0e0972a4 */ /* 0x000fc4000f8e02ff */
[----:B------:R-:W-:Y:S02]  /*00d0*/  USHF.R.S32.HI UR21, URZ, 0x1f, UR13 ;  /* 0x0000001fff157899 */ /* 0x000fe4000801140d */
[----:B------:R-:W-:Y:S01]  /*00e0*/  UIMAD UR8, UR8, UR22, UR9 ;  /* 0x00000016080872a4 */ /* 0x000fe2000f8e0209 */
[----:B-1----:R-:W-:Y:S01]  /*00f0*/  IMAD R0, R7, UR15, R0 ;  /* 0x0000000f07007c24 */ /* 0x002fe2000f8e0200 */
[----:B------:R-:W-:Y:S02]  /*0100*/  UIMAD.WIDE.U32 UR24, UR16, UR13, URZ ;  /* 0x0000000d101872a5 */ /* 0x000fe4000f8e00ff */
[----:B------:R-:W-:-:S04]  /*0110*/  UIADD3 UR12, UPT, UPT, UR17, UR8, URZ ;  /* 0x00000008110c7290 */ /* 0x000fc8000fffe0ff */
[----:B------:R-:W-:Y:S01]  /*0120*/  UIMAD UR12, UR12, UR13, URZ ;  /* 0x0000000d0c0c72a4 */ /* 0x000fe2000f8e02ff */
[----:B------:R-:W-:Y:S02]  /*0130*/  ISETP.LT.U32.AND P0, PT, R0, UR24, PT ;  /* 0x0000001800007c0c */ /* 0x000fe4000bf01070 */
[----:B------:R-:W0:Y:S01]  /*0140*/  LDCU.128 UR8, c[0x0][0x3a0] ;  /* 0x00007400ff0877ac */ /* 0x000e220008000c00 */
[----:B------:R-:W-:Y:S01]  /*0150*/  UIMAD UR12, UR21, UR16, UR12 ;  /* 0x00000010150c72a4 */ /* 0x000fe2000f8e020c */
[----:B------:R-:W1:Y:S03]  /*0160*/  LDCU UR16, c[0x0][0x370] ;  /* 0x00006e00ff1077ac */ /* 0x000e660008000800 */
[----:B------:R-:W-:-:S06]  /*0170*/  UIADD3 UR12, UPT, UPT, UR25, UR12, URZ ;  /* 0x0000000c190c7290 */ /* 0x000fcc000fffe0ff */
[----:B------:R-:W-:Y:S01]  /*0180*/  IMAD.U32 R2, RZ, RZ, UR12 ;  /* 0x0000000cff027e24 */ /* 0x000fe2000f8e00ff */
[----:B0-----:R-:W-:Y:S02]  /*0190*/  USHF.R.S32.HI UR42, URZ, 0x1f, UR8 ;  /* 0x0000001fff2a7899 */ /* 0x001fe40008011408 */
[----:B------:R-:W-:Y:S02]  /*01a0*/  USHF.R.S32.HI UR15, URZ, 0x1f, UR9 ;  /* 0x0000001fff0f7899 */ /* 0x000fe40008011409 */
[----:B------:R-:W-:Y:S01]  /*01b0*/  ISETP.GT.AND.EX P0, PT, R2, RZ, PT, P0 ;  /* 0x000000ff0200720c */ /* 0x000fe20003f04300 */
[----:B------:R-:W-:Y:S01]  /*01c0*/  UIADD3 UR19, UP0, UP1, UR9, UR6, UR8 ;  /* 0x0000000609137290 */ /* 0x000fe2000f91e008 */
[----:B-1----:R-:W-:-:S03]  /*01d0*/  IMAD.WIDE.U32 R6, R7, UR16, RZ ;  /* 0x0000001007067c25 */ /* 0x002fc6000f8e00ff */
[----:B------:R-:W-:-:S08]  /*01e0*/  UIADD3.X UR20, UPT, UPT, UR15, UR7, UR42, UP0, UP1 ;  /* 0x000000070f147290 */ /* 0x000fd000087e242a */
[----:B------:R-:W-:Y:S05]  /*01f0*/  @!P0 EXIT ;  /* 0x000000000000894d */ /* 0x000fea0003800000 */
[----:B------:R-:W-:Y:S01]  /*0200*/  USHF.R.S32.HI UR43, URZ, 0x1f, UR10 ;  /* 0x0000001fff2b7899 */ /* 0x000fe2000801140a */
[----:B------:R-:W-:Y:S01]  /*0210*/  IMAD.MOV.U32 R3, RZ, RZ, RZ ;  /* 0x000000ffff037224 */ /* 0x000fe200078e00ff */
[----:B------:R-:W-:Y:S01]  /*0220*/  UIADD3 UR15, UP1, UPT, UR10, UR4, URZ ;  /* 0x000000040a0f7290 */ /* 0x000fe2000ff3e0ff */
[----:B------:R-:W-:Y:S01]  /*0230*/  BSSY.RECONVERGENT B0, `(.L_x_908) ;  /* 0x00001ed000007945 */ /* 0x000fe20003800200 */
[----:B------:R-:W-:Y:S02]  /*0240*/  ULOP3.LUT UR10, URZ, UR11, URZ, 0x33, !UPT ;  /* 0x0000000bff0a7292 */ /* 0x000fe4000f8e33ff */
[----:B------:R-:W-:Y:S02]  /*0250*/  UIADD3.X UR18, UPT, UPT, UR43, UR5, URZ, UP1, !UPT ;  /* 0x000000052b127290 */ /* 0x000fe40008ffe4ff */
[----:B------:R-:W-:Y:S01]  /*0260*/  UIADD3 UR44, UP2, UPT, UR15, UR11, URZ ;  /* 0x0000000b0f2c7290 */ /* 0x000fe2000ff5e0ff */
[----:B------:R-:W0:Y:S03]  /*0270*/  LDCU.64 UR40, c[0x0][0x380] ;  /* 0x00007000ff2877ac */ /* 0x000e260008000a00 */
[----:B------:R-:W-:-:S02]  /*0280*/  ULEA.HI.X.SX32 UR11, UR11, UR18, 0x1, UP2 ;  /* 0x000000120b0b7291 */ /* 0x000fc400090f0eff */
[----:B------:R-:W-:Y:S02]  /*0290*/  ULOP3.LUT UR9, URZ, UR9, URZ, 0x33, !UPT ;  /* 0x00000009ff097292 */ /* 0x000fe4000f8e33ff */
[----:B------:R-:W-:Y:S02]  /*02a0*/  UIADD3 UR45, UP0, UPT, UR6, -0x1, URZ ;  /* 0xffffffff062d7890 */ /* 0x000fe4000ff1e0ff */
[----:B------:R-:W-:Y:S02]  /*02b0*/  UIADD3 UR47, UP5, UPT, UR4, -0x1, URZ ;  /* 0xffffffff042f7890 */ /* 0x000fe4000ffbe0ff */
[----:B------:R-:W-:Y:S02]  /*02c0*/  UIADD3 UR46, UP3, UPT, UR10, UR4, URZ ;  /* 0x000000040a2e7290 */ /* 0x000fe4000ff7e0ff */
[----:B------:R-:W-:Y:S02]  /*02d0*/  UIADD3 UR15, UP2, UPT, UR15, UR4, URZ ;  /* 0x000000040f0f7290 */ /* 0x000fe4000ff5e0ff */
[----:B------:R-:W-:-:S02]  /*02e0*/  UIMAD UR4, UR11, UR19, URZ ;  /* 0x000000130b0472a4 */ /* 0x000fc4000f8e02ff */
[----:B------:R-:W-:Y:S01]  /*02f0*/  UIADD3 UR16, UP4, UPT, UR9, UR6, URZ ;  /* 0x0000000609107290 */ /* 0x000fe2000ff9e0ff */
[C---:B0-----:R-:W-:Y:S01]  /*0300*/  LEA R2, P0, R0.reuse, UR40, 0x1 ;  /* 0x0000002800027c11 */ /* 0x041fe2000f8008ff */
[----:B------:R-:W-:Y:S02]  /*0310*/  UIADD3.X UR49, UPT, UPT, UR7, -0x1, URZ, UP0, !UPT ;  /* 0xffffffff07317890 */ /* 0x000fe400087fe4ff */
[----:B------:R-:W-:Y:S01]  /*0320*/  UIADD3 UR15, UP0, UPT, UR15, -0x2, URZ ;  /* 0xfffffffe0f0f7890 */ /* 0x000fe2000ff1e0ff */
[----:B------:R-:W-:Y:S01]  /*0330*/  LEA.HI.X R5, R0, UR41, R3, 0x1, P0 ;  /* 0x0000002900057c11 */ /* 0x000fe200080f0c03 */
[----:B------:R-:W-:Y:S02]  /*0340*/  UIMAD.WIDE.U32 UR28, UR44, UR19, URZ ;  /* 0x000000132c1c72a5 */ /* 0x000fe4000f8e00ff */
[----:B------:R-:W-:Y:S02]  /*0350*/  UIMAD UR4, UR20, UR44, UR4 ;  /* 0x0000002c140472a4 */ /* 0x000fe4000f8e0204 */
[----:B------:R-:W-:-:S02]  /*0360*/  ULEA.HI.X.SX32 UR17, UR9, UR7, 0x1, UP4 ;  /* 0x0000000709117291 */ /* 0x000fc4000a0f0eff */
[----:B------:R-:W-:Y:S02]  /*0370*/  UIADD3.X UR7, UPT, UPT, UR18, -0x1, UR5, UP0, UP2 ;  /* 0xffffffff12077890 */ /* 0x000fe400087e4405 */
[----:B------:R-:W-:Y:S02]  /*0380*/  UIADD3 UR18, UPT, UPT, UR29, UR4, URZ ;  /* 0x000000041d127290 */ /* 0x000fe4000fffe0ff */
[----:B------:R-:W-:Y:S02]  /*0390*/  UIADD3.X UR48, UPT, UPT, UR5, -0x1, URZ, UP5, !UPT ;  /* 0xffffffff05307890 */ /* 0x000fe4000affe4ff */
[----:B------:R-:W-:Y:S02]  /*03a0*/  ULEA.HI.X.SX32 UR10, UR10, UR5, 0x1, UP3 ;  /* 0x000000050a0a7291 */ /* 0x000fe400098f0eff */
[----:B------:R-:W-:Y:S02]  /*03b0*/  UIMAD UR5, UR14, UR13, URZ ;  /* 0x0000000d0e0572a4 */ /* 0x000fe4000f8e02ff */
[----:B------:R-:W-:-:S02]  /*03c0*/  UIMAD UR20, UR20, UR13, URZ ;  /* 0x0000000d141472a4 */ /* 0x000fc4000f8e02ff */
[----:B------:R-:W-:Y:S02]  /*03d0*/  UIMAD UR4, UR18, UR13, URZ ;  /* 0x0000000d120472a4 */ /* 0x000fe4000f8e02ff */
[----:B------:R-:W-:Y:S02]  /*03e0*/  ULEA UR8, UP1, UR45, UR8, 0x1 ;  /* 0x000000082d087291 */ /* 0x000fe4000f8208ff */
[----:B------:R-:W-:Y:S02]  /*03f0*/  UIMAD.WIDE.U32 UR26, UR22, UR13, URZ ;  /* 0x0000000d161a72a5 */ /* 0x000fe4000f8e00ff */
[----:B------:R-:W-:Y:S02]  /*0400*/  UIMAD.WIDE.U32 UR30, UR19, UR13, URZ ;  /* 0x0000000d131e72a5 */ /* 0x000fe4000f8e00ff */
[----:B------:R-:W-:Y:S02]  /*0410*/  UIMAD.WIDE.U32 UR32, UR28, UR13, URZ ;  /* 0x0000000d1c2072a5 */ /* 0x000fe4000f8e00ff */
[----:B------:R-:W-:-:S02]  /*0420*/  UIMAD UR5, UR21, UR22, UR5 ;  /* 0x00000016150572a4 */ /* 0x000fc4000f8e0205 */
[----:B------:R-:W-:Y:S02]  /*0430*/  UIMAD UR6, UR21, UR19, UR20 ;  /* 0x00000013150672a4 */ /* 0x000fe4000f8e0214 */
[----:B------:R-:W-:Y:S01]  /*0440*/  UIMAD UR4, UR21, UR28, UR4 ;  /* 0x0000001c150472a4 */ /* 0x000fe2000f8e0204 */
[----:B------:R-:W0:Y:S01]  /*0450*/  LDCU.64 UR34, c[0x0][0x358] ;  /* 0x00006b00ff2277ac */ /* 0x000e220008000a00 */
[----:B------:R-:W1:Y:S01]  /*0460*/  LDCU UR50, c[0x0][0x3b4] ;  /* 0x00007680ff3277ac */ /* 0x000e620008000800 */
[----:B------:R-:W2:Y:S01]  /*0470*/  LDCU UR51, c[0x0][0x394] ;  /* 0x00007280ff3377ac */ /* 0x000ea20008000800 */
[----:B------:R-:W3:Y:S01]  /*0480*/  LDCU UR52, c[0x0][0x390] ;  /* 0x00007200ff3477ac */ /* 0x000ee20008000800 */
[----:B------:R-:W4:Y:S01]  /*0490*/  LDCU.64 UR36, c[0x0][0x388] ;  /* 0x00007100ff2477ac */ /* 0x000f220008000a00 */
[----:B------:R-:W0:Y:S01]  /*04a0*/  LDCU.64 UR38, c[0x0][0x390] ;  /* 0x00007200ff2677ac */ /* 0x000e220008000a00 */
[----:B------:R-:W-:Y:S02]  /*04b0*/  UIADD3 UR13, UPT, UPT, UR27, UR5, URZ ;  /* 0x000000051b0d7290 */ /* 0x000fe4000fffe0ff */
[----:B------:R-:W-:-:S02]  /*04c0*/  UIADD3 UR6, UPT, UPT, UR31, UR6, URZ ;  /* 0x000000061f067290 */ /* 0x000fc4000fffe0ff */
[----:B------:R-:W-:Y:S02]  /*04d0*/  ULEA.HI.X UR19, UR45, UR42, UR49, 0x1, UP1 ;  /* 0x0000002a2d137291 */ /* 0x000fe400088f0c31 */
[----:B------:R-:W-:-:S12]  /*04e0*/  UIADD3 UR9, UPT, UPT, UR33, UR4, URZ ;  /* 0x0000000421097290 */ /* 0x000fd8000fffe0ff */
.L_x_941:
[----:B0-----:R-:W-:Y:S01]  /*04f0*/  LOP3.LUT R4, R3, UR13, RZ, 0xfc, !PT ;  /* 0x0000000d03047c12 */ /* 0x001fe2000f8efcff */
[----:B------:R-:W-:Y:S01]  /*0500*/  BSSY.RECONVERGENT B1, `(.L_x_909) ;  /* 0x0000022000017945 */ /* 0x000fe20003800200 */
[----:B------:R-:W-:Y:S02]  /*0510*/  IMAD.MOV.U32 R8, RZ, RZ, R2 ;  /* 0x000000ffff087224 */ /* 0x000fe400078e0002 */
[----:B------:R-:W-:Y:S01]  /*0520*/  ISETP.NE.U32.AND P0, PT, R4, RZ, PT ;  /* 0x000000ff0400720c */ /* 0x000fe20003f05070 */
[----:B------:R-:W-:-:S12]  /*0530*/  IMAD.MOV.U32 R9, RZ, RZ, R5 ;  /* 0x000000ffff097224 */ /* 0x000fd800078e0005 */
[----:B------:R-:W-:Y:S05]  /*0540*/  @P0 BRA `(.L_x_910) ;  /* 0x0000000000500947 */ /* 0x000fea0003800000 */
[----:B------:R-:W5:Y:S01]  /*0550*/  I2F.U32.RP R2, UR26 ;  /* 0x0000001a00027d06 */ /* 0x000f620008209000 */
[----:B------:R-:W-:-:S07]  /*0560*/  ISETP.NE.U32.AND P2, PT, RZ, UR26, PT ;  /* 0x0000001aff007c0c */ /* 0x000fce000bf45070 */
[----:B-----5:R-:W5:Y:S02]  /*0570*/  MUFU.RCP R2, R2 ;  /* 0x0000000200027308 */ /* 0x020f640000001000 */
[----:B-----5:R-:W-:-:S06]  /*0580*/  IADD3 R4, PT, PT, R2, 0xffffffe, RZ ;  /* 0x0ffffffe02047810 */ /* 0x020fcc0007ffe0ff */
[----:B------:R5:W0:Y:S02]  /*0590*/  F2I.FTZ.U32.TRUNC.NTZ R5, R4 ;  /* 0x0000000400057305 */ /* 0x000a24000021f000 */
[----:B-----5:R-:W-:Y:S02]  /*05a0*/  IMAD.MOV.U32 R4, RZ, RZ, RZ ;  /* 0x000000ffff047224 */ /* 0x020fe400078e00ff */
        /* <DEDUP_REMOVED lines=14> */
.L_x_910:
[----:B------:R-:W-:Y:S01]  /*0690*/  IMAD.U32 R16, RZ, RZ, UR26 ;  /* 0x0000001aff107e24 */ /* 0x000fe2000f8e00ff */
[----:B------:R-:W-:Y:S01]  /*06a0*/  MOV R4, R0 ;  /* 0x0000000000047202 */ /* 0x000fe20000000f00 */
[----:B------:R-:W-:Y:S01]  /*06b0*/  IMAD.U32 R17, RZ, RZ, UR27 ;  /* 0x0000001bff117e24 */ /* 0x000fe2000f8e00ff */
[----:B------:R-:W-:Y:S01]  /*06c0*/  MOV R2, 0x700 ;  /* 0x0000070000027802 */ /* 0x000fe20000000f00 */
[----:B------:R-:W-:Y:S02]  /*06d0*/  IMAD.MOV.U32 R5, RZ, RZ, R3 ;  /* 0x000000ffff057224 */ /* 0x000fe400078e0003 */
[----:B------:R-:W-:-:S07]  /*06e0*/  IMAD.U32 R14, RZ, RZ, UR13 ;  /* 0x0000000dff0e7e24 */ /* 0x000fce000f8e00ff */
[----:B01234-:R-:W-:Y:S05]  /*06f0*/  CALL.REL.NOINC `($__internal_68_$__cuda_sm20_div_s64) ;  /* 0x00000018008c7944 */ /* 0x01ffea0003c00000 */
[----:B------:R-:W-:Y:S02]  /*0700*/  IMAD.MOV.U32 R10, RZ, RZ, R14 ;  /* 0x000000ffff0a7224 */ /* 0x000fe400078e000e */
[----:B------:R-:W-:-:S07]  /*0710*/  IMAD.MOV.U32 R11, RZ, RZ, R15 ;  /* 0x000000ffff0b7224 */ /* 0x000fce00078e000f */
.L_x_911:
[----:B-1234-:R-:W-:Y:S05]  /*0720*/  BSYNC.RECONVERGENT B1 ;  /* 0x0000000000017941 */ /* 0x01efea0003800200 */
.L_x_909:
        /* <DEDUP_REMOVED lines=23> */
[----:B------:R-:W-:-:S05]  /*08a0*/  @!P2 LOP3.LUT R14, RZ, UR22, RZ, 0x33, !PT ;  /* 0x00000016ff0eac12 */ /* 0x000fca000f8e33ff */
[----:B------:R-:W-:-:S04]  /*08b0*/  IMAD.MOV R13, RZ, RZ, -R14 ;  /* 0x000000ffff0d7224 */ /* 0x000fc800078e0a0e */
[----:B------:R-:W-:Y:S01]  /*08c0*/  IMAD R4, R13, UR22, R0 ;  /* 0x000000160d047c24 */ /* 0x000fe2000f8e0200 */
[----:B------:R-:W-:Y:S06]  /*08d0*/  BRA `(.L_x_914) ;  /* 0x0000000000387947 */ /* 0x000fec0003800000 */
.L_x_913:
[----:B------:R-:W-:Y:S01]  /*08e0*/  MOV R16, UR22 ;  /* 0x0000001600107c02 */ /* 0x000fe20008000f00 */
[----:B------:R-:W-:Y:S01]  /*08f0*/  IMAD.U32 R17, RZ, RZ, UR23 ;  /* 0x00000017ff117e24 */ /* 0x000fe2000f8e00ff */
[----:B------:R-:W-:Y:S01]  /*0900*/  MOV R2, 0x950 ;  /* 0x0000095000027802 */ /* 0x000fe20000000f00 */
[----:B------:R-:W-:Y:S02]  /*0910*/  IMAD.MOV.U32 R4, RZ, RZ, R0 ;  /* 0x000000ffff047224 */ /* 0x000fe400078e0000 */
[----:B------:R-:W-:Y:S02]  /*0920*/  IMAD.MOV.U32 R5, RZ, RZ, R3 ;  /* 0x000000ffff057224 */ /* 0x000fe400078e0003 */
[----:B------:R-:W-:-:S07]  /*0930*/  IMAD.U32 R14, RZ, RZ, UR14 ;  /* 0x0000000eff0e7e24 */ /* 0x000fce000f8e00ff */
[----:B------:R-:W-:Y:S05]  /*0940*/  CALL.REL.NOINC `($__internal_68_$__cuda_sm20_div_s64) ;  /* 0x0000001400f87944 */ /* 0x000fea0003c00000 */
[----:B------:R-:W-:Y:S01]  /*0950*/  IADD3 R13, P0, PT, RZ, -R14, RZ ;  /* 0x8000000eff0d7210 */ /* 0x000fe20007f1e0ff */
[----:B------:R-:W-:-:S03]  /*0960*/  IMAD.MOV.U32 R2, RZ, RZ, R0 ;  /* 0x000000ffff027224 */ /* 0x000fc600078e0000 */
[----:B------:R-:W-:Y:S01]  /*0970*/  IADD3.X R12, PT, PT, RZ, ~R15, RZ, P0, !PT ;  /* 0x8000000fff0c7210 */ /* 0x000fe200007fe4ff */
[----:B------:R-:W-:-:S04]  /*0980*/  IMAD.WIDE.U32 R4, R13, UR22, R2 ;  /* 0x000000160d047c25 */ /* 0x000fc8000f8e0002 */
[----:B------:R-:W-:-:S04]  /*0990*/  IMAD R12, R12, UR22, RZ ;  /* 0x000000160c0c7c24 */ /* 0x000fc8000f8e02ff */
[----:B------:R-:W-:-:S04]  /*09a0*/  IMAD R13, R13, UR14, R12 ;  /* 0x0000000e0d0d7c24 */ /* 0x000fc8000f8e020c */
[----:B------:R-:W-:-:S07]  /*09b0*/  IMAD.IADD R5, R5, 0x1, R13 ;  /* 0x0000000105057824 */ /* 0x000fce00078e020d */
.L_x_914:
[----:B------:R-:W-:Y:S05]  /*09c0*/  BSYNC.RECONVERGENT B1 ;  /* 0x0000000000017941 */ /* 0x000fea0003800200 */
.L_x_912:
        /* <DEDUP_REMOVED lines=15> */
[----:B------:R-:W-:Y:S01]  /*0ac0*/  IMAD R14, R13, UR50, R14 ;  /* 0x000000320d0e7c24 */ /* 0x000fe2000f8e020e */
[----:B------:R-:W-:-:S04]  /*0ad0*/  MOV R13, RZ ;  /* 0x000000ff000d7202 */ /* 0x000fc80000000f00 */
[----:B------:R-:W-:-:S13]  /*0ae0*/  ISETP.GE.U32.AND P0, PT, R14, UR50, PT ;  /* 0x000000320e007c0c */ /* 0x000fda000bf06070 */
[----:B------:R-:W-:-:S05]  /*0af0*/  @P0 VIADD R14, R14, -UR50 ;  /* 0x800000320e0e0c36 */ /* 0x000fca0008000000 */
[----:B------:R-:W-:-:S13]  /*0b00*/  ISETP.GE.U32.AND P0, PT, R14, UR50, PT ;  /* 0x000000320e007c0c */ /* 0x000fda000bf06070 */
[----:B------:R-:W-:Y:S01]  /*0b10*/  @P0 VIADD R14, R14, -UR50 ;  /* 0x800000320e0e0c36 */ /* 0x000fe20008000000 */
[----:B------:R-:W-:-:S05]  /*0b20*/  @!P1 LOP3.LUT R14, RZ, UR50, RZ, 0x33, !PT ;  /* 0x00000032ff0e9c12 */ /* 0x000fca000f8e33ff */
[----:B------:R-:W-:Y:S01]  /*0b30*/  IMAD.MOV.U32 R12, RZ, RZ, R14 ;  /* 0x000000ffff0c7224 */ /* 0x000fe200078e000e */
[----:B------:R-:W-:Y:S06]  /*0b40*/  BRA `(.L_x_917) ;  /* 0x0000000000107947 */ /* 0x000fec0003800000 */
.L_x_916:
[----:B------:R-:W-:-:S07]  /*0b50*/  MOV R2, 0xb70 ;  /* 0x00000b7000027802 */ /* 0x000fce0000000f00 */
[----:B------:R-:W-:Y:S05]  /*0b60*/  CALL.REL.NOINC `($__internal_69_$__cuda_sm20_rem_s64) ;  /* 0x0000001800c07944 */ /* 0x000fea0003c00000 */
[----:B------:R-:W-:Y:S02]  /*0b70*/  IMAD.MOV.U32 R12, RZ, RZ, R14 ;  /* 0x000000ffff0c7224 */ /* 0x000fe400078e000e */
[----:B------:R-:W-:-:S07]  /*0b80*/  IMAD.MOV.U32 R13, RZ, RZ, R15 ;  /* 0x000000ffff0d7224 */ /* 0x000fce00078e000f */
.L_x_917:
[----:B------:R-:W-:Y:S05]  /*0b90*/  BSYNC.RECONVERGENT B1 ;  /* 0x0000000000017941 */ /* 0x000fea0003800200 */
.L_x_915:
[----:B------:R-:W-:Y:S01]  /*0ba0*/  LOP3.LUT R2, R5, UR51, RZ, 0xfc, !PT ;  /* 0x0000003305027c12 */ /* 0x000fe2000f8efcff */
[----:B------:R-:W-:Y:S03]  /*0bb0*/  BSSY.RECONVERGENT B1, `(.L_x_918) ;  /* 0x0000025000017945 */ /* 0x000fe60003800200 */
        /* <DEDUP_REMOVED lines=21> */
[----:B------:R-:W-:-:S04]  /*0d10*/  @!P2 LOP3.LUT R14, RZ, UR52, RZ, 0x33, !PT ;  /* 0x00000034ff0eac12 */ /* 0x000fc8000f8e33ff */
[----:B------:R-:W-:-:S05]  /*0d20*/  IADD3 R5, PT, PT, -R14, RZ, RZ ;  /* 0x000000ff0e057210 */ /* 0x000fca0007ffe1ff */
[----:B------:R-:W-:Y:S01]  /*0d30*/  IMAD R4, R5, UR52, R4 ;  /* 0x0000003405047c24 */ /* 0x000fe2000f8e0204 */
[----:B------:R-:W-:Y:S06]  /*0d40*/  BRA `(.L_x_920) ;  /* 0x00000000002c7947 */ /* 0x000fec0003800000 */
.L_x_919:
[----:B------:R-:W0:Y:S01]  /*0d50*/  LDCU.64 UR4, c[0x0][0x390] ;  /* 0x00007200ff0477ac */ /* 0x000e220008000a00 */
[----:B------:R-:W-:Y:S01]  /*0d60*/  MOV R2, 0xda0 ;  /* 0x00000da000027802 */ /* 0x000fe20000000f00 */
[----:B0-----:R-:W-:Y:S02]  /*0d70*/  IMAD.U32 R16, RZ, RZ, UR4 ;  /* 0x00000004ff107e24 */ /* 0x001fe4000f8e00ff */
[----:B------:R-:W-:-:S07]  /*0d80*/  IMAD.U32 R14, RZ, RZ, UR5 ;  /* 0x00000005ff0e7e24 */ /* 0x000fce000f8e00ff */
[----:B------:R-:W-:Y:S05]  /*0d90*/  CALL.REL.NOINC `($__internal_68_$__cuda_sm20_div_s64) ;  /* 0x0000001000e47944 */ /* 0x000fea0003c00000 */
[----:B------:R-:W-:-:S04]  /*0da0*/  IADD3 R17, P0, PT, RZ, -R14, RZ ;  /* 0x8000000eff117210 */ /* 0x000fc80007f1e0ff */
[----:B------:R-:W-:Y:S01]  /*0db0*/  IADD3.X R2, PT, PT, RZ, ~R15, RZ, P0, !PT ;  /* 0x8000000fff027210 */ /* 0x000fe200007fe4ff */
[----:B------:R-:W-:-:S04]  /*0dc0*/  IMAD.WIDE.U32 R4, R17, UR38, R4 ;  /* 0x0000002611047c25 */ /* 0x000fc8000f8e0004 */
[----:B------:R-:W-:-:S04]  /*0dd0*/  IMAD R2, R2, UR38, RZ ;  /* 0x0000002602027c24 */ /* 0x000fc8000f8e02ff */
[----:B------:R-:W-:-:S04]  /*0de0*/  IMAD R17, R17, UR39, R2 ;  /* 0x0000002711117c24 */ /* 0x000fc8000f8e0202 */
[----:B------:R-:W-:-:S07]  /*0df0*/  IMAD.IADD R2, R5, 0x1, R17 ;  /* 0x0000000105027824 */ /* 0x000fce00078e0211 */
.L_x_920:
[----:B------:R-:W-:Y:S05]  /*0e00*/  BSYNC.RECONVERGENT B1 ;  /* 0x0000000000017941 */ /* 0x000fea0003800200 */
.L_x_918:
[----:B------:R-:W0:Y:S01]  /*0e10*/  LDC R16, c[0x0][0x3a0] ;  /* 0x0000e800ff107b82 */ /* 0x000e220000000800 */
[----:B------:R-:W-:Y:S01]  /*0e20*/  IMAD.U32 R5, RZ, RZ, UR42 ;  /* 0x0000002aff057e24 */ /* 0x000fe2000f8e00ff */
[----:B------:R-:W-:Y:S01]  /*0e30*/  ISETP.LT.U32.AND P2, PT, R14, 0x1, PT ;  /* 0x000000010e00780c */ /* 0x000fe20003f41070 */
[----:B------:R-:W-:Y:S01]  /*0e40*/  IMAD.U32 R21, RZ, RZ, UR43 ;  /* 0x0000002bff157e24 */ /* 0x000fe2000f8e00ff */
[C---:B------:R-:W-:Y:S01]  /*0e50*/  ISETP.GE.U32.AND P5, PT, R4.reuse, UR46, PT ;  /* 0x0000002e04007c0c */ /* 0x040fe2000bfa6070 */
[----:B------:R-:W-:Y:S01]  /*0e60*/  BSSY.RECONVERGENT B1, `(.L_x_921) ;  /* 0x000005c000017945 */ /* 0x000fe20003800200 */
[----:B------:R-:W-:Y:S02]  /*0e70*/  ISETP.LT.U32.AND P4, PT, R4, UR47, PT ;  /* 0x0000002f04007c0c */ /* 0x000fe4000bf81070 */
[----:B------:R-:W1:Y:S01]  /*0e80*/  LDC R18, c[0x0][0x3a8] ;  /* 0x0000ea00ff127b82 */ /* 0x000e620000000800 */
[----:B------:R-:W-:Y:S02]  /*0e90*/  ISETP.GE.AND.EX P5, PT, R2, UR10, PT, P5 ;  /* 0x0000000a02007c0c */ /* 0x000fe4000bfa6350 */
[----:B------:R-:W-:-:S02]  /*0ea0*/  ISETP.NE.U32.AND P3, PT, R4, RZ, PT ;  /* 0x000000ff0400720c */ /* 0x000fc40003f65070 */
[----:B------:R-:W-:Y:S02]  /*0eb0*/  ISETP.LT.AND.EX P4, PT, R2, UR48, P5, P4 ;  /* 0x0000003002007c0c */ /* 0x000fe4000af81340 */
[----:B------:R-:W-:Y:S02]  /*0ec0*/  PRMT R24, RZ, 0x7610, R24 ;  /* 0x00007610ff187816 */ /* 0x000fe40000000018 */
[----:B0-----:R-:W-:-:S04]  /*0ed0*/  ISETP.GE.U32.AND P1, PT, R16, R14, PT ;  /* 0x0000000e1000720c */ /* 0x001fc80003f26070 */
[----:B------:R-:W-:-:S04]  /*0ee0*/  ISETP.GE.AND.EX P1, PT, R5, R15, PT, P1 ;  /* 0x0000000f0500720c */ /* 0x000fc80003f26310 */
[----:B------:R-:W-:Y:S02]  /*0ef0*/  ISETP.LT.OR.EX P1, PT, R15, RZ, !P1, P2 ;  /* 0x000000ff0f00720c */ /* 0x000fe40004f21720 */
[----:B-1----:R-:W-:-:S04]  /*0f00*/  ISETP.GE.U32.AND P0, PT, R18, R4, PT ;  /* 0x000000041200720c */ /* 0x002fc80003f06070 */
[----:B------:R-:W-:-:S04]  /*0f10*/  ISETP.GE.AND.EX P0, PT, R21, R2, PT, P0 ;  /* 0x000000021500720c */ /* 0x000fc80003f06300 */
[----:B------:R-:W-:-:S03]  /*0f20*/  ISETP.NE.AND.EX P0, PT, R2, RZ, P0, P3 ;  /* 0x000000ff0200720c */ /* 0x000fc60000705330 */
[----:B------:R-:W-:Y:S10]  /*0f30*/  @P1 BRA `(.L_x_922) ;  /* 0x0000000400381947 */ /* 0x000ff40003800000 */
[----:B------:R-:W-:Y:S01]  /*0f40*/  IADD3 R5, P1, PT, -R14, R16, RZ ;  /* 0x000000100e057210 */ /* 0x000fe20007f3e1ff */
[----:B------:R-:W-:Y:S01]  /*0f50*/  BSSY.RECONVERGENT B2, `(.L_x_923) ;  /* 0x000001b000027945 */ /* 0x000fe20003800200 */
[----:B------:R-:W-:Y:S02]  /*0f60*/  PRMT R24, RZ, 0x7610, R24 ;  /* 0x00007610ff187816 */ /* 0x000fe40000000018 */
[----:B------:R-:W-:-:S05]  /*0f70*/  IADD3.X R20, PT, PT, ~R15, UR42, RZ, P1, !PT ;  /* 0x0000002a0f147c10 */ /* 0x000fca0008ffe5ff */
[----:B------:R-:W-:Y:S02]  /*0f80*/  IMAD R22, R20, UR44, RZ ;  /* 0x0000002c14167c24 */ /* 0x000fe4000f8e02ff */
[----:B------:R-:W-:-:S04]  /*0f90*/  IMAD.WIDE.U32 R20, R5, UR44, RZ ;  /* 0x0000002c05147c25 */ /* 0x000fc8000f8e00ff */
[----:B------:R-:W-:Y:S01]  /*0fa0*/  IMAD R5, R5, UR11, R22 ;  /* 0x0000000b05057c24 */ /* 0x000fe2000f8e0216 */
[----:B------:R-:W-:-:S03]  /*0fb0*/  IADD3 R25, P2, P3, R20, R4, R18 ;  /* 0x0000000414197210 */ /* 0x000fc60007b5e012 */
[----:B------:R-:W-:Y:S01]  /*0fc0*/  IMAD.IADD R5, R21, 0x1, R5 ;  /* 0x0000000115057824 */ /* 0x000fe200078e0205 */
[----:B------:R-:W-:-:S04]  /*0fd0*/  ISETP.GE.U32.AND P1, PT, R25, UR28, PT ;  /* 0x0000001c19007c0c */ /* 0x000fc8000bf26070 */
[----:B------:R-:W-:-:S04]  /*0fe0*/  IADD3.X R27, PT, PT, R5, UR43, R2, P2, P3 ;  /* 0x0000002b051b7c10 */ /* 0x000fc800097e6402 */
[----:B------:R-:W-:-:S13]  /*0ff0*/  ISETP.GE.AND.EX P1, PT, R27, UR18, PT, P1 ;  /* 0x000000121b007c0c */ /* 0x000fda000bf26310 */
[----:B------:R-:W-:Y:S05]  /*1000*/  @P1 BRA `(.L_x_924) ;  /* 0x00000000003c1947 */ /* 0x000fea0003800000 */
[C---:B------:R-:W-:Y:S02]  /*1010*/  IMAD R29, R10.reuse, UR9, RZ ;  /* 0x000000090a1d7c24 */ /* 0x040fe4000f8e02ff */
[----:B------:R-:W-:-:S04]  /*1020*/  IMAD.WIDE.U32 R22, R10, UR32, RZ ;  /* 0x000000200a167c25 */ /* 0x000fc8000f8e00ff */
[----:B------:R-:W-:-:S05]  /*1030*/  IMAD R29, R11, UR32, R29 ;  /* 0x000000200b1d7c24 */ /* 0x000fca000f8e021d */
[----:B------:R-:W-:Y:S01]  /*1040*/  IADD3 R23, PT, PT, R23, R29, RZ ;  /* 0x0000001d17177210 */ /* 0x000fe20007ffe0ff */
[----:B------:R-:W-:Y:S02]  /*1050*/  IMAD R29, R13, UR28, RZ ;  /* 0x0000001c0d1d7c24 */ /* 0x000fe4000f8e02ff */
[----:B------:R-:W-:-:S04]  /*1060*/  IMAD.WIDE.U32 R22, R12, UR28, R22 ;  /* 0x0000001c0c167c25 */ /* 0x000fc8000f8e0016 */
[----:B------:R-:W-:Y:S01]  /*1070*/  IMAD R24, R12, UR18, R29 ;  /* 0x000000120c187c24 */ /* 0x000fe2000f8e021d */
[----:B------:R-:W-:-:S04]  /*1080*/  IADD3 R25, P1, PT, R25, R22, RZ ;  /* 0x0000001619197210 */ /* 0x000fc80007f3e0ff */
[----:B------:R-:W-:Y:S02]  /*1090*/  IADD3.X R24, PT, PT, R27, R23, R24, P1, !PT ;  /* 0x000000171b187210 */ /* 0x000fe40000ffe418 */
[----:B------:R-:W-:-:S04]  /*10a0*/  LEA R22, P1, R25, UR36, 0x1 ;  /* 0x0000002419167c11 */ /* 0x000fc8000f8208ff */
[----:B------:R-:W-:-:S05]  /*10b0*/  LEA.HI.X R23, R25, UR37, R24, 0x1, P1 ;  /* 0x0000002519177c11 */ /* 0x000fca00088f0c18 */
[----:B------:R-:W2:Y:S02]  /*10c0*/  LDG.E.U16 R22, desc[UR34][R22.64] ;  /* 0x0000002216167981 */ /* 0x000ea4000c1e1500 */
[----:B--2---:R-:W-:-:S04]  /*10d0*/  IMAD.U32 R24, R22, 0x10000, RZ ;  /* 0x0001000016187824 */ /* 0x004fc800078e00ff */
[----:B------:R-:W-:-:S05]  /*10e0*/  FADD.FTZ R24, RZ, R24 ;  /* 0x00000018ff187221 */ /* 0x000fca0000010000 */
[----:B------:R-:W-:-:S07]  /*10f0*/  F2FP.BF16.F32.PACK_AB R24, RZ, R24 ;  /* 0x00000018ff18723e */ /* 0x000fce00000010ff */
.L_x_924:
[----:B------:R-:W-:Y:S05]  /*1100*/  BSYNC.RECONVERGENT B2 ;  /* 0x0000000000027941 */ /* 0x000fea0003800200 */
.L_x_923:
[----:B------:R-:W-:Y:S05]  /*1110*/  @!P0 BRA `(.L_x_925) ;  /* 0x0000000000608947 */ /* 0x000fea0003800000 */
[----:B------:R-:W-:-:S04]  /*1120*/  IADD3 R23, P1, P2, R20, R18, -R4 ;  /* 0x0000001214177210 */ /* 0x000fc80007a3e804 */
[----:B------:R-:W-:Y:S02]  /*1130*/  IADD3.X R5, PT, PT, R5, UR43, ~R2, P1, P2 ;  /* 0x0000002b05057c10 */ /* 0x000fe40008fe4c02 */
[----:B------:R-:W-:-:S04]  /*1140*/  ISETP.GE.U32.AND P1, PT, R23, UR28, PT ;  /* 0x0000001c17007c0c */ /* 0x000fc8000bf26070 */
[----:B------:R-:W-:-:S04]  /*1150*/  ISETP.GE.AND.EX P1, PT, R5, UR18, PT, P1 ;  /* 0x0000001205007c0c */ /* 0x000fc8000bf26310 */
[----:B------:R-:W-:-:S13]  /*1160*/  ISETP.LT.OR P1, PT, R5, RZ, P1 ;  /* 0x000000ff0500720c */ /* 0x000fda0000f21670 */
[----:B------:R-:W-:Y:S05]  /*1170*/  @P1 BRA `(.L_x_922) ;  /* 0x0000000000a81947 */ /* 0x000fea0003800000 */
[C---:B------:R-:W-:Y:S02]  /*1180*/  IMAD R25, R10.reuse, UR9, RZ ;  /* 0x000000090a197c24 */ /* 0x040fe4000f8e02ff */
[----:B------:R-:W-:-:S04]  /*1190*/  IMAD.WIDE.U32 R20, R10, UR32, RZ ;  /* 0x000000200a147c25 */ /* 0x000fc8000f8e00ff */
[----:B------:R-:W-:-:S04]  /*11a0*/  IMAD R25, R11, UR32, R25 ;  /* 0x000000200b197c24 */ /* 0x000fc8000f8e0219 */
[----:B------:R-:W-:Y:S02]  /*11b0*/  IMAD.IADD R21, R21, 0x1, R25 ;  /* 0x0000000115157824 */ /* 0x000fe400078e0219 */
[----:B------:R-:W-:Y:S02]  /*11c0*/  IMAD R25, R13, UR28, RZ ;  /* 0x0000001c0d197c24 */ /* 0x000fe4000f8e02ff */
[----:B------:R-:W-:-:S04]  /*11d0*/  IMAD.WIDE.U32 R20, R12, UR28, R20 ;  /* 0x0000001c0c147c25 */ /* 0x000fc8000f8e0014 */
[----:B------:R-:W-:Y:S01]  /*11e0*/  IMAD R22, R12, UR18, R25 ;  /* 0x000000120c167c24 */ /* 0x000fe2000f8e0219 */
[----:B------:R-:W-:-:S04]  /*11f0*/  IADD3 R23, P1, PT, R23, R20, RZ ;  /* 0x0000001417177210 */ /* 0x000fc80007f3e0ff */
[----:B------:R-:W-:Y:S02]  /*1200*/  IADD3.X R22, PT, PT, R5, R21, R22, P1, !PT ;  /* 0x0000001505167210 */ /* 0x000fe40000ffe416 */
[----:B------:R-:W-:-:S04]  /*1210*/  LEA R20, P1, R23, UR36, 0x1 ;  /* 0x0000002417147c11 */ /* 0x000fc8000f8208ff */
[----:B------:R-:W-:-:S05]  /*1220*/  LEA.HI.X R21, R23, UR37, R22, 0x1, P1 ;  /* 0x0000002517157c11 */ /* 0x000fca00088f0c16 */
[----:B------:R-:W2:Y:S01]  /*1230*/  LDG.E.U16 R20, desc[UR34][R20.64] ;  /* 0x0000002214147981 */ /* 0x000ea2000c1e1500 */
[----:B------:R-:W-:Y:S02]  /*1240*/  IMAD.U32 R24, R24, 0x10000, RZ ;  /* 0x0001000018187824 */ /* 0x000fe400078e00ff */
[----:B--2---:R-:W-:-:S04]  /*1250*/  IMAD.U32 R5, R20, 0x10000, RZ ;  /* 0x0001000014057824 */ /* 0x004fc800078e00ff */
[----:B------:R-:W-:-:S05]  /*1260*/  FADD.FTZ R5, R24, R5 ;  /* 0x0000000518057221 */ /* 0x000fca0000010000 */
[----:B------:R-:W-:-:S04]  /*1270*/  F2FP.BF16.F32.PACK_AB R5, RZ, R5 ;  /* 0x00000005ff05723e */ /* 0x000fc800000010ff */
[----:B------:R-:W-:Y:S01]  /*1280*/  PRMT R24, R5, 0x7610, R24 ;  /* 0x0000761005187816 */ /* 0x000fe20000000018 */
[----:B------:R-:W-:Y:S06]  /*1290*/  BRA `(.L_x_922) ;  /* 0x0000000000607947 */ /* 0x000fec0003800000 */
.L_x_925:
[----:B------:R-:W-:Y:S05]  /*12a0*/  @!P4 BRA `(.L_x_922) ;  /* 0x00000000005cc947 */ /* 0x000fea0003800000 */
[----:B------:R-:W-:-:S04]  /*12b0*/  IADD3 R23, P1, P2, R20, UR15, -R4 ;  /* 0x0000000f14177c10 */ /* 0x000fc8000fa3e804 */
[----:B------:R-:W-:Y:S02]  /*12c0*/  IADD3.X R5, PT, PT, R5, UR7, ~R2, P1, P2 ;  /* 0x0000000705057c10 */ /* 0x000fe40008fe4c02 */
[----:B------:R-:W-:-:S04]  /*12d0*/  ISETP.GE.U32.AND P1, PT, R23, UR28, PT ;  /* 0x0000001c17007c0c */ /* 0x000fc8000bf26070 */
[----:B------:R-:W-:-:S04]  /*12e0*/  ISETP.GE.AND.EX P1, PT, R5, UR18, PT, P1 ;  /* 0x0000001205007c0c */ /* 0x000fc8000bf26310 */
[----:B------:R-:W-:-:S13]  /*12f0*/  ISETP.LT.OR P1, PT, R5, RZ, P1 ;  /* 0x000000ff0500720c */ /* 0x000fda0000f21670 */
        /* <DEDUP_REMOVED lines=17> */
[----:B------:R-:W-:-:S07]  /*1410*/  PRMT R24, R5, 0x7610, R24 ;  /* 0x0000761005187816 */ /* 0x000fce0000000018 */
.L_x_922:
[----:B------:R-:W-:Y:S05]  /*1420*/  BSYNC.RECONVERGENT B1 ;  /* 0x0000000000017941 */ /* 0x000fea0003800200 */
.L_x_921:
[C---:B------:R-:W-:Y:S01]  /*1430*/  ISETP.GE.U32.AND P1, PT, R14.reuse, UR16, PT ;  /* 0x000000100e007c0c */ /* 0x040fe2000bf26070 */
[----:B------:R-:W-:Y:S01]  /*1440*/  BSSY.RECONVERGENT B2, `(.L_x_926) ;  /* 0x00000a5000027945 */ /* 0x000fe20003800200 */
[----:B------:R-:W-:-:S03]  /*1450*/  ISETP.GE.U32.AND P2, PT, R14, UR45, PT ;  /* 0x0000002d0e007c0c */ /* 0x000fc6000bf46070 */
[----:B------:R-:W-:Y:S01]  /*1460*/  BSSY.RELIABLE B1, `(.L_x_927) ;  /* 0x000007b000017945 */ /* 0x000fe20003800100 */
[----:B------:R-:W-:-:S04]  /*1470*/  ISETP.GE.AND.EX P1, PT, R15, UR17, PT, P1 ;  /* 0x000000110f007c0c */ /* 0x000fc8000bf26310 */
[----:B------:R-:W-:-:S13]  /*1480*/  ISETP.GE.OR.EX P1, PT, R15, UR49, !P1, P2 ;  /* 0x000000310f007c0c */ /* 0x000fda000cf26720 */
[----:B------:R-:W-:Y:S05]  /*1490*/  @P1 BRA `(.L_x_928) ;  /* 0x0000000400541947 */ /* 0x000fea0003800000 */
[----:B------:R-:W-:Y:S01]  /*14a0*/  IADD3 R20, P1, PT, -R14, UR8, RZ ;  /* 0x000000080e147c10 */ /* 0x000fe2000ff3e1ff */
[----:B------:R-:W-:Y:S03]  /*14b0*/  BSSY.RECONVERGENT B3, `(.L_x_929) ;  /* 0x000001c000037945 */ /* 0x000fe60003800200 */
[----:B------:R-:W-:Y:S01]  /*14c0*/  IADD3.X R5, PT, PT, ~R15, UR19, RZ, P1, !PT ;  /* 0x000000130f057c10 */ /* 0x000fe20008ffe5ff */
[C---:B------:R-:W-:Y:S02]  /*14d0*/  IMAD R22, R20.reuse, UR11, RZ ;  /* 0x0000000b14167c24 */ /* 0x040fe4000f8e02ff */
[----:B------:R-:W-:-:S04]  /*14e0*/  IMAD.WIDE.U32 R20, R20, UR44, RZ ;  /* 0x0000002c14147c25 */ /* 0x000fc8000f8e00ff */
[----:B------:R-:W-:Y:S01]  /*14f0*/  IMAD R5, R5, UR44, R22 ;  /* 0x0000002c05057c24 */ /* 0x000fe2000f8e0216 */
[----:B------:R-:W-:-:S03]  /*1500*/  IADD3 R25, P2, P3, R4, R20, R18 ;  /* 0x0000001404197210 */ /* 0x000fc60007b5e012 */
[----:B------:R-:W-:Y:S01]  /*1510*/  IMAD.IADD R5, R21, 0x1, R5 ;  /* 0x0000000115057824 */ /* 0x000fe200078e0205 */
[----:B------:R-:W-:-:S04]  /*1520*/  ISETP.GE.U32.AND P1, PT, R25, UR28, PT ;  /* 0x0000001c19007c0c */ /* 0x000fc8000bf26070 */
[----:B------:R-:W-:-:S04]  /*1530*/  IADD3.X R27, PT, PT, R2, UR43, R5, P2, P3 ;  /* 0x0000002b021b7c10 */ /* 0x000fc800097e6405 */
[----:B------:R-:W-:-:S04]  /*1540*/  ISETP.GE.AND.EX P1, PT, R27, UR18, PT, P1 ;  /* 0x000000121b007c0c */ /* 0x000fc8000bf26310 */
[----:B------:R-:W-:-:S13]  /*1550*/  ISETP.LT.OR P1, PT, R27, RZ, P1 ;  /* 0x000000ff1b00720c */ /* 0x000fda0000f21670 */
[----:B------:R-:W-:Y:S05]  /*1560*/  @P1 BRA `(.L_x_930) ;  /* 0x0000000000401947 */ /* 0x000fea0003800000 */
[----:B------:R-:W-:-:S04]  /*1570*/  IMAD R23, R10, UR9, RZ ;  /* 0x000000090a177c24 */ /* 0x000fc8000f8e02ff */
[----:B------:R-:W-:Y:S02]  /*1580*/  IMAD R29, R11, UR32, R23 ;  /* 0x000000200b1d7c24 */ /* 0x000fe4000f8e0217 */
[----:B------:R-:W-:-:S04]  /*1590*/  IMAD.WIDE.U32 R22, R10, UR32, RZ ;  /* 0x000000200a167c25 */ /* 0x000fc8000f8e00ff */
        /* <DEDUP_REMOVED lines=9> */
[----:B------:R-:W-:Y:S01]  /*1630*/  SHF.L.U32 R25, R24, 0x10, RZ ;  /* 0x0000001018197819 */ /* 0x000fe200000006ff */
[----:B--2---:R-:W-:-:S04]  /*1640*/  IMAD.U32 R24, R22, 0x10000, RZ ;  /* 0x0001000016187824 */ /* 0x004fc800078e00ff */
[----:B------:R-:W-:-:S05]  /*1650*/  FADD.FTZ R24, R25, R24 ;  /* 0x0000001819187221 */ /* 0x000fca0000010000 */
[----:B------:R-:W-:-:S07]  /*1660*/  F2FP.BF16.F32.PACK_AB R24, RZ, R24 ;  /* 0x00000018ff18723e */ /* 0x000fce00000010ff */
.L_x_930:
[----:B------:R-:W-:Y:S05]  /*1670*/  BSYNC.RECONVERGENT B3 ;  /* 0x0000000000037941 */ /* 0x000fea0003800200 */
.L_x_929:
[----:B------:R-:W-:Y:S05]  /*1680*/  @!P0 BRA `(.L_x_931) ;  /* 0x0000000000688947 */ /* 0x000fea0003800000 */
[----:B------:R-:W-:Y:S01]  /*1690*/  IADD3 R23, P0, P1, R20, R18, -R4 ;  /* 0x0000001214177210 */ /* 0x000fe2000791e804 */
[----:B------:R-:W-:Y:S03]  /*16a0*/  BSSY.RECONVERGENT B3, `(.L_x_932) ;  /* 0x0000017000037945 */ /* 0x000fe60003800200 */
        /* <DEDUP_REMOVED lines=22> */
.L_x_933:
[----:B------:R-:W-:Y:S05]  /*1810*/  BSYNC.RECONVERGENT B3 ;  /* 0x0000000000037941 */ /* 0x000fea0003800200 */
.L_x_932:
[----:B------:R-:W-:Y:S05]  /*1820*/  BRA `(.L_x_934) ;  /* 0x0000000000747947 */ /* 0x000fea0003800000 */
.L_x_931:
[----:B------:R-:W-:Y:S05]  /*1830*/  @!P4 BREAK.RELIABLE B1 ;  /* 0x000000000001c942 */ /* 0x000fea0003800100 */
[----:B------:R-:W-:Y:S05]  /*1840*/  @!P4 BRA `(.L_x_935) ;  /* 0x000000040090c947 */ /* 0x000fea0003800000 */
[----:B------:R-:W-:Y:S01]  /*1850*/  IADD3 R23, P0, P1, -R4, UR15, R20 ;  /* 0x0000000f04177c10 */ /* 0x000fe2000f91e114 */
[----:B------:R-:W-:Y:S03]  /*1860*/  BSSY.RECONVERGENT B3, `(.L_x_936) ;  /* 0x0000017000037945 */ /* 0x000fe60003800200 */
[----:B------:R-:W-:Y:S02]  /*1870*/  IADD3.X R5, PT, PT, ~R2, UR7, R5, P0, P1 ;  /* 0x0000000702057c10 */ /* 0x000fe400087e2505 */
        /* <DEDUP_REMOVED lines=21> */
.L_x_937:
[----:B------:R-:W-:Y:S05]  /*19d0*/  BSYNC.RECONVERGENT B3 ;  /* 0x0000000000037941 */ /* 0x000fea0003800200 */
.L_x_936:
[----:B------:R-:W-:Y:S05]  /*19e0*/  BRA `(.L_x_938) ;  /* 0x0000000000887947 */ /* 0x000fea0003800000 */
.L_x_928:
[----:B------:R-:W-:Y:S05]  /*19f0*/  @!P0 BRA `(.L_x_939) ;  /* 0x00000000007c8947 */ /* 0x000fea0003800000 */
.L_x_934:
[----:B------:R-:W-:Y:S01]  /*1a00*/  IADD3 R5, P0, PT, R14, R16, RZ ;  /* 0x000000100e057210 */ /* 0x000fe20007f1e0ff */
[----:B------:R-:W-:Y:S01]  /*1a10*/  BSSY.RECONVERGENT B3, `(.L_x_939) ;  /* 0x000001d000037945 */ /* 0x000fe20003800200 */
[----:B------:R-:W-:Y:S02]  /*1a20*/  IADD3 R20, P1, PT, -R4, R18, RZ ;  /* 0x0000001204147210 */ /* 0x000fe40007f3e1ff */
[----:B------:R-:W-:Y:S02]  /*1a30*/  IADD3.X R22, PT, PT, R15, UR42, RZ, P0, !PT ;  /* 0x0000002a0f167c10 */ /* 0x000fe400087fe4ff */
[----:B------:R-:W-:-:S03]  /*1a40*/  IADD3.X R21, PT, PT, ~R2, UR43, RZ, P1, !PT ;  /* 0x0000002b02157c10 */ /* 0x000fc60008ffe5ff */
[----:B------:R-:W-:Y:S02]  /*1a50*/  IMAD R22, R22, UR44, RZ ;  /* 0x0000002c16167c24 */ /* 0x000fe4000f8e02ff */
[----:B------:R-:W-:-:S04]  /*1a60*/  IMAD.WIDE.U32 R20, R5, UR44, R20 ;  /* 0x0000002c05147c25 */ /* 0x000fc8000f8e0014 */
[----:B------:R-:W-:Y:S01]  /*1a70*/  IMAD R5, R5, UR11, R22 ;  /* 0x0000000b05057c24 */ /* 0x000fe2000f8e0216 */
[----:B------:R-:W-:-:S03]  /*1a80*/  ISETP.GE.U32.AND P0, PT, R20, UR28, PT ;  /* 0x0000001c14007c0c */ /* 0x000fc6000bf06070 */
[----:B------:R-:W-:-:S05]  /*1a90*/  IMAD.IADD R5, R21, 0x1, R5 ;  /* 0x0000000115057824 */ /* 0x000fca00078e0205 */
        /* <DEDUP_REMOVED lines=18> */
[----:B------:R-:W-:-:S04]  /*1bc0*/  F2FP.BF16.F32.PACK_AB R5, RZ, R5 ;  /* 0x00000005ff05723e */ /* 0x000fc800000010ff */
[----:B------:R-:W-:-:S07]  /*1bd0*/  PRMT R24, R5, 0x7610, R24 ;  /* 0x0000761005187816 */ /* 0x000fce0000000018 */
.L_x_940:
[----:B------:R-:W-:Y:S05]  /*1be0*/  BSYNC.RECONVERGENT B3 ;  /* 0x0000000000037941 */ /* 0x000fea0003800200 */
.L_x_939:
[----:B------:R-:W-:Y:S05]  /*1bf0*/  @!P4 BREAK.RELIABLE B1 ;  /* 0x000000000001c942 */ /* 0x000fea0003800100 */
[----:B------:R-:W-:Y:S05]  /*1c00*/  @!P4 BRA `(.L_x_935) ;  /* 0x0000000000a0c947 */ /* 0x000fea0003800000 */
.L_x_938:
[----:B------:R-:W-:Y:S05]  /*1c10*/  BSYNC.RELIABLE B1 ;  /* 0x0000000000017941 */ /* 0x000fea0003800100 */
.L_x_927:
[----:B------:R-:W-:Y:S01]  /*1c20*/  IADD3 R23, P0, PT, R4, -UR47, RZ ;  /* 0x8000002f04177c10 */ /* 0x000fe2000ff1e0ff */
[----:B------:R-:W-:Y:S01]  /*1c30*/  UIADD3 UR4, UP0, UPT, UR15, -UR47, URZ ;  /* 0x8000002f0f047290 */ /* 0x000fe2000ff1e0ff */
[----:B------:R-:W-:Y:S02]  /*1c40*/  IADD3 R5, P2, PT, R14, R16, RZ ;  /* 0x000000100e057210 */ /* 0x000fe40007f5e0ff */
[----:B------:R-:W-:Y:S01]  /*1c50*/  IADD3.X R22, PT, PT, R2, ~UR48, RZ, P0, !PT ;  /* 0x8000003002167c10 */ /* 0x000fe200087fe4ff */
[----:B------:R-:W-:Y:S01]  /*1c60*/  UIADD3.X UR5, UPT, UPT, UR7, ~UR48, URZ, UP0, !UPT ;  /* 0x8000003007057290 */ /* 0x000fe200087fe4ff */
[----:B------:R-:W-:Y:S01]  /*1c70*/  IADD3 R26, P1, PT, RZ, -R23, RZ ;  /* 0x80000017ff1a7210 */ /* 0x000fe20007f3e0ff */
[----:B------:R-:W-:Y:S01]  /*1c80*/  IMAD.U32 R20, RZ, RZ, UR4 ;  /* 0x00000004ff147e24 */ /* 0x000fe2000f8e00ff */
[----:B------:R-:W-:Y:S02]  /*1c90*/  IADD3.X R25, PT, PT, R15, UR42, RZ, P2, !PT ;  /* 0x0000002a0f197c10 */ /* 0x000fe400097fe4ff */
[----:B------:R-:W-:Y:S01]  /*1ca0*/  ISETP.LT.AND P0, PT, R22, RZ, PT ;  /* 0x000000ff1600720c */ /* 0x000fe20003f01270 */
[----:B------:R-:W-:-:S03]  /*1cb0*/  IMAD.U32 R21, RZ, RZ, UR5 ;  /* 0x00000005ff157e24 */ /* 0x000fc6000f8e00ff */
[----:B------:R-:W-:Y:S01]  /*1cc0*/  SEL R23, R26, R23, P0 ;  /* 0x000000171a177207 */ /* 0x000fe20000000000 */
[----:B------:R-:W-:Y:S02]  /*1cd0*/  IMAD R26, R25, UR44, RZ ;  /* 0x0000002c191a7c24 */ /* 0x000fe4000f8e02ff */
[----:B------:R-:W-:Y:S02]  /*1ce0*/  IMAD.X R25, RZ, RZ, ~R22, P1 ;  /* 0x000000ffff197224 */ /* 0x000fe400008e0e16 */
[----:B------:R-:W-:-:S03]  /*1cf0*/  IMAD.WIDE.U32 R20, R5, UR44, R20 ;  /* 0x0000002c05147c25 */ /* 0x000fc6000f8e0014 */
[----:B------:R-:W-:Y:S01]  /*1d00*/  SEL R25, R25, R22, P0 ;  /* 0x0000001619197207 */ /* 0x000fe20000000000 */
[----:B------:R-:W-:Y:S01]  /*1d10*/  IMAD R26, R5, UR11, R26 ;  /* 0x0000000b051a7c24 */ /* 0x000fe2000f8e021a */
[----:B------:R-:W-:-:S04]  /*1d20*/  IADD3 R5, P0, PT, R20, R23, RZ ;  /* 0x0000001714057210 */ /* 0x000fc80007f1e0ff */
[----:B------:R-:W-:Y:S02]  /*1d30*/  IADD3.X R23, PT, PT, R25, R26, R21, P0, !PT ;  /* 0x0000001a19177210 */ /* 0x000fe400007fe415 */
        /* <DEDUP_REMOVED lines=21> */
.L_x_935:
[----:B------:R-:W-:Y:S05]  /*1e90*/  BSYNC.RECONVERGENT B2 ;  /* 0x0000000000027941 */ /* 0x000fea0003800200 */
.L_x_926:
[----:B------:R-:W-:Y:S02]  /*1ea0*/  IMAD.U32 R17, RZ, RZ, UR42 ;  /* 0x0000002aff117e24 */ /* 0x000fe4000f8e00ff */
[----:B------:R-:W-:Y:S02]  /*1eb0*/  IMAD.U32 R19, RZ, RZ, UR43 ;  /* 0x0000002bff137e24 */ /* 0x000fe4000f8e00ff */
[C---:B------:R-:W-:Y:S02]  /*1ec0*/  IMAD R5, R10.reuse, UR6, RZ ;  /* 0x000000060a057c24 */ /* 0x040fe4000f8e02ff */
[----:B------:R-:W-:-:S04]  /*1ed0*/  IMAD.WIDE.U32 R16, R10, UR30, R16 ;  /* 0x0000001e0a107c25 */ /* 0x000fc8000f8e0010 */
[----:B------:R-:W-:Y:S02]  /*1ee0*/  IMAD R13, R13, UR28, RZ ;  /* 0x0000001c0d0d7c24 */ /* 0x000fe4000f8e02ff */
[----:B------:R-:W-:-:S04]  /*1ef0*/  IMAD.WIDE.U32 R18, R12, UR28, R18 ;  /* 0x0000001c0c127c25 */ /* 0x000fc8000f8e0012 */
[----:B------:R-:W-:Y:S01]  /*1f00*/  IMAD R5, R11, UR30, R5 ;  /* 0x0000001e0b057c24 */ /* 0x000fe2000f8e0205 */
[----:B------:R-:W-:Y:S01]  /*1f10*/  IADD3 R11, P0, PT, R14, R16, RZ ;  /* 0x000000100e0b7210 */ /* 0x000fe20007f1e0ff */
[----:B------:R-:W-:Y:S01]  /*1f20*/  IMAD R13, R12, UR18, R13 ;  /* 0x000000120c0d7c24 */ /* 0x000fe2000f8e020d */
[----:B------:R-:W-:Y:S02]  /*1f30*/  IADD3 R4, P1, PT, R4, R18, RZ ;  /* 0x0000001204047210 */ /* 0x000fe40007f3e0ff */
[----:B------:R-:W-:Y:S02]  /*1f40*/  IADD3.X R14, PT, PT, R15, R17, R5, P0, !PT ;  /* 0x000000110f0e7210 */ /* 0x000fe400007fe405 */
[----:B------:R-:W-:Y:S02]  /*1f50*/  IADD3.X R5, PT, PT, R2, R13, R19, P1, !PT ;  /* 0x0000000d02057210 */ /* 0x000fe40000ffe413 */
[----:B------:R-:W2:Y:S01]  /*1f60*/  LDG.E.U16 R2, desc[UR34][R8.64] ;  /* 0x0000002208027981 */ /* 0x000ea2000c1e1500 */
[----:B------:R-:W-:-:S02]  /*1f70*/  IMAD R14, R14, UR44, RZ ;  /* 0x0000002c0e0e7c24 */ /* 0x000fc4000f8e02ff */
[----:B------:R-:W-:-:S04]  /*1f80*/  IMAD.WIDE.U32 R4, R11, UR44, R4 ;  /* 0x0000002c0b047c25 */ /* 0x000fc8000f8e0004 */
[----:B------:R-:W-:Y:S01]  /*1f90*/  IMAD R11, R11, UR11, R14 ;  /* 0x0000000b0b0b7c24 */ /* 0x000fe2000f8e020e */
[----:B------:R-:W-:-:S04]  /*1fa0*/  LEA R10, P0, R4, UR36, 0x1 ;  /* 0x00000024040a7c11 */ /* 0x000fc8000f8008ff */
[----:B------:R-:W-:-:S04]  /*1fb0*/  IADD3 R5, PT, PT, R5, R11, RZ ;  /* 0x0000000b05057210 */ /* 0x000fc80007ffe0ff */
[----:B------:R-:W-:-:S05]  /*1fc0*/  LEA.HI.X R11, R4, UR37, R5, 0x1, P0 ;  /* 0x00000025040b7c11 */ /* 0x000fca00080f0c05 */
[----:B------:R-:W3:Y:S01]  /*1fd0*/  LDG.E.U16 R10, desc[UR34][R10.64] ;  /* 0x000000220a0a7981 */ /* 0x000ee2000c1e1500 */
[----:B------:R-:W-:Y:S01]  /*1fe0*/  IMAD.U32 R24, R24, 0x10000, RZ ;  /* 0x0001000018187824 */ /* 0x000fe200078e00ff */
[----:B------:R-:W-:-:S05]  /*1ff0*/  IADD3 R0, P0, PT, R6, R0, RZ ;  /* 0x0000000006007210 */ /* 0x000fca0007f1e0ff */
[----:B------:R-:W-:Y:S01]  /*2000*/  IMAD.X R3, R7, 0x1, R3, P0 ;  /* 0x0000000107037824 */ /* 0x000fe200000e0603 */
[----:B------:R-:W-:-:S04]  /*2010*/  ISETP.GE.U32.AND P0, PT, R0, UR24, PT ;  /* 0x0000001800007c0c */ /* 0x000fc8000bf06070 */
[----:B------:R-:W-:Y:S01]  /*2020*/  ISETP.GE.AND.EX P0, PT, R3, UR12, PT, P0 ;  /* 0x0000000c03007c0c */ /* 0x000fe2000bf06300 */
[----:B---3--:R-:W-:-:S04]  /*2030*/  IMAD.U32 R5, R10, 0x10000, RZ ;  /* 0x000100000a057824 */ /* 0x008fc800078e00ff */
[----:B------:R-:W-:-:S06]  /*2040*/  FADD.FTZ R5, R24, R5 ;  /* 0x0000000518057221 */ /* 0x000fcc0000010000 */
[----:B------:R-:W0:Y:S01]  /*2050*/  F2F.BF16.F32 R5, R5 ;  /* 0x0000000500057304 */ /* 0x000e220000202000 */
[----:B--2---:R-:W-:Y:S01]  /*2060*/  IMAD.U32 R2, R2, 0x10000, RZ ;  /* 0x0001000002027824 */ /* 0x004fe200078e00ff */
[----:B0-----:R-:W-:-:S05]  /*2070*/  SHF.L.U32 R13, R5, 0x10, RZ ;  /* 0x00000010050d7819 */ /* 0x001fca00000006ff */
[----:B------:R-:W-:-:S05]  /*2080*/  FADD.FTZ R2, R2, R13 ;  /* 0x0000000d02027221 */ /* 0x000fca0000010000 */
[----:B------:R-:W-:-:S04]  /*2090*/  F2FP.BF16.F32.PACK_AB R2, RZ, R2 ;  /* 0x00000002ff02723e */ /* 0x000fc800000010ff */
[----:B------:R-:W-:-:S05]  /*20a0*/  PRMT R4, R2, 0x7610, R4 ;  /* 0x0000761002047816 */ /* 0x000fca0000000004 */
[----:B------:R0:W-:Y:S01]  /*20b0*/  STG.E.U16 desc[UR34][R8.64], R4 ;  /* 0x0000000408007986 */ /* 0x0001e2000c101522 */
[C---:B------:R-:W-:Y:S02]  /*20c0*/  LEA R2, P1, R6.reuse, R8, 0x1 ;  /* 0x0000000806027211 */ /* 0x040fe400078208ff */
[----:B------:R-:W-:-:S05]  /*20d0*/  SHF.L.U64.HI R5, R6, 0x1, R7 ;  /* 0x0000000106057819 */ /* 0x000fca0000010207 */
[----:B------:R-:W-:Y:S01]  /*20e0*/  IMAD.X R5, R9, 0x1, R5, P1 ;  /* 0x0000000109057824 */ /* 0x000fe200008e0605 */
[----:B------:R-:W-:Y:S06]  /*20f0*/  @!P0 BRA `(.L_x_941) ;  /* 0xffffffe000fc8947 */ /* 0x000fec000383ffff */
[----:B------:R-:W-:Y:S05]  /*2100*/  BSYNC.RECONVERGENT B0 ;  /* 0x0000000000007941 */ /* 0x000fea0003800200 */
.L_x_908:
[----:B------:R-:W-:Y:S05]  /*2110*/  WARPSYNC.ALL ;  /* 0x0000000000007948 */ /* 0x000fea0003800000 */
[----:B------:R-:W-:Y:S05]  /*2120*/  EXIT ;  /* 0x000000000000794d */ /* 0x000fea0003800000 */
        .weak           $__internal_68_$__cuda_sm20_div_s64
        .type           $__internal_68_$__cuda_sm20_div_s64,@function
        .size           $__internal_68_$__cuda_sm20_div_s64,($__internal_69_$__cuda_sm20_rem_s64 - $__internal_68_$__cuda_sm20_div_s64)
$__internal_68_$__cuda_sm20_div_s64:
        /* <DEDUP_REMOVED lines=8> */
[----:B0-----:R-:W-:-:S06]  /*21b0*/  IADD3 R18, PT, PT, R15, 0x1ffffffe, RZ ;  /* 0x1ffffffe0f127810 */ /* 0x001fcc0007ffe0ff */
        /* <DEDUP_REMOVED lines=9> */
[----:B------:R-:W-:-:S04]  /*2250*/  IMAD.HI.U32 R22, P1, R19, R25, R22 ;  /* 0x0000001913167227 */ /* 0x000fc80007820016 */
[CC--:B------:R-:W-:Y:S02]  /*2260*/  IMAD R23, R19.reuse, R17.reuse, RZ ;  /* 0x0000001113177224 */ /* 0x0c0fe400078e02ff */
[----:B------:R-:W-:-:S03]  /*2270*/  IMAD.HI.U32 R17, R19, R17, RZ ;  /* 0x0000001113117227 */ /* 0x000fc600078e00ff */
[----:B------:R-:W-:Y:S01]  /*2280*/  IADD3 R23, P2, PT, R23, R22, RZ ;  /* 0x0000001617177210 */ /* 0x000fe20007f5e0ff */
[----:B------:R-:W-:-:S04]  /*2290*/  IMAD.X R17, R17, 0x1, R19, P0 ;  /* 0x0000000111117824 */ /* 0x000fc800000e0613 */
[----:B------:R-:W-:Y:S01]  /*22a0*/  IMAD.WIDE.U32 R18, R23, R20, RZ ;  /* 0x0000001417127225 */ /* 0x000fe200078e00ff */
[----:B------:R-:W-:-:S03]  /*22b0*/  IADD3.X R17, PT, PT, RZ, RZ, R17, P2, P1 ;  /* 0x000000ffff117210 */ /* 0x000fc600017e2411 */
[----:B------:R-:W-:Y:S01]  /*22c0*/  IMAD R15, R23, R21, R19 ;  /* 0x00000015170f7224 */ /* 0x000fe200078e0213 */
[----:B------:R-:W-:-:S03]  /*22d0*/  IADD3 R19, P0, PT, RZ, -R18, RZ ;  /* 0x80000012ff137210 */ /* 0x000fc60007f1e0ff */
[----:B------:R-:W-:Y:S02]  /*22e0*/  IMAD R15, R17, R20, R15 ;  /* 0x00000014110f7224 */ /* 0x000fe400078e020f */
[----:B------:R-:W-:-:S03]  /*22f0*/  IMAD.HI.U32 R22, R23, R19, RZ ;  /* 0x0000001317167227 */ /* 0x000fc600078e00ff */
[----:B------:R-:W-:Y:S02]  /*2300*/  IADD3.X R18, PT, PT, RZ, ~R15, RZ, P0, !PT ;  /* 0x8000000fff127210 */ /* 0x000fe400007fe4ff */
[----:B------:R-:W-:-:S03]  /*2310*/  IADD3 R15, P4, PT, RZ, -R4, RZ ;  /* 0x80000004ff0f7210 */ /* 0x000fc60007f9e0ff */
[----:B------:R-:W-:Y:S01]  /*2320*/  IMAD.WIDE.U32 R22, P0, R23, R18, R22 ;  /* 0x0000001217167225 */ /* 0x000fe20007800016 */
[----:B------:R-:W-:-:S03]  /*2330*/  SEL R15, R15, R4, !P3 ;  /* 0x000000040f0f7207 */ /* 0x000fc60005800000 */
[----:B------:R-:W-:Y:S02]  /*2340*/  IMAD.X R24, RZ, RZ, ~R5, P4 ;  /* 0x000000ffff187224 */ /* 0x000fe400020e0e05 */
[----:B------:R-:W-:-:S04]  /*2350*/  IMAD.HI.U32 R22, P1, R17, R19, R22 ;  /* 0x0000001311167227 */ /* 0x000fc80007820016 */
[CC--:B------:R-:W-:Y:S02]  /*2360*/  IMAD R19, R17.reuse, R18.reuse, RZ ;  /* 0x0000001211137224 */ /* 0x0c0fe400078e02ff */
[----:B------:R-:W-:-:S03]  /*2370*/  IMAD.HI.U32 R18, R17, R18, RZ ;  /* 0x0000001211127227 */ /* 0x000fc600078e00ff */
[----:B------:R-:W-:Y:S01]  /*2380*/  IADD3 R22, P2, PT, R19, R22, RZ ;  /* 0x0000001613167210 */ /* 0x000fe20007f5e0ff */
[----:B------:R-:W-:Y:S01]  /*2390*/  IMAD.X R19, R18, 0x1, R17, P0 ;  /* 0x0000000112137824 */ /* 0x000fe200000e0611 */
[----:B------:R-:W-:-:S03]  /*23a0*/  SEL R17, R24, R5, !P3 ;  /* 0x0000000518117207 */ /* 0x000fc60005800000 */
[----:B------:R-:W-:Y:S01]  /*23b0*/  IMAD.HI.U32 R18, R22, R15, RZ ;  /* 0x0000000f16127227 */ /* 0x000fe200078e00ff */
[----:B------:R-:W-:-:S03]  /*23c0*/  IADD3.X R24, PT, PT, RZ, RZ, R19, P2, P1 ;  /* 0x000000ffff187210 */ /* 0x000fc600017e2413 */
[----:B------:R-:W-:Y:S02]  /*23d0*/  IMAD.MOV.U32 R19, RZ, RZ, RZ ;  /* 0x000000ffff137224 */ /* 0x000fe400078e00ff */
[-C--:B------:R-:W-:Y:S02]  /*23e0*/  IMAD R23, R24, R17.reuse, RZ ;  /* 0x0000001118177224 */ /* 0x080fe400078e02ff */
[----:B------:R-:W-:-:S04]  /*23f0*/  IMAD.WIDE.U32 R18, R22, R17, R18 ;  /* 0x0000001116127225 */ /* 0x000fc800078e0012 */
[----:B------:R-:W-:-:S04]  /*2400*/  IMAD.HI.U32 R25, R24, R17, RZ ;  /* 0x0000001118197227 */ /* 0x000fc800078e00ff */
[----:B------:R-:W-:-:S05]  /*2410*/  IMAD.HI.U32 R18, P0, R24, R15, R18 ;  /* 0x0000000f18127227 */ /* 0x000fca0007800012 */
[----:B------:R-:W-:Y:S02]  /*2420*/  IADD3 R23, P1, PT, R23, R18, RZ ;  /* 0x0000001217177210 */ /* 0x000fe40007f3e0ff */
[----:B------:R-:W-:-:S03]  /*2430*/  IADD3.X R25, PT, PT, R25, RZ, RZ, P0, !PT ;  /* 0x000000ff19197210 */ /* 0x000fc600007fe4ff */
        /* <DEDUP_REMOVED lines=10> */
[----:B------:R-:W-:Y:S01]  /*24e0*/  IMAD.X R17, R19, 0x1, ~R21, P1 ;  /* 0x0000000113117824 */ /* 0x000fe200008e0e15 */
[----:B------:R-:W-:Y:S02]  /*24f0*/  IADD3.X R22, PT, PT, RZ, R25, RZ, P2, !PT ;  /* 0x00000019ff167210 */ /* 0x000fe400017fe4ff */
        /* <DEDUP_REMOVED lines=16> */
[----:B------:R-:W-:Y:S02]  /*2600*/  SEL R14, R18, R15, !P1 ;  /* 0x0000000f120e7207 */ /* 0x000fe40004800000 */
[----:B------:R-:W-:Y:S01]  /*2610*/  SEL R15, R16, R17, !P1 ;  /* 0x00000011100f7207 */ /* 0x000fe20004800000 */
[----:B------:R-:W-:Y:S01]  /*2620*/  IMAD.MOV.U32 R16, RZ, RZ, R2 ;  /* 0x000000ffff107224 */ /* 0x000fe200078e0002 */
[----:B------:R-:W-:Y:S02]  /*2630*/  MOV R17, 0x0 ;  /* 0x0000000000117802 */ /* 0x000fe40000000f00 */
[----:B------:R-:W-:Y:S02]  /*2640*/  SEL R14, R14, 0xffffffff, P0 ;  /* 0xffffffff0e0e7807 */ /* 0x000fe40000000000 */
[----:B------:R-:W-:Y:S01]  /*2650*/  SEL R15, R15, 0xffffffff, P0 ;  /* 0xffffffff0f0f7807 */ /* 0x000fe20000000000 */
[----:B------:R-:W-:Y:S06]  /*2660*/  RET.REL.NODEC R16 `(_ZN2at6native49_GLOBAL__N__cfa43aba_16_ReflectionPad_cu_f800513940reflection_pad2d_backward_det_out_kernelIN3c108BFloat16EEEvPT_PKS5_lliiiiiii) ;  /* 0xffffffd810647950 */ /* 0x000fec0003c3ffff */
        .weak           $__internal_69_$__cuda_sm20_rem_s64
        .type           $__internal_69_$__cuda_sm20_rem_s64,@function
        .size           $__internal_69_$__cuda_sm20_rem_s64,(.L_x_1281 - $__internal_69_$__cuda_sm20_rem_s64)
$__internal_69_$__cuda_sm20_rem_s64:
[----:B------:R-:W0:Y:S01]  /*2670*/  LDCU UR20, c[0x0][0x3b4] ;  /* 0x00007680ff1477ac */ /* 0x000e220008000800 */
[----:B------:R-:W-:Y:S02]  /*2680*/  UISETP.GE.AND UP0, UPT, UR21, URZ, UPT ;  /* 0x000000ff1500728c */ /* 0x000fe4000bf06270 */
[----:B0-----:R-:W-:-:S04]  /*2690*/  UIADD3 UR4, UP1, UPT, URZ, -UR20, URZ ;  /* 0x80000014ff047290 */ /* 0x001fc8000ff3e0ff */
        /* <DEDUP_REMOVED lines=16> */
[----:B------:R-:W-:-:S04]  /*27a0*/  IMAD.HI.U32 R16, P1, R13, R19, R16 ;  /* 0x000000130d107227 */ /* 0x000fc80007820010 */
[----:B------:R-:W-:Y:S01]  /*27b0*/  IMAD.HI.U32 R19, R13, R21, RZ ;  /* 0x000000150d137227 */ /* 0x000fe200078e00ff */
[----:B------:R-:W-:-:S04]  /*27c0*/  IADD3 R17, P2, PT, R23, R16, RZ ;  /* 0x0000001017117210 */ /* 0x000fc80007f5e0ff */
[----:B------:R-:W-:Y:S01]  /*27d0*/  IADD3.X R19, PT, PT, R19, R13, RZ, P0, !PT ;  /* 0x0000000d13137210 */ /* 0x000fe200007fe4ff */
[----:B------:R-:W-:-:S03]  /*27e0*/  IMAD.WIDE.U32 R12, R17, UR4, RZ ;  /* 0x00000004110c7c25 */ /* 0x000fc6000f8e00ff */
[----:B------:R-:W-:Y:S01]  /*27f0*/  IADD3.X R19, PT, PT, RZ, RZ, R19, P2, P1 ;  /* 0x000000ffff137210 */ /* 0x000fe200017e2413 */
[----:B------:R-:W-:Y:S01]  /*2800*/  IMAD R16, R17, UR5, R13 ;  /* 0x0000000511107c24 */ /* 0x000fe2000f8e020d */
[----:B------:R-:W-:Y:S02]  /*2810*/  IADD3 R21, P0, PT, RZ, -R12, RZ ;  /* 0x8000000cff157210 */ /* 0x000fe40007f1e0ff */
[----:B------:R-:W-:Y:S01]  /*2820*/  ISETP.GE.AND P1, PT, R15, RZ, PT ;  /* 0x000000ff0f00720c */ /* 0x000fe20003f26270 */
[----:B------:R-:W-:Y:S01]  /*2830*/  IMAD R12, R19, UR4, R16 ;  /* 0x00000004130c7c24 */ /* 0x000fe2000f8e0210 */
[----:B------:R-:W-:Y:S01]  /*2840*/  IADD3 R13, P4, PT, RZ, -R14, RZ ;  /* 0x8000000eff0d7210 */ /* 0x000fe20007f9e0ff */
[----:B------:R-:W-:-:S04]  /*2850*/  IMAD.HI.U32 R16, R17, R21, RZ ;  /* 0x0000001511107227 */ /* 0x000fc800078e00ff */
[----:B------:R-:W-:-:S04]  /*2860*/  IMAD.X R12, RZ, RZ, ~R12, P0 ;  /* 0x000000ffff0c7224 */ /* 0x000fc800000e0e0c */
[----:B------:R-:W-:-:S04]  /*2870*/  IMAD.WIDE.U32 R16, P0, R17, R12, R16 ;  /* 0x0000000c11107225 */ /* 0x000fc80007800010 */
[----:B------:R-:W-:Y:S01]  /*2880*/  IMAD.HI.U32 R16, P2, R19, R21, R16 ;  /* 0x0000001513107227 */ /* 0x000fe20007840010 */
[----:B------:R-:W-:-:S03]  /*2890*/  SEL R17, R13, R14, !P1 ;  /* 0x0000000e0d117207 */ /* 0x000fc60004800000 */
[----:B------:R-:W-:Y:S02]  /*28a0*/  HFMA2 R13, -RZ, RZ, 0, 0 ;  /* 0x00000000ff0d7431 */ /* 0x000fe400000001ff */
[CC--:B------:R-:W-:Y:S02]  /*28b0*/  IMAD R21, R19.reuse, R12.reuse, RZ ;  /* 0x0000000c13157224 */ /* 0x0c0fe400078e02ff */
[----:B------:R-:W-:-:S03]  /*28c0*/  IMAD.HI.U32 R12, R19, R12, RZ ;  /* 0x0000000c130c7227 */ /* 0x000fc600078e00ff */
[----:B------:R-:W-:Y:S01]  /*28d0*/  IADD3 R14, P3, PT, R21, R16, RZ ;  /* 0x00000010150e7210 */ /* 0x000fe20007f7e0ff */
[----:B------:R-:W-:Y:S02]  /*28e0*/  IMAD.X R16, RZ, RZ, ~R15, P4 ;  /* 0x000000ffff107224 */ /* 0x000fe400020e0e0f */
[----:B------:R-:W-:Y:S02]  /*28f0*/  IMAD.X R19, R12, 0x1, R19, P0 ;  /* 0x000000010c137824 */ /* 0x000fe400000e0613 */
[----:B------:R-:W-:Y:S01]  /*2900*/  IMAD.HI.U32 R12, R14, R17, RZ ;  /* 0x000000110e0c7227 */ /* 0x000fe200078e00ff */
[----:B------:R-:W-:Y:S02]  /*2910*/  SEL R15, R16, R15, !P1 ;  /* 0x0000000f100f7207 */ /* 0x000fe40004800000 */
        /* <DEDUP_REMOVED lines=27> */
[-C--:B------:R-:W-:Y:S02]  /*2ad0*/  IADD3.X R12, PT, PT, RZ, ~R15.reuse, RZ, P2, !PT ;  /* 0x8000000fff0c7210 */ /* 0x080fe400017fe4ff */
[----:B------:R-:W-:Y:S01]  /*2ae0*/  SEL R14, R13, R14, !P1 ;  /* 0x0000000e0d0e7207 */ /* 0x000fe20004800000 */
[----:B------:R-:W-:Y:S01]  /*2af0*/  IMAD.MOV.U32 R13, RZ, RZ, 0x0 ;  /* 0x00000000ff0d7424 */ /* 0x000fe200078e00ff */
[----:B------:R-:W-:Y:S01]  /*2b00*/  SEL R15, R12, R15, !P1 ;  /* 0x0000000f0c0f7207 */ /* 0x000fe20004800000 */
[----:B------:R-:W-:Y:S01]  /*2b10*/  IMAD.MOV.U32 R12, RZ, RZ, R2 ;  /* 0x000000ffff0c7224 */ /* 0x000fe200078e0002 */
[----:B------:R-:W-:-:S04]  /*2b20*/  ISETP.NE.AND.EX P0, PT, RZ, UR21, PT, P0 ;  /* 0x00000015ff007c0c */ /* 0x000fc8000bf05300 */
[----:B------:R-:W-:Y:S02]  /*2b30*/  SEL R14, R14, 0xffffffff, P0 ;  /* 0xffffffff0e0e7807 */ /* 0x000fe40000000000 */
[----:B------:R-:W-:Y:S01]  /*2b40*/  SEL R15, R15, 0xffffffff, P0 ;  /* 0xffffffff0f0f7807 */ /* 0x000fe20000000000 */
[----:B------:R-:W-:Y:S06]  /*2b50*/  RET.REL.NODEC R12 `(_ZN2at6native49_GLOBAL__N__cfa43aba_16_ReflectionPad_cu_f800513940reflection_pad2d_backward_det_out_kernelIN3c108BFloat16EEEvPT_PKS5_lliiiiiii) ;  /* 0xffffffd40c287950 */ /* 0x000fec0003c3ffff */
.L_x_942:
        /* <DEDUP_REMOVED lines=10> */
.L_x_1281:


//--------------------- .text._ZN2at6native49_GLOBAL__N__cfa43aba_16_ReflectionPad_cu_f800513936reflection_pad2d_backward_out_kernelIN3c104HalfEEEvPT_PKS5_lliiiiiii --------------------------
	.section	.text._ZN2at6native49_GLOBAL__N__cfa43aba_16_ReflectionPad_cu_f800513936reflection_pad2d_backward_out_kernelIN3c104HalfEEEvPT_PKS5_lliiiiiii,"ax",@progbits
	.align	128
.text._ZN2at6native49_GLOBAL__N__cfa43aba_16_ReflectionPad_cu_f800513936reflection_pad2d_backward_out_kernelIN3c104HalfEEEvPT_PKS5_lliiiiiii:
        .type           _ZN2at6native49_GLOBAL__N__cfa43aba_16_ReflectionPad_cu_f800513936reflection_pad2d_backward_out_kernelIN3c104HalfEEEvPT_PKS5_lliiiiiii,@function
        .size           _ZN2at6native49_GLOBAL__N__cfa43aba_16_ReflectionPad_cu_f800513936reflection_pad2d_backward_out_kernelIN3c104HalfEEEvPT_PKS5_lliiiiiii,(.L_x_1284 - _ZN2at6native49_GLOBAL__N__cfa43aba_16_ReflectionPad_cu_f800513936reflection_pad2d_backward_out_kernelIN3c104HalfEEEvPT_PKS5_lliiiiiii)
        .other          _ZN2at6native49_GLOBAL__N__cfa43aba_16_ReflectionPad_cu_f800513936reflection_pad2d_backward_out_kernelIN3c104HalfEEEvPT_PKS5_lliiiiiii,@"STO_CUDA_ENTRY STV_DEFAULT"
_ZN2at6native49_GLOBAL__N__cfa43aba_16_ReflectionPad_cu_f800513936reflection_pad2d_backward_out_kernelIN3c104HalfEEEvPT_PKS5_lliiiiiii:
        /* <DEDUP_REMOVED lines=61> */
.L_x_943:
[----:B------:R-:W-:-:S07]  /*03d0*/  MOV R0, 0x3f0 ;  /* 0x000003f000007802 */ /* 0x000fce0000000f00 */
[----:B------:R-:W-:Y:S05]  /*03e0*/  CALL.REL.NOINC `($__internal_70_$__cuda_sm20_div_s64) ;  /* 0x0000000400c87944 */ /* 0x000fea0003c00000 */
        /* <DEDUP_REMOVED lines=9> */
.L_x_944:
        /* <DEDUP_REMOVED lines=98> */
.L_x_945:
[----:B-----5:R-:W-:-:S05]  /*0aa0*/  HADD2 R0, R7, R4.H0_H0 ;  /* 0x2000000407007230 */ /* 0x020fca0000000000 */
[----:B------:R-:W-:-:S06]  /*0ab0*/  PRMT R0, R7, R6, R0 ;  /* 0x0000000607007216 */ /* 0x000fcc0000000000 */
[----:B------:R-:W2:Y:S02]  /*0ac0*/  ATOM.E.CAS.STRONG.GPU PT, R0, [R2], R7, R0 ;  /* 0x000000070200738b */ /* 0x000ea400001ee100 */
[----:B--2---:R-:W-:Y:S01]  /*0ad0*/  ISETP.NE.U32.AND P0, PT, R0, R7, PT ;  /* 0x000000070000720c */ /* 0x004fe20003f05070 */
[----:B------:R-:W-:-:S12]  /*0ae0*/  IMAD.MOV.U32 R7, RZ, RZ, R0 ;  /* 0x000000ffff077224 */ /* 0x000fd800078e0000 */
[----:B------:R-:W-:Y:S05]  /*0af0*/  @P0 BRA `(.L_x_945) ;  /* 0xfffffffc00e80947 */ /* 0x000fea000383ffff */
[----:B------:R-:W-:Y:S05]  /*0b00*/  EXIT ;  /* 0x000000000000794d */ /* 0x000fea0003800000 */
        .weak           $__internal_70_$__cuda_sm20_div_s64
        .type           $__internal_70_$__cuda_sm20_div_s64,@function
        .size           $__internal_70_$__cuda_sm20_div_s64,(.L_x_1284 - $__internal_70_$__cuda_sm20_div_s64)
$__internal_70_$__cuda_sm20_div_s64:
        /* <DEDUP_REMOVED lines=74> */
[----:B------:R-:W-:Y:S06]  /*0fb0*/  RET.REL.NODEC R4 `(_ZN2at6native49_GLOBAL__N__cfa43aba_16_ReflectionPad_cu_f800513936reflection_pad2d_backward_out_kernelIN3c104HalfEEEvPT_PKS5_lliiiiiii) ;  /* 0xfffffff004107950 */ /* 0x000fec0003c3ffff */
.L_x_946:
        /* <DEDUP_REMOVED lines=12> */
.L_x_1284:


//--------------------- .text._ZN2at6native49_GLOBAL__N__cfa43aba_16_ReflectionPad_cu_f800513940reflection_pad2d_backward_det_out_kernelIN3c104HalfEEEvPT_PKS5_lliiiiiii --------------------------
	.section	.text._ZN2at6native49_GLOBAL__N__cfa43aba_16_ReflectionPad_cu_f800513940reflection_pad2d_backward_det_out_kernelIN3c104HalfEEEvPT_PKS5_lliiiiiii,"ax",@progbits
	.align	128
.text._ZN2at6native49_GLOBAL__N__cfa43aba_16_ReflectionPad_cu_f800513940reflection_pad2d_backward_det_out_kernelIN3c104HalfEEEvPT_PKS5_lliiiiiii:
        .type           _ZN2at6native49_GLOBAL__N__cfa43aba_16_ReflectionPad_cu_f800513940reflection_pad2d_backward_det_out_kernelIN3c104HalfEEEvPT_PKS5_lliiiiiii,@function
        .size           _ZN2at6native49_GLOBAL__N__cfa43aba_16_ReflectionPad_cu_f800513940reflection_pad2d_backward_det_out_kernelIN3c104HalfEEEvPT_PKS5_lliiiiiii,(.L_x_1286 - _ZN2at6native49_GLOBAL__N__cfa43aba_16_ReflectionPad_cu_f800513940reflection_pad2d_backward_det_out_kernelIN3c104HalfEEEvPT_PKS5_lliiiiiii)
        .other          _ZN2at6native49_GLOBAL__N__cfa43aba_16_ReflectionPad_cu_f800513940reflection_pad2d_backward_det_out_kernelIN3c104HalfEEEvPT_PKS5_lliiiiiii,@"STO_CUDA_ENTRY STV_DEFAULT"
_ZN2at6native49_GLOBAL__N__cfa43aba_16_ReflectionPad_cu_f800513940reflection_pad2d_backward_det_out_kernelIN3c104HalfEEEvPT_PKS5_lliiiiiii:
        /* <DEDUP_REMOVED lines=79> */
.L_x_980:
[----:B0-----:R-:W-:Y:S01]  /*04f0*/  LOP3.LUT R4, R3, UR13, RZ, 0xfc, !PT ;  /* 0x0000000d03047c12 */ /* 0x001fe2000f8efcff */
[----:B------:R-:W-:Y:S01]  /*0500*/  BSSY.RECONVERGENT B1, `(.L_x_948) ;  /* 0x0000022000017945 */ /* 0x000fe20003800200 */
[----:B------:R-:W-:Y:S01]  /*0510*/  IMAD.MOV.U32 R8, RZ, RZ, R2 ;  /* 0x000000ffff087224 */ /* 0x000fe200078e0002 */
[----:B------:R-:W-:Y:S02]  /*0520*/  MOV R9, R5 ;  /* 0x0000000500097202 */ /* 0x000fe40000000f00 */
[----:B------:R-:W-:-:S13]  /*0530*/  ISETP.NE.U32.AND P0, PT, R4, RZ, PT ;  /* 0x000000ff0400720c */ /* 0x000fda0003f05070 */
[----:B------:R-:W-:Y:S05]  /*0540*/  @P0 BRA `(.L_x_949) ;  /* 0x0000000000500947 */ /* 0x000fea0003800000 */
[----:B------:R-:W5:Y:S01]  /*0550*/  I2F.U32.RP R2, UR26 ;  /* 0x0000001a00027d06 */ /* 0x000f620008209000 */
[----:B------:R-:W-:-:S07]  /*0560*/  ISETP.NE.U32.AND P2, PT, RZ, UR26, PT ;  /* 0x0000001aff007c0c */ /* 0x000fce000bf45070 */
[----:B-----5:R-:W5:Y:S02]  /*0570*/  MUFU.RCP R2, R2 ;  /* 0x0000000200027308 */ /* 0x020f640000001000 */
[----:B-----5:R-:W-:-:S06]  /*0580*/  VIADD R4, R2, 0xffffffe ;  /* 0x0ffffffe02047836 */ /* 0x020fcc0000000000 */
[----:B------:R5:W0:Y:S02]  /*0590*/  F2I.FTZ.U32.TRUNC.NTZ R5, R4 ;  /* 0x0000000400057305 */ /* 0x000a24000021f000 */
[----:B-----5:R-:W-:Y:S02]  /*05a0*/  IMAD.MOV.U32 R4, RZ, RZ, RZ ;  /* 0x000000ffff047224 */ /* 0x020fe400078e00ff */
[----:B0-----:R-:W-:-:S04]  /*05b0*/  IMAD.MOV R11, RZ, RZ, -R5 ;  /* 0x000000ffff0b7224 */ /* 0x001fc800078e0a05 */
[----:B------:R-:W-:-:S04]  /*05c0*/  IMAD R11, R11, UR26, RZ ;  /* 0x0000001a0b0b7c24 */ /* 0x000fc8000f8e02ff */
[----:B------:R-:W-:-:S04]  /*05d0*/  IMAD.HI.U32 R5, R5, R11, R4 ;  /* 0x0000000b05057227 */ /* 0x000fc800078e0004 */
[----:B------:R-:W-:Y:S02]  /*05e0*/  HFMA2 R11, -RZ, RZ, 0, 0 ;  /* 0x00000000ff0b7431 */ /* 0x000fe400000001ff */
        /* <DEDUP_REMOVED lines=10> */
.L_x_949:
[----:B------:R-:W-:Y:S01]  /*0690*/  IMAD.U32 R16, RZ, RZ, UR26 ;  /* 0x0000001aff107e24 */ /* 0x000fe2000f8e00ff */
[----:B------:R-:W-:Y:S01]  /*06a0*/  MOV R5, R3 ;  /* 0x0000000300057202 */ /* 0x000fe20000000f00 */
[----:B------:R-:W-:Y:S01]  /*06b0*/  IMAD.U32 R17, RZ, RZ, UR27 ;  /* 0x0000001bff117e24 */ /* 0x000fe2000f8e00ff */
[----:B------:R-:W-:Y:S01]  /*06c0*/  MOV R2, 0x700 ;  /* 0x0000070000027802 */ /* 0x000fe20000000f00 */
[----:B------:R-:W-:Y:S02]  /*06d0*/  IMAD.MOV.U32 R4, RZ, RZ, R0 ;  /* 0x000000ffff047224 */ /* 0x000fe400078e0000 */
[----:B------:R-:W-:-:S07]  /*06e0*/  IMAD.U32 R14, RZ, RZ, UR13 ;  /* 0x0000000dff0e7e24 */ /* 0x000fce000f8e00ff */
[----:B01234-:R-:W-:Y:S05]  /*06f0*/  CALL.REL.NOINC `($__internal_71_$__cuda_sm20_div_s64) ;  /* 0x0000001800747944 */ /* 0x01ffea0003c00000 */
[----:B------:R-:W-:Y:S02]  /*0700*/  IMAD.MOV.U32 R10, RZ, RZ, R14 ;  /* 0x000000ffff0a7224 */ /* 0x000fe400078e000e */
[----:B------:R-:W-:-:S07]  /*0710*/  IMAD.MOV.U32 R11, RZ, RZ, R15 ;  /* 0x000000ffff0b7224 */ /* 0x000fce00078e000f */
.L_x_950:
[----:B-1234-:R-:W-:Y:S05]  /*0720*/  BSYNC.RECONVERGENT B1 ;  /* 0x0000000000017941 */ /* 0x01efea0003800200 */
.L_x_948:
        /* <DEDUP_REMOVED lines=20> */
[----:B------:R-:W-:Y:S01]  /*0870*/  ISETP.GE.U32.AND P1, PT, R5, UR22, PT ;  /* 0x0000001605007c0c */ /* 0x000fe2000bf26070 */
[----:B------:R-:W-:-:S12]  /*0880*/  HFMA2 R5, -RZ, RZ, 0, 0 ;  /* 0x00000000ff057431 */ /* 0x000fd800000001ff */
[----:B------:R-:W-:Y:S01]  /*0890*/  @P1 VIADD R14, R14, 0x1 ;  /* 0x000000010e0e1836 */ /* 0x000fe20000000000 */
[----:B------:R-:W-:-:S05]  /*08a0*/  @!P2 LOP3.LUT R14, RZ, UR22, RZ, 0x33, !PT ;  /* 0x00000016ff0eac12 */ /* 0x000fca000f8e33ff */
[----:B------:R-:W-:-:S04]  /*08b0*/  IMAD.MOV R13, RZ, RZ, -R14 ;  /* 0x000000ffff0d7224 */ /* 0x000fc800078e0a0e */
[----:B------:R-:W-:Y:S01]  /*08c0*/  IMAD R4, R13, UR22, R0 ;  /* 0x000000160d047c24 */ /* 0x000fe2000f8e0200 */
[----:B------:R-:W-:Y:S06]  /*08d0*/  BRA `(.L_x_953) ;  /* 0x0000000000387947 */ /* 0x000fec0003800000 */
.L_x_952:
[----:B------:R-:W-:Y:S01]  /*08e0*/  IMAD.U32 R16, RZ, RZ, UR22 ;  /* 0x00000016ff107e24 */ /* 0x000fe2000f8e00ff */
[----:B------:R-:W-:Y:S01]  /*08f0*/  MOV R4, R0 ;  /* 0x0000000000047202 */ /* 0x000fe20000000f00 */
[----:B------:R-:W-:Y:S01]  /*0900*/  IMAD.U32 R17, RZ, RZ, UR23 ;  /* 0x00000017ff117e24 */ /* 0x000fe2000f8e00ff */
[----:B------:R-:W-:Y:S01]  /*0910*/  MOV R2, 0x950 ;  /* 0x0000095000027802 */ /* 0x000fe20000000f00 */
[----:B------:R-:W-:Y:S02]  /*0920*/  IMAD.MOV.U32 R5, RZ, RZ, R3 ;  /* 0x000000ffff057224 */ /* 0x000fe400078e0003 */
[----:B------:R-:W-:-:S07]  /*0930*/  IMAD.U32 R14, RZ, RZ, UR14 ;  /* 0x0000000eff0e7e24 */ /* 0x000fce000f8e00ff */
[----:B------:R-:W-:Y:S05]  /*0940*/  CALL.REL.NOINC `($__internal_71_$__cuda_sm20_div_s64) ;  /* 0x0000001400e07944 */ /* 0x000fea0003c00000 */
[----:B------:R-:W-:Y:S02]  /*0950*/  IADD3 R13, P0, PT, RZ, -R14, RZ ;  /* 0x8000000eff0d7210 */ /* 0x000fe40007f1e0ff */
[----:B------:R-:W-:-:S03]  /*0960*/  MOV R2, R0 ;  /* 0x0000000000027202 */ /* 0x000fc60000000f00 */
[----:B------:R-:W-:Y:S02]  /*0970*/  IMAD.X R12, RZ, RZ, ~R15, P0 ;  /* 0x000000ffff0c7224 */ /* 0x000fe400000e0e0f */
[----:B------:R-:W-:-:S04]  /*0980*/  IMAD.WIDE.U32 R4, R13, UR22, R2 ;  /* 0x000000160d047c25 */ /* 0x000fc8000f8e0002 */
[----:B------:R-:W-:-:S04]  /*0990*/  IMAD R12, R12, UR22, RZ ;  /* 0x000000160c0c7c24 */ /* 0x000fc8000f8e02ff */
[----:B------:R-:W-:-:S04]  /*09a0*/  IMAD R13, R13, UR14, R12 ;  /* 0x0000000e0d0d7c24 */ /* 0x000fc8000f8e020c */
[----:B------:R-:W-:-:S07]  /*09b0*/  IMAD.IADD R5, R5, 0x1, R13 ;  /* 0x0000000105057824 */ /* 0x000fce00078e020d */
.L_x_953:
[----:B------:R-:W-:Y:S05]  /*09c0*/  BSYNC.RECONVERGENT B1 ;  /* 0x0000000000017941 */ /* 0x000fea0003800200 */
.L_x_951:
        /* <DEDUP_REMOVED lines=18> */
[----:B------:R-:W-:-:S05]  /*0af0*/  @P0 VIADD R14, R14, -UR50 ;  /* 0x800000320e0e0c36 */ /* 0x000fca0008000000 */
[----:B------:R-:W-:-:S13]  /*0b00*/  ISETP.GE.U32.AND P0, PT, R14, UR50, PT ;  /* 0x000000320e007c0c */ /* 0x000fda000bf06070 */
[----:B------:R-:W-:Y:S01]  /*0b10*/  @P0 VIADD R14, R14, -UR50 ;  /* 0x800000320e0e0c36 */ /* 0x000fe20008000000 */
[----:B------:R-:W-:-:S04]  /*0b20*/  @!P1 LOP3.LUT R14, RZ, UR50, RZ, 0x33, !PT ;  /* 0x00000032ff0e9c12 */ /* 0x000fc8000f8e33ff */
[----:B------:R-:W-:Y:S01]  /*0b30*/  MOV R12, R14 ;  /* 0x0000000e000c7202 */ /* 0x000fe20000000f00 */
[----:B------:R-:W-:Y:S06]  /*0b40*/  BRA `(.L_x_956) ;  /* 0x0000000000107947 */ /* 0x000fec0003800000 */
.L_x_955:
[----:B------:R-:W-:-:S07]  /*0b50*/  MOV R2, 0xb70 ;  /* 0x00000b7000027802 */ /* 0x000fce0000000f00 */
[----:B------:R-:W-:Y:S05]  /*0b60*/  CALL.REL.NOINC `($__internal_72_$__cuda_sm20_rem_s64) ;  /* 0x0000001800a87944 */ /* 0x000fea0003c00000 */
[----:B------:R-:W-:Y:S02]  /*0b70*/  IMAD.MOV.U32 R12, RZ, RZ, R14 ;  /* 0x000000ffff0c7224 */ /* 0x000fe400078e000e */
[----:B------:R-:W-:-:S07]  /*0b80*/  IMAD.MOV.U32 R13, RZ, RZ, R15 ;  /* 0x000000ffff0d7224 */ /* 0x000fce00078e000f */
.L_x_956:
[----:B------:R-:W-:Y:S05]  /*0b90*/  BSYNC.RECONVERGENT B1 ;  /* 0x0000000000017941 */ /* 0x000fea0003800200 */
.L_x_954:
[----:B------:R-:W-:Y:S01]  /*0ba0*/  LOP3.LUT R2, R5, UR51, RZ, 0xfc, !PT ;  /* 0x0000003305027c12 */ /* 0x000fe2000f8efcff */
[----:B------:R-:W-:Y:S03]  /*0bb0*/  BSSY.RECONVERGENT B1, `(.L_x_957) ;  /* 0x0000025000017945 */ /* 0x000fe60003800200 */
[----:B------:R-:W-:-:S13]  /*0bc0*/  ISETP.NE.U32.AND P0, PT, R2, RZ, PT ;  /* 0x000000ff0200720c */ /* 0x000fda0003f05070 */
[----:B------:R-:W-:Y:S05]  /*0bd0*/  @P0 BRA `(.L_x_958) ;  /* 0x00000000005c0947 */ /* 0x000fea0003800000 */
[----:B------:R-:W0:Y:S01]  /*0be0*/  I2F.U32.RP R2, UR52 ;  /* 0x0000003400027d06 */ /* 0x000e220008209000 */
[----:B------:R-:W-:-:S07]  /*0bf0*/  ISETP.NE.U32.AND P2, PT, RZ, UR52, PT ;  /* 0x00000034ff007c0c */ /* 0x000fce000bf45070 */
[----:B0-----:R-:W0:Y:S02]  /*0c00*/  MUFU.RCP R2, R2 ;  /* 0x0000000200027308 */ /* 0x001e240000001000 */
[----:B0-----:R-:W-:Y:S01]  /*0c10*/  IADD3 R14, PT, PT, R2, 0xffffffe, RZ ;  /* 0x0ffffffe020e7810 */ /* 0x001fe20007ffe0ff */
[----:B------:R-:W-:-:S05]  /*0c20*/  HFMA2 R2, -RZ, RZ, 0, 0 ;  /* 0x00000000ff027431 */ /* 0x000fca00000001ff */
        /* <DEDUP_REMOVED lines=10> */
[----:B------:R-:W-:Y:S01]  /*0cd0*/  @P0 IADD3 R5, PT, PT, R5, -UR52, RZ ;  /* 0x8000003405050c10 */ /* 0x000fe2000fffe0ff */
[----:B------:R-:W-:-:S03]  /*0ce0*/  @P0 VIADD R14, R14, 0x1 ;  /* 0x000000010e0e0836 */ /* 0x000fc60000000000 */
[----:B------:R-:W-:-:S13]  /*0cf0*/  ISETP.GE.U32.AND P1, PT, R5, UR52, PT ;  /* 0x0000003405007c0c */ /* 0x000fda000bf26070 */
[----:B------:R-:W-:Y:S01]  /*0d00*/  @P1 VIADD R14, R14, 0x1 ;  /* 0x000000010e0e1836 */ /* 0x000fe20000000000 */
[----:B------:R-:W-:-:S05]  /*0d10*/  @!P2 LOP3.LUT R14, RZ, UR52, RZ, 0x33, !PT ;  /* 0x00000034ff0eac12 */ /* 0x000fca000f8e33ff */
[----:B------:R-:W-:-:S04]  /*0d20*/  IMAD.MOV R5, RZ, RZ, -R14 ;  /* 0x000000ffff057224 */ /* 0x000fc800078e0a0e */
[----:B------:R-:W-:Y:S01]  /*0d30*/  IMAD R4, R5, UR52, R4 ;  /* 0x0000003405047c24 */ /* 0x000fe2000f8e0204 */
[----:B------:R-:W-:Y:S06]  /*0d40*/  BRA `(.L_x_959) ;  /* 0x00000000002c7947 */ /* 0x000fec0003800000 */
.L_x_958:
[----:B------:R-:W0:Y:S01]  /*0d50*/  LDCU.64 UR4, c[0x0][0x390] ;  /* 0x00007200ff0477ac */ /* 0x000e220008000a00 */
[----:B------:R-:W-:Y:S01]  /*0d60*/  MOV R2, 0xda0 ;  /* 0x00000da000027802 */ /* 0x000fe20000000f00 */
[----:B0-----:R-:W-:Y:S02]  /*0d70*/  IMAD.U32 R16, RZ, RZ, UR4 ;  /* 0x00000004ff107e24 */ /* 0x001fe4000f8e00ff */
[----:B------:R-:W-:-:S07]  /*0d80*/  IMAD.U32 R14, RZ, RZ, UR5 ;  /* 0x00000005ff0e7e24 */ /* 0x000fce000f8e00ff */
[----:B------:R-:W-:Y:S05]  /*0d90*/  CALL.REL.NOINC `($__internal_71_$__cuda_sm20_div_s64) ;  /* 0x0000001000cc7944 */ /* 0x000fea0003c00000 */
[----:B------:R-:W-:-:S04]  /*0da0*/  IADD3 R17, P0, PT, RZ, -R14, RZ ;  /* 0x8000000eff117210 */ /* 0x000fc80007f1e0ff */
[----:B------:R-:W-:Y:S01]  /*0db0*/  IADD3.X R2, PT, PT, RZ, ~R15, RZ, P0, !PT ;  /* 0x8000000fff027210 */ /* 0x000fe200007fe4ff */
[----:B------:R-:W-:-:S04]  /*0dc0*/  IMAD.WIDE.U32 R4, R17, UR38, R4 ;  /* 0x0000002611047c25 */ /* 0x000fc8000f8e0004 */
[----:B------:R-:W-:-:S04]  /*0dd0*/  IMAD R2, R2, UR38, RZ ;  /* 0x0000002602027c24 */ /* 0x000fc8000f8e02ff */
[----:B------:R-:W-:-:S04]  /*0de0*/  IMAD R17, R17, UR39, R2 ;  /* 0x0000002711117c24 */ /* 0x000fc8000f8e0202 */
[----:B------:R-:W-:-:S07]  /*0df0*/  IMAD.IADD R2, R5, 0x1, R17 ;  /* 0x0000000105027824 */ /* 0x000fce00078e0211 */
.L_x_959:
[----:B------:R-:W-:Y:S05]  /*0e00*/  BSYNC.RECONVERGENT B1 ;  /* 0x0000000000017941 */ /* 0x000fea0003800200 */
.L_x_957:
        /* <DEDUP_REMOVED lines=26> */
[----:B------:R-:W-:-:S04]  /*0fb0*/  IADD3 R25, P2, P3, R20, R4, R18 ;  /* 0x0000000414197210 */ /* 0x000fc80007b5e012 */
[----:B------:R-:W-:Y:S02]  /*0fc0*/  IADD3 R5, PT, PT, R21, R5, RZ ;  /* 0x0000000515057210 */ /* 0x000fe40007ffe0ff */
[----:B------:R-:W-:Y:S02]  /*0fd0*/  ISETP.GE.U32.AND P1, PT, R25, UR28, PT ;  /* 0x0000001c19007c0c */ /* 0x000fe4000bf26070 */
[----:B------:R-:W-:-:S04]  /*0fe0*/  IADD3.X R27, PT, PT, R5, UR43, R2, P2, P3 ;  /* 0x0000002b051b7c10 */ /* 0x000fc800097e6402 */
[----:B------:R-:W-:-:S13]  /*0ff0*/  ISETP.GE.AND.EX P1, PT, R27, UR18, PT, P1 ;  /* 0x000000121b007c0c */ /* 0x000fda000bf26310 */
        /* <DEDUP_REMOVED lines=13> */
[----:B--2---:R-:W-:-:S05]  /*10d0*/  HADD2.F32 R24, -RZ, R22.H0_H0 ;  /* 0x20000016ff187230 */ /* 0x004fca0000004100 */
[----:B------:R-:W-:-:S05]  /*10e0*/  FADD.FTZ R24, RZ, R24 ;  /* 0x00000018ff187221 */ /* 0x000fca0000010000 */
[----:B------:R-:W-:-:S07]  /*10f0*/  F2FP.F16.F32.PACK_AB R24, RZ, R24 ;  /* 0x00000018ff18723e */ /* 0x000fce00000000ff */
.L_x_963:
[----:B------:R-:W-:Y:S05]  /*1100*/  BSYNC.RECONVERGENT B2 ;  /* 0x0000000000027941 */ /* 0x000fea0003800200 */
.L_x_962:
        /* <DEDUP_REMOVED lines=19> */
[----:B------:R-:W-:Y:S02]  /*1240*/  HADD2.F32 R24, -RZ, R24.H0_H0 ;  /* 0x20000018ff187230 */ /* 0x000fe40000004100 */
[----:B--2---:R-:W-:-:S05]  /*1250*/  HADD2.F32 R5, -RZ, R20.H0_H0 ;  /* 0x20000014ff057230 */ /* 0x004fca0000004100 */
[----:B------:R-:W-:-:S05]  /*1260*/  FADD.FTZ R24, R24, R5 ;  /* 0x0000000518187221 */ /* 0x000fca0000010000 */
[----:B------:R-:W-:Y:S01]  /*1270*/  F2FP.F16.F32.PACK_AB R24, RZ, R24 ;  /* 0x00000018ff18723e */ /* 0x000fe200000000ff */
[----:B------:R-:W-:Y:S06]  /*1280*/  BRA `(.L_x_961) ;  /* 0x00000000005c7947 */ /* 0x000fec0003800000 */
.L_x_964:
        /* <DEDUP_REMOVED lines=22> */
[----:B------:R-:W-:-:S07]  /*13f0*/  F2FP.F16.F32.PACK_AB R24, RZ, R5 ;  /* 0x00000005ff18723e */ /* 0x000fce00000000ff */
.L_x_961:
[----:B------:R-:W-:Y:S05]  /*1400*/  BSYNC.RECONVERGENT B1 ;  /* 0x0000000000017941 */ /* 0x000fea0003800200 */
.L_x_960:
        /* <DEDUP_REMOVED lines=13> */
[----:B------:R-:W-:-:S04]  /*14e0*/  IADD3 R25, P2, P3, R4, R20, R18 ;  /* 0x0000001404197210 */ /* 0x000fc80007b5e012 */
[----:B------:R-:W-:Y:S02]  /*14f0*/  IADD3 R5, PT, PT, R21, R5, RZ ;  /* 0x0000000515057210 */ /* 0x000fe40007ffe0ff */
[----:B------:R-:W-:Y:S02]  /*1500*/  ISETP.GE.U32.AND P1, PT, R25, UR28, PT ;  /* 0x0000001c19007c0c */ /* 0x000fe4000bf26070 */
        /* <DEDUP_REMOVED lines=20> */
.L_x_969:
[----:B------:R-:W-:Y:S05]  /*1650*/  BSYNC.RECONVERGENT B3 ;  /* 0x0000000000037941 */ /* 0x000fea0003800200 */
.L_x_968:
        /* <DEDUP_REMOVED lines=24> */
.L_x_972:
[----:B------:R-:W-:Y:S05]  /*17e0*/  BSYNC.RECONVERGENT B3 ;  /* 0x0000000000037941 */ /* 0x000fea0003800200 */
.L_x_971:
[----:B------:R-:W-:Y:S05]  /*17f0*/  BRA `(.L_x_973) ;  /* 0x0000000000707947 */ /* 0x000fea0003800000 */
.L_x_970:
        /* <DEDUP_REMOVED lines=25> */
.L_x_976:
[----:B------:R-:W-:Y:S05]  /*1990*/  BSYNC.RECONVERGENT B3 ;  /* 0x0000000000037941 */ /* 0x000fea0003800200 */
.L_x_975:
[----:B------:R-:W-:Y:S05]  /*19a0*/  BRA `(.L_x_977) ;  /* 0x0000000000847947 */ /* 0x000fea0003800000 */
.L_x_967:
[----:B------:R-:W-:Y:S05]  /*19b0*/  @!P0 BRA `(.L_x_978) ;  /* 0x0000000000788947 */ /* 0x000fea0003800000 */
.L_x_973:
        /* <DEDUP_REMOVED lines=8> */
[----:B------:R-:W-:-:S04]  /*1a40*/  ISETP.GE.U32.AND P0, PT, R20, UR28, PT ;  /* 0x0000001c14007c0c */ /* 0x000fc8000bf06070 */
[----:B------:R-:W-:-:S04]  /*1a50*/  IADD3 R5, PT, PT, R21, R5, RZ ;  /* 0x0000000515057210 */ /* 0x000fc80007ffe0ff */
        /* <DEDUP_REMOVED lines=19> */
.L_x_979:
[----:B------:R-:W-:Y:S05]  /*1b90*/  BSYNC.RECONVERGENT B3 ;  /* 0x0000000000037941 */ /* 0x000fea0003800200 */
.L_x_978:
[----:B------:R-:W-:Y:S05]  /*1ba0*/  @!P4 BREAK.RELIABLE B1 ;  /* 0x000000000001c942 */ /* 0x000fea0003800100 */
[----:B------:R-:W-:Y:S05]  /*1bb0*/  @!P4 BRA `(.L_x_974) ;  /* 0x00000000009cc947 */ /* 0x000fea0003800000 */
.L_x_977:
[----:B------:R-:W-:Y:S05]  /*1bc0*/  BSYNC.RELIABLE B1 ;  /* 0x0000000000017941 */ /* 0x000fea0003800100 */
.L_x_966:
[----:B------:R-:W-:Y:S02]  /*1bd0*/  UIADD3 UR4, UP0, UPT, UR15, -UR47, URZ ;  /* 0x8000002f0f047290 */ /* 0x000fe4000ff1e0ff */
[----:B------:R-:W-:Y:S02]  /*1be0*/  IADD3 R23, P0, PT, R4, -UR47, RZ ;  /* 0x8000002f04177c10 */ /* 0x000fe4000ff1e0ff */
[----:B------:R-:W-:Y:S01]  /*1bf0*/  IADD3 R5, P2, PT, R14, R16, RZ ;  /* 0x000000100e057210 */ /* 0x000fe20007f5e0ff */
[----:B------:R-:W-:Y:S02]  /*1c00*/  UIADD3.X UR5, UPT, UPT, UR7, ~UR48, URZ, UP0, !UPT ;  /* 0x8000003007057290 */ /* 0x000fe400087fe4ff */
[----:B------:R-:W-:Y:S01]  /*1c10*/  IADD3.X R22, PT, PT, R2, ~UR48, RZ, P0, !PT ;  /* 0x8000003002167c10 */ /* 0x000fe200087fe4ff */
[----:B------:R-:W-:Y:S01]  /*1c20*/  IMAD.U32 R20, RZ, RZ, UR4 ;  /* 0x00000004ff147e24 */ /* 0x000fe2000f8e00ff */
[----:B------:R-:W-:Y:S02]  /*1c30*/  IADD3 R26, P1, PT, RZ, -R23, RZ ;  /* 0x80000017ff1a7210 */ /* 0x000fe40007f3e0ff */
[----:B------:R-:W-:Y:S01]  /*1c40*/  IADD3.X R25, PT, PT, R15, UR42, RZ, P2, !PT ;  /* 0x0000002a0f197c10 */ /* 0x000fe200097fe4ff */
[----:B------:R-:W-:Y:S01]  /*1c50*/  IMAD.U32 R21, RZ, RZ, UR5 ;  /* 0x00000005ff157e24 */ /* 0x000fe2000f8e00ff */
[----:B------:R-:W-:Y:S01]  /*1c60*/  ISETP.LT.AND P0, PT, R22, RZ, PT ;  /* 0x000000ff1600720c */ /* 0x000fe20003f01270 */
[----:B------:R-:W-:-:S03]  /*1c70*/  IMAD.WIDE.U32 R20, R5, UR44, R20 ;  /* 0x0000002c05147c25 */ /* 0x000fc6000f8e0014 */
[----:B------:R-:W-:Y:S01]  /*1c80*/  SEL R23, R26, R23, P0 ;  /* 0x000000171a177207 */ /* 0x000fe20000000000 */
[----:B------:R-:W-:Y:S01]  /*1c90*/  IMAD R26, R25, UR44, RZ ;  /* 0x0000002c191a7c24 */ /* 0x000fe2000f8e02ff */
[----:B------:R-:W-:-:S03]  /*1ca0*/  IADD3.X R25, PT, PT, RZ, ~R22, RZ, P1, !PT ;  /* 0x80000016ff197210 */ /* 0x000fc60000ffe4ff */
[----:B------:R-:W-:Y:S01]  /*1cb0*/  IMAD R26, R5, UR11, R26 ;  /* 0x0000000b051a7c24 */ /* 0x000fe2000f8e021a */
[----:B------:R-:W-:Y:S02]  /*1cc0*/  SEL R25, R25, R22, P0 ;  /* 0x0000001619197207 */ /* 0x000fe40000000000 */
        /* <DEDUP_REMOVED lines=22> */
.L_x_974:
[----:B------:R-:W-:Y:S05]  /*1e30*/  BSYNC.RECONVERGENT B2 ;  /* 0x0000000000027941 */ /* 0x000fea0003800200 */
.L_x_965:
        /* <DEDUP_REMOVED lines=20> */
[----:B------:R-:W-:Y:S01]  /*1f80*/  HADD2.F32 R24, -RZ, R24.H0_H0 ;  /* 0x20000018ff187230 */ /* 0x000fe20000004100 */
[----:B------:R-:W-:-:S05]  /*1f90*/  IADD3 R0, P0, PT, R6, R0, RZ ;  /* 0x0000000006007210 */ /* 0x000fca0007f1e0ff */
[----:B------:R-:W-:Y:S01]  /*1fa0*/  IMAD.X R3, R7, 0x1, R3, P0 ;  /* 0x0000000107037824 */ /* 0x000fe200000e0603 */
[----:B------:R-:W-:-:S04]  /*1fb0*/  ISETP.GE.U32.AND P0, PT, R0, UR24, PT ;  /* 0x0000001800007c0c */ /* 0x000fc8000bf06070 */
[----:B------:R-:W-:Y:S01]  /*1fc0*/  ISETP.GE.AND.EX P0, PT, R3, UR12, PT, P0 ;  /* 0x0000000c03007c0c */ /* 0x000fe2000bf06300 */
[----:B--2---:R-:W-:Y:S02]  /*1fd0*/  HADD2.F32 R2, -RZ, R2.H0_H0 ;  /* 0x20000002ff027230 */ /* 0x004fe40000004100 */
[----:B---3--:R-:W-:-:S05]  /*1fe0*/  HADD2.F32 R5, -RZ, R10.H0_H0 ;  /* 0x2000000aff057230 */ /* 0x008fca0000004100 */
[----:B------:R-:W-:-:S05]  /*1ff0*/  FADD.FTZ R5, R24, R5 ;  /* 0x0000000518057221 */ /* 0x000fca0000010000 */
[----:B------:R-:W-:-:S05]  /*2000*/  F2FP.F16.F32.PACK_AB R5, RZ, R5 ;  /* 0x00000005ff05723e */ /* 0x000fca00000000ff */
[----:B------:R-:W-:-:S05]  /*2010*/  HADD2.F32 R5, -RZ, R5.H0_H0 ;  /* 0x20000005ff057230 */ /* 0x000fca0000004100 */
[----:B------:R-:W-:-:S05]  /*2020*/  FADD.FTZ R2, R2, R5 ;  /* 0x0000000502027221 */ /* 0x000fca0000010000 */
[----:B------:R-:W-:-:S04]  /*2030*/  F2FP.F16.F32.PACK_AB R2, RZ, R2 ;  /* 0x00000002ff02723e */ /* 0x000fc800000000ff */
[----:B------:R-:W-:-:S05]  /*2040*/  PRMT R4, R2, 0x7610, R4 ;  /* 0x0000761002047816 */ /* 0x000fca0000000004 */
[----:B------:R0:W-:Y:S01]  /*2050*/  STG.E.U16 desc[UR34][R8.64], R4 ;  /* 0x0000000408007986 */ /* 0x0001e2000c101522 */
[C---:B------:R-:W-:Y:S02]  /*2060*/  LEA R2, P1, R6.reuse, R8, 0x1 ;  /* 0x0000000806027211 */ /* 0x040fe400078208ff */
[----:B------:R-:W-:-:S05]  /*2070*/  SHF.L.U64.HI R5, R6, 0x1, R7 ;  /* 0x0000000106057819 */ /* 0x000fca0000010207 */
[----:B------:R-:W-:Y:S01]  /*2080*/  IMAD.X R5, R9, 0x1, R5, P1 ;  /* 0x0000000109057824 */ /* 0x000fe200008e0605 */
[----:B------:R-:W-:Y:S06]  /*2090*/  @!P0 BRA `(.L_x_980) ;  /* 0xffffffe400148947 */ /* 0x000fec000383ffff */
[----:B------:R-:W-:Y:S05]  /*20a0*/  BSYNC.RECONVERGENT B0 ;  /* 0x0000000000007941 */ /* 0x000fea0003800200 */
.L_x_947:
[----:B------:R-:W-:Y:S05]  /*20b0*/  WARPSYNC.ALL ;  /* 0x0000000000007948 */ /* 0x000fea0003800000 */
[----:B------:R-:W-:Y:S05]  /*20c0*/  EXIT ;  /* 0x000000000000794d */ /* 0x000fea0003800000 */
        .weak           $__internal_71_$__cuda_sm20_div_s64
        .type           $__internal_71_$__cuda_sm20_div_s64,@function
        .size           $__internal_71_$__cuda_sm20_div_s64,($__internal_72_$__cuda_sm20_rem_s64 - $__internal_71_$__cuda_sm20_div_s64)
$__internal_71_$__cuda_sm20_div_s64:
        /* <DEDUP_REMOVED lines=58> */
[CC--:B------:R-:W-:Y:S02]  /*2470*/  ISETP.GE.U32.AND.EX P0, PT, R19.reuse, R21.reuse, PT, P0 ;  /* 0x000000151300720c */ /* 0x0c0fe40003f06100 */
[----:B------:R-:W-:Y:S01]  /*2480*/  IADD3.X R17, PT, PT, R19, ~R21, RZ, P1, !PT ;  /* 0x8000001513117210 */ /* 0x000fe20000ffe4ff */
        /* <DEDUP_REMOVED lines=17> */
[----:B------:R-:W-:Y:S02]  /*25a0*/  SEL R14, R18, R15, !P1 ;  /* 0x0000000f120e7207 */ /* 0x000fe40004800000 */
[----:B------:R-:W-:Y:S01]  /*25b0*/  SEL R15, R16, R17, !P1 ;  /* 0x00000011100f7207 */ /* 0x000fe20004800000 */
[----:B------:R-:W-:Y:S01]  /*25c0*/  IMAD.MOV.U32 R16, RZ, RZ, R2 ;  /* 0x000000ffff107224 */ /* 0x000fe200078e0002 */
[----:B------:R-:W-:Y:S01]  /*25d0*/  SEL R14, R14, 0xffffffff, P0 ;  /* 0xffffffff0e0e7807 */ /* 0x000fe20000000000 */
[----:B------:R-:W-:Y:S01]  /*25e0*/  IMAD.MOV.U32 R17, RZ, RZ, 0x0 ;  /* 0x00000000ff117424 */ /* 0x000fe200078e00ff */
[----:B------:R-:W-:-:S03]  /*25f0*/  SEL R15, R15, 0xffffffff, P0 ;  /* 0xffffffff0f0f7807 */ /* 0x000fc60000000000 */
[----:B------:R-:W-:Y:S05]  /*2600*/  RET.REL.NODEC R16 `(_ZN2at6native49_GLOBAL__N__cfa43aba_16_ReflectionPad_cu_f800513940reflection_pad2d_backward_det_out_kernelIN3c104HalfEEEvPT_PKS5_lliiiiiii) ;  /* 0xffffffd8107c7950 */ /* 0x000fea0003c3ffff */
        .weak           $__internal_72_$__cuda_sm20_rem_s64
        .type           $__internal_72_$__cuda_sm20_rem_s64,@function
        .size           $__internal_72_$__cuda_sm20_rem_s64,(.L_x_1286 - $__internal_72_$__cuda_sm20_rem_s64)
$__internal_72_$__cuda_sm20_rem_s64:
        /* <DEDUP_REMOVED lines=8> */
[----:B0-----:R-:W-:-:S06]  /*2690*/  IADD3 R12, PT, PT, R18, 0x1ffffffe, RZ ;  /* 0x1ffffffe120c7810 */ /* 0x001fcc0007ffe0ff */
        /* <DEDUP_REMOVED lines=26> */
[CC--:B------:R-:W-:Y:S02]  /*2840*/  IMAD R21, R19.reuse, R12.reuse, RZ ;  /* 0x0000000c13157224 */ /* 0x0c0fe400078e02ff */
[----:B------:R-:W-:-:S03]  /*2850*/  IMAD.HI.U32 R12, R19, R12, RZ ;  /* 0x0000000c130c7227 */ /* 0x000fc600078e00ff */
[----:B------:R-:W-:Y:S01]  /*2860*/  IADD3 R14, P3, PT, R21, R16, RZ ;  /* 0x00000010150e7210 */ /* 0x000fe20007f7e0ff */
[----:B------:R-:W-:Y:S01]  /*2870*/  IMAD.X R16, RZ, RZ, ~R15, P4 ;  /* 0x000000ffff107224 */ /* 0x000fe200020e0e0f */
[----:B------:R-:W-:Y:S01]  /*2880*/  IADD3.X R19, PT, PT, R12, R19, RZ, P0, !PT ;  /* 0x000000130c137210 */ /* 0x000fe200007fe4ff */
[----:B------:R-:W-:Y:S02]  /*2890*/  IMAD.MOV.U32 R13, RZ, RZ, RZ ;  /* 0x000000ffff0d7224 */ /* 0x000fe400078e00ff */
        /* <DEDUP_REMOVED lines=9> */
[----:B------:R-:W-:-:S03]  /*2930*/  IMAD.WIDE.U32 R12, R19, UR4, RZ ;  /* 0x00000004130c7c25 */ /* 0x000fc6000f8e00ff */
[----:B------:R-:W-:Y:S01]  /*2940*/  IADD3.X R14, PT, PT, RZ, R14, RZ, P2, !PT ;  /* 0x0000000eff0e7210 */ /* 0x000fe200017fe4ff */
[----:B------:R-:W-:Y:S01]  /*2950*/  IMAD R19, R19, UR5, R13 ;  /* 0x0000000513137c24 */ /* 0x000fe2000f8e020d */
[----:B------:R-:W-:-:S03]  /*2960*/  IADD3 R16, P2, PT, -R12, R17, RZ ;  /* 0x000000110c107210 */ /* 0x000fc60007f5e1ff */
[----:B------:R-:W-:Y:S01]  /*2970*/  IMAD R14, R14, UR4, R19 ;  /* 0x000000040e0e7c24 */ /* 0x000fe2000f8e0213 */
[----:B------:R-:W-:-:S03]  /*2980*/  ISETP.GE.U32.AND P0, PT, R16, UR4, PT ;  /* 0x0000000410007c0c */ /* 0x000fc6000bf06070 */
        /* <DEDUP_REMOVED lines=19> */
[----:B------:R-:W-:Y:S02]  /*2ac0*/  MOV R12, R2 ;  /* 0x00000002000c7202 */ /* 0x000fe40000000f00 */
[----:B------:R-:W-:Y:S02]  /*2ad0*/  SEL R14, R14, 0xffffffff, P0 ;  /* 0xffffffff0e0e7807 */ /* 0x000fe40000000000 */
[----:B------:R-:W-:Y:S01]  /*2ae0*/  SEL R15, R15, 0xffffffff, P0 ;  /* 0xffffffff0f0f7807 */ /* 0x000fe20000000000 */
[----:B------:R-:W-:Y:S06]  /*2af0*/  RET.REL.NODEC R12 `(_ZN2at6native49_GLOBAL__N__cfa43aba_16_ReflectionPad_cu_f800513940reflection_pad2d_backward_det_out_kernelIN3c104HalfEEEvPT_PKS5_lliiiiiii) ;  /* 0xffffffd40c407950 */ /* 0x000fec0003c3ffff */
.L_x_981:
        /* <DEDUP_REMOVED lines=16> */
.L_x_1286:


//--------------------- .text._ZN2at6native49_GLOBAL__N__cfa43aba_16_ReflectionPad_cu_f800513936reflection_pad2d_backward_out_kernelIN3c107complexIfEEEEvPT_PKS6_lliiiiiii --------------------------
	.section	.text._ZN2at6native49_GLOBAL__N__cfa43aba_16_ReflectionPad_cu_f800513936reflection_pad2d_backward_out_kernelIN3c107complexIfEEEEvPT_PKS6_lliiiiiii,"ax",@progbits
	.align	128
.text._ZN2at6native49_GLOBAL__N__cfa43aba_16_ReflectionPad_cu_f800513936reflection_pad2d_backward_out_kernelIN3c107complexIfEEEEvPT_PKS6_lliiiiiii:
        .type           _ZN2at6native49_GLOBAL__N__cfa43aba_16_ReflectionPad_cu_f800513936reflection_pad2d_backward_out_kernelIN3c107complexIfEEEEvPT_PKS6_lliiiiiii,@function
        .size           _ZN2at6native49_GLOBAL__N__cfa43aba_16_ReflectionPad_cu_f800513936reflection_pad2d_backward_out_kernelIN3c107complexIfEEEEvPT_PKS6_lliiiiiii,(.L_x_1289 - _ZN2at6native49_GLOBAL__N__cfa43aba_16_ReflectionPad_cu_f800513936reflection_pad2d_backward_out_kernelIN3c107complexIfEEEEvPT_PKS6_lliiiiiii)
        .other          _ZN2at6native49_GLOBAL__N__cfa43aba_16_ReflectionPad_cu_f800513936reflection_pad2d_backward_out_kernelIN3c107complexIfEEEEvPT_PKS6_lliiiiiii,@"STO_CUDA_ENTRY STV_DEFAULT"
_ZN2at6native49_GLOBAL__N__cfa43aba_16_ReflectionPad_cu_f800513936reflection_pad2d_backward_out_kernelIN3c107complexIfEEEEvPT_PKS6_lliiiiiii:
        /* <DEDUP_REMOVED lines=61> */
.L_x_982:
[----:B------:R-:W-:-:S07]  /*03d0*/  MOV R0, 0x3f0 ;  /* 0x000003f000007802 */ /* 0x000fce0000000f00 */
[----:B------:R-:W-:Y:S05]  /*03e0*/  CALL.REL.NOINC `($__internal_73_$__cuda_sm20_div_s64) ;  /* 0x0000000400a07944 */ /* 0x000fea0003c00000 */
        /* <DEDUP_REMOVED lines=9> */
.L_x_983:
[----:B------:R-:W-:Y:S01]  /*0480*/  IMAD.U32 R5, RZ, RZ, UR25 ;  /* 0x00000019ff057e24 */ /* 0x000fe2000f8e00ff */
[----:B------:R-:W-:Y:S01]  /*0490*/  IADD3 R9, P0, PT, R2, UR4, RZ ;  /* 0x0000000402097c10 */ /* 0x000fe2000ff1e0ff */
[----:B------:R-:W0:Y:S03]  /*04a0*/  LDCU.128 UR12, c[0x0][0x380] ;  /* 0x00007000ff0c77ac */ /* 0x000e260008000c00 */
[----:B------:R-:W-:Y:S01]  /*04b0*/  IADD3.X R0, PT, PT, R3, UR5, R5, P0, !PT ;  /* 0x0000000503007c10 */ /* 0x000fe200087fe405 */
[C---:B------:R-:W-:Y:S01]  /*04c0*/  IMAD.WIDE.U32 R4, R9.reuse, UR30, R6 ;  /* 0x0000001e09047c25 */ /* 0x040fe2000f8e0006 */
[----:B------:R-:W1:Y:S03]  /*04d0*/  LDCU UR11, c[0x0][0x3a0] ;  /* 0x00007400ff0b77ac */ /* 0x000e660008000800 */
[----:B------:R-:W-:Y:S01]  /*04e0*/  IMAD R0, R0, UR30, RZ ;  /* 0x0000001e00007c24 */ /* 0x000fe2000f8e02ff */
[----:B------:R-:W2:Y:S03]  /*04f0*/  LDCU.128 UR16, c[0x0][0x390] ;  /* 0x00007200ff1077ac */ /* 0x000ea60008000c00 */
[----:B------:R-:W-:-:S04]  /*0500*/  IMAD R9, R9, UR22, R0 ;  /* 0x0000001609097c24 */ /* 0x000fc8000f8e0200 */
[----:B------:R-:W-:Y:S01]  /*0510*/  IMAD.IADD R5, R5, 0x1, R9 ;  /* 0x0000000105057824 */ /* 0x000fe200078e0209 */
[C---:B0-----:R-:W-:Y:S01]  /*0520*/  LEA R8, P0, R4.reuse, UR14, 0x3 ;  /* 0x0000000e04087c11 */ /* 0x041fe2000f8018ff */
[----:B------:R-:W-:Y:S01]  /*0530*/  IMAD.U32 R11, RZ, RZ, UR20 ;  /* 0x00000014ff0b7e24 */ /* 0x000fe2000f8e00ff */
[----:B------:R-:W0:Y:S02]  /*0540*/  LDCU UR14, c[0x0][0x3a8] ;  /* 0x00007500ff0e77ac */ /* 0x000e240008000800 */
[----:B------:R-:W-:-:S05]  /*0550*/  LEA.HI.X R9, R4, UR15, R5, 0x3, P0 ;  /* 0x0000000f04097c11 */ /* 0x000fca00080f1c05 */
[----:B------:R3:W4:Y:S01]  /*0560*/  LDG.E.64 R4, desc[UR26][R8.64] ;  /* 0x0000001a08047981 */ /* 0x000722000c1e1b00 */
[----:B------:R-:W-:Y:S01]  /*0570*/  IADD3 R11, P0, P1, R2, 0x1, -R11 ;  /* 0x00000001020b7810 */ /* 0x000fe2000791e80b */
[----:B------:R-:W-:Y:S01]  /*0580*/  IMAD.U32 R15, RZ, RZ, UR23 ;  /* 0x00000017ff0f7e24 */ /* 0x000fe2000f8e00ff */
[----:B-1----:R-:W-:Y:S02]  /*0590*/  UISETP.GT.U32.AND UP2, UPT, UR11, URZ, UPT ;  /* 0x000000ff0b00728c */ /* 0x002fe4000bf44070 */
[----:B------:R-:W-:Y:S01]  /*05a0*/  IADD3.X R0, PT, PT, R3, ~UR21, RZ, P0, P1 ;  /* 0x8000001503007c10 */ /* 0x000fe200087e24ff */
[----:B------:R-:W-:Y:S01]  /*05b0*/  UIADD3 UR9, UP1, UPT, URZ, -UR11, URZ ;  /* 0x8000000bff097290 */ /* 0x000fe2000ff3e0ff */
[----:B------:R-:W-:Y:S01]  /*05c0*/  IADD3 R10, P0, PT, RZ, -R11, RZ ;  /* 0x8000000bff0a7210 */ /* 0x000fe20007f1e0ff */
[----:B------:R-:W-:Y:S01]  /*05d0*/  UISETP.GT.AND.EX UP2, UPT, UR28, URZ, UPT, UP2 ;  /* 0x000000ff1c00728c */ /* 0x000fe2000bf44320 */
[----:B------:R-:W-:Y:S01]  /*05e0*/  ISETP.LT.AND P1, PT, R0, RZ, PT ;  /* 0x000000ff0000720c */ /* 0x000fe20003f21270 */
[----:B------:R-:W-:-:S02]  /*05f0*/  UIADD3.X UR10, UPT, UPT, URZ, ~UR28, URZ, UP1, !UPT ;  /* 0x8000001cff0a7290 */ /* 0x000fc40008ffe4ff */
[----:B------:R-:W-:Y:S01]  /*0600*/  IMAD.X R13, RZ, RZ, ~R0, P0 ;  /* 0x000000ffff0d7224 */ /* 0x000fe200000e0e00 */
[----:B---3--:R-:W-:Y:S01]  /*0610*/  IADD3 R8, P0, PT, R2, -UR11, RZ ;  /* 0x8000000b02087c10 */ /* 0x008fe2000ff1e0ff */
[----:B------:R-:W-:Y:S01]  /*0620*/  UISETP.GT.U32.AND UP1, UPT, UR9, URZ, UPT ;  /* 0x000000ff0900728c */ /* 0x000fe2000bf24070 */
[----:B------:R-:W-:Y:S01]  /*0630*/  SEL R11, R11, R10, P1 ;  /* 0x0000000a0b0b7207 */ /* 0x000fe20000800000 */
[----:B------:R-:W-:Y:S01]  /*0640*/  USEL UR6, UR11, URZ, UP2 ;  /* 0x000000ff0b067287 */ /* 0x000fe20009000000 */
[----:B------:R-:W-:Y:S01]  /*0650*/  SEL R9, R0, R13, P1 ;  /* 0x0000000d00097207 */ /* 0x000fe20000800000 */
[----:B------:R-:W-:Y:S02]  /*0660*/  USEL UR7, UR28, URZ, UP2 ;  /* 0x000000ff1c077287 */ /* 0x000fe40009000000 */
[----:B------:R-:W-:Y:S01]  /*0670*/  IADD3.X R0, PT, PT, R3, ~UR28, RZ, P0, !PT ;  /* 0x8000001c03007c10 */ /* 0x000fe200087fe4ff */
[----:B------:R-:W-:Y:S01]  /*0680*/  UISETP.GT.AND.EX UP1, UPT, UR10, URZ, UPT, UP1 ;  /* 0x000000ff0a00728c */ /* 0x000fe2000bf24310 */
[----:B------:R-:W-:Y:S01]  /*0690*/  IADD3 R10, P0, P1, R6, 0x1, -R15 ;  /* 0x00000001060a7810 */ /* 0x000fe2000791e80f */
[----:B------:R-:W-:Y:S01]  /*06a0*/  ULOP3.LUT UR6, URZ, UR6, URZ, 0x33, !UPT ;  /* 0x00000006ff067292 */ /* 0x000fe2000f8e33ff */
[-C--:B------:R-:W-:Y:S01]  /*06b0*/  IADD3 R13, P3, PT, RZ, -R8.reuse, RZ ;  /* 0x80000008ff0d7210 */ /* 0x080fe20007f7e0ff */
[----:B0-----:R-:W-:Y:S01]  /*06c0*/  UISETP.GT.U32.AND UP0, UPT, UR14, URZ, UPT ;  /* 0x000000ff0e00728c */ /* 0x001fe2000bf04070 */
[----:B------:R-:W-:Y:S01]  /*06d0*/  ISETP.LT.AND P2, PT, R0, RZ, PT ;  /* 0x000000ff0000720c */ /* 0x000fe20003f41270 */
[----:B------:R-:W-:Y:S01]  /*06e0*/  ULOP3.LUT UR7, URZ, UR7, URZ, 0x33, !UPT ;  /* 0x00000007ff077292 */ /* 0x000fe2000f8e33ff */
[----:B------:R-:W-:Y:S01]  /*06f0*/  IADD3.X R12, PT, PT, R7, ~UR24, RZ, P0, P1 ;  /* 0x80000018070c7c10 */ /* 0x000fe200087e24ff */
[----:B------:R-:W-:Y:S01]  /*0700*/  USEL UR9, UR9, URZ, UP1 ;  /* 0x000000ff09097287 */ /* 0x000fe20008800000 */
[----:B------:R-:W-:Y:S01]  /*0710*/  SEL R8, R13, R8, P2 ;  /* 0x000000080d087207 */ /* 0x000fe20001000000 */
[----:B------:R-:W-:Y:S01]  /*0720*/  IMAD.X R13, RZ, RZ, ~R0, P3 ;  /* 0x000000ffff0d7224 */ /* 0x000fe200018e0e00 */
[----:B------:R-:W-:Y:S01]  /*0730*/  IADD3 R15, P0, PT, RZ, -R10, RZ ;  /* 0x8000000aff0f7210 */ /* 0x000fe20007f1e0ff */
[----:B------:R-:W-:Y:S01]  /*0740*/  UIADD3 UR6, UP2, UP3, UR6, UR20, UR11 ;  /* 0x0000001406067290 */ /* 0x000fe2000fb5e00b */
[----:B------:R-:W-:Y:S01]  /*0750*/  ISETP.LT.AND P1, PT, R12, RZ, PT ;  /* 0x000000ff0c00720c */ /* 0x000fe20003f21270 */
[----:B------:R-:W-:Y:S01]  /*0760*/  USEL UR10, UR10, URZ, UP1 ;  /* 0x000000ff0a0a7287 */ /* 0x000fe20008800000 */
[----:B------:R-:W-:Y:S01]  /*0770*/  SEL R0, R13, R0, P2 ;  /* 0x000000000d007207 */ /* 0x000fe20001000000 */
[----:B------:R-:W-:Y:S01]  /*0780*/  UISETP.GT.AND.EX UP0, UPT, UR29, URZ, UPT, UP0 ;  /* 0x000000ff1d00728c */ /* 0x000fe2000bf04300 */
[----:B------:R-:W-:Y:S01]  /*0790*/  SEL R15, R15, R10, P1 ;  /* 0x0000000a0f0f7207 */ /* 0x000fe20000800000 */
[----:B------:R-:W-:Y:S01]  /*07a0*/  UIADD3.X UR7, UPT, UPT, UR7, UR21, UR28, UP2, UP3 ;  /* 0x0000001507077290 */ /* 0x000fe200097e641c */
[-C--:B------:R-:W-:Y:S01]  /*07b0*/  IADD3.X R13, PT, PT, RZ, ~R12.reuse, RZ, P0, !PT ;  /* 0x8000000cff0d7210 */ /* 0x080fe200007fe4ff */
[----:B------:R-:W-:Y:S01]  /*07c0*/  UIADD3 UR6, UP1, UPT, UR6, UR9, URZ ;  /* 0x0000000906067290 */ /* 0x000fe2000ff3e0ff */
[----:B------:R-:W-:Y:S01]  /*07d0*/  IADD3 R10, P0, PT, R6, -UR14, RZ ;  /* 0x8000000e060a7c10 */ /* 0x000fe2000ff1e0ff */
[----:B------:R-:W-:Y:S01]  /*07e0*/  USEL UR9, UR14, URZ, UP0 ;  /* 0x000000ff0e097287 */ /* 0x000fe20008000000 */
[----:B------:R-:W-:Y:S01]  /*07f0*/  SEL R14, R13, R12, P1 ;  /* 0x0000000c0d0e7207 */ /* 0x000fe20000800000 */
[----:B------:R-:W-:Y:S01]  /*0800*/  UIADD3.X UR7, UPT, UPT, UR7, UR10, URZ, UP1, !UPT ;  /* 0x0000000a07077290 */ /* 0x000fe20008ffe4ff */
[----:B------:R-:W-:Y:S01]  /*0810*/  IADD3.X R12, PT, PT, R7, ~UR29, RZ, P0, !PT ;  /* 0x8000001d070c7c10 */ /* 0x000fe200087fe4ff */
[----:B------:R-:W-:Y:S01]  /*0820*/  USEL UR11, UR29, URZ, UP0 ;  /* 0x000000ff1d0b7287 */ /* 0x000fe20008000000 */
[-C--:B------:R-:W-:Y:S01]  /*0830*/  IADD3 R17, P3, PT, RZ, -R10.reuse, RZ ;  /* 0x8000000aff117210 */ /* 0x080fe20007f7e0ff */
[----:B------:R-:W-:Y:S01]  /*0840*/  ULOP3.LUT UR9, URZ, UR9, URZ, 0x33, !UPT ;  /* 0x00000009ff097292 */ /* 0x000fe2000f8e33ff */
[----:B------:R-:W-:Y:S01]  /*0850*/  ISETP.LT.AND P1, PT, R12, RZ, PT ;  /* 0x000000ff0c00720c */ /* 0x000fe20003f21270 */
[----:B--2---:R-:W-:Y:S01]  /*0860*/  UIMAD.WIDE.U32 UR6, UR8, UR18, UR6 ;  /* 0x00000012080672a5 */ /* 0x004fe2000f8e0006 */
[----:B------:R-:W-:Y:S01]  /*0870*/  IADD3 R13, P2, PT, RZ, -UR14, RZ ;  /* 0x8000000eff0d7c10 */ /* 0x000fe2000ff5e0ff */
[----:B------:R-:W-:Y:S01]  /*0880*/  ULOP3.LUT UR11, URZ, UR11, URZ, 0x33, !UPT ;  /* 0x0000000bff0b7292 */ /* 0x000fe2000f8e33ff */
[----:B------:R-:W-:Y:S01]  /*0890*/  SEL R17, R17, R10, P1 ;  /* 0x0000000a11117207 */ /* 0x000fe20000800000 */
[----:B------:R-:W-:Y:S01]  /*08a0*/  UIADD3 UR9, UP0, UP1, UR9, UR23, UR14 ;  /* 0x0000001709097290 */ /* 0x000fe2000f91e00e */
[----:B------:R-:W-:Y:S01]  /*08b0*/  ISETP.GT.U32.AND P0, PT, R13, RZ, PT ;  /* 0x000000ff0d00720c */ /* 0x000fe20003f04070 */
[----:B------:R-:W-:Y:S01]  /*08c0*/  IMAD.X R10, RZ, RZ, ~UR29, P2 ;  /* 0x8000001dff0a7e24 */ /* 0x000fe200090e06ff */
[----:B------:R-:W-:Y:S01]  /*08d0*/  IADD3 R6, P2, PT, R6, R15, RZ ;  /* 0x0000000f06067210 */ /* 0x000fe20007f5e0ff */
[----:B------:R-:W-:Y:S01]  /*08e0*/  UIMAD UR10, UR8, UR19, UR7 ;  /* 0x00000013080a72a4 */ /* 0x000fe2000f8e0207 */
[----:B------:R-:W-:Y:S01]  /*08f0*/  IADD3 R11, P4, P5, -R2, UR6, R11 ;  /* 0x00000006020b7c10 */ /* 0x000fe2000fd9e10b */
[----:B------:R-:W-:Y:S01]  /*0900*/  IMAD.X R15, RZ, RZ, ~R12, P3 ;  /* 0x000000ffff0f7224 */ /* 0x000fe200018e0e0c */
[----:B------:R-:W-:Y:S01]  /*0910*/  ISETP.GT.AND.EX P0, PT, R10, RZ, PT, P0 ;  /* 0x000000ff0a00720c */ /* 0x000fe20003f04300 */
[----:B------:R-:W-:Y:S01]  /*0920*/  UIADD3.X UR7, UPT, UPT, UR11, UR24, UR29, UP0, UP1 ;  /* 0x000000180b077290 */ /* 0x000fe200087e241d */
[----:B------:R-:W-:Y:S01]  /*0930*/  IMAD.X R7, R7, 0x1, R14, P2 ;  /* 0x0000000107077824 */ /* 0x000fe200010e060e */
[----:B------:R-:W-:-:S02]  /*0940*/  IADD3.X R9, PT, PT, ~R3, UR10, R9, P4, P5 ;  /* 0x0000000a03097c10 */ /* 0x000fc4000a7ea509 */
[----:B------:R-:W-:Y:S02]  /*0950*/  SEL R13, R13, RZ, P0 ;  /* 0x000000ff0d0d7207 */ /* 0x000fe40000000000 */
[----:B------:R-:W-:Y:S02]  /*0960*/  SEL R2, R10, RZ, P0 ;  /* 0x000000ff0a027207 */ /* 0x000fe40000000000 */
[----:B------:R-:W-:Y:S02]  /*0970*/  IADD3 R6, P2, P3, -R6, UR9, R13 ;  /* 0x0000000906067c10 */ /* 0x000fe4000fb5e10d */
[----:B------:R-:W-:Y:S02]  /*0980*/  IADD3 R3, P0, PT, R11, R8, RZ ;  /* 0x000000080b037210 */ /* 0x000fe40007f1e0ff */
[----:B------:R-:W-:Y:S02]  /*0990*/  SEL R13, R15, R12, P1 ;  /* 0x0000000c0f0d7207 */ /* 0x000fe40000800000 */
[----:B------:R-:W-:Y:S01]  /*09a0*/  IADD3.X R2, PT, PT, ~R7, UR7, R2, P2, P3 ;  /* 0x0000000707027c10 */ /* 0x000fe200097e6502 */
[----:B------:R-:W-:Y:S01]  /*09b0*/  IMAD.X R0, R9, 0x1, R0, P0 ;  /* 0x0000000109007824 */ /* 0x000fe200000e0600 */
[----:B------:R-:W-:-:S03]  /*09c0*/  IADD3 R6, P1, PT, R6, R17, RZ ;  /* 0x0000001106067210 */ /* 0x000fc60007f3e0ff */
[----:B------:R-:W-:Y:S02]  /*09d0*/  IMAD R0, R0, UR16, RZ ;  /* 0x0000001000007c24 */ /* 0x000fe4000f8e02ff */
[----:B------:R-:W-:Y:S02]  /*09e0*/  IMAD.X R7, R2, 0x1, R13, P1 ;  /* 0x0000000102077824 */ /* 0x000fe400008e060d */
[----:B------:R-:W-:-:S04]  /*09f0*/  IMAD.WIDE.U32 R6, R3, UR16, R6 ;  /* 0x0000001003067c25 */ /* 0x000fc8000f8e0006 */
[----:B------:R-:W-:Y:S01]  /*0a00*/  IMAD R3, R3, UR17, R0 ;  /* 0x0000001103037c24 */ /* 0x000fe2000f8e0200 */
[----:B------:R-:W-:-:S03]  /*0a10*/  LEA R2, P0, R6, UR12, 0x3 ;  /* 0x0000000c06027c11 */ /* 0x000fc6000f8018ff */
[----:B------:R-:W-:-:S05]  /*0a20*/  IMAD.IADD R3, R7, 0x1, R3 ;  /* 0x0000000107037824 */ /* 0x000fca00078e0203 */
[----:B------:R-:W-:-:S05]  /*0a30*/  LEA.HI.X R3, R6, UR13, R3, 0x3, P0 ;  /* 0x0000000d06037c11 */ /* 0x000fca00080f1c03 */
[----:B----4-:R-:W-:Y:S04]  /*0a40*/  REDG.E.ADD.F32.FTZ.RN.STRONG.GPU desc[UR26][R2.64], R4 ;  /* 0x00000004020079a6 */ /* 0x010fe8000c12f31a */
[----:B------:R-:W-:Y:S01]  /*0a50*/  REDG.E.ADD.F32.FTZ.RN.STRONG.GPU desc[UR26][R2.64+0x4], R5 ;  /* 0x00000405020079a6 */ /* 0x000fe2000c12f31a */
[----:B------:R-:W-:Y:S05]  /*0a60*/  EXIT ;  /* 0x000000000000794d */ /* 0x000fea0003800000 */
        .weak           $__internal_73_$__cuda_sm20_div_s64
        .type           $__internal_73_$__cuda_sm20_div_s64,@function
        .size           $__internal_73_$__cuda_sm20_div_s64,(.L_x_1289 - $__internal_73_$__cuda_sm20_div_s64)
$__internal_73_$__cuda_sm20_div_s64:
        /* <DEDUP_REMOVED lines=34> */
[----:B------:R-:W-:-:S04]  /*0c90*/  IADD3 R9, P3, PT, R10, R9, RZ ;  /* 0x000000090a097210 */ /* 0x000fc80007f7e0ff */
[----:B------:R-:W-:Y:S01]  /*0ca0*/  IADD3.X R11, PT, PT, R8, R11, RZ, P0, !PT ;  /* 0x0000000b080b7210 */ /* 0x000fe200007fe4ff */
        /* <DEDUP_REMOVED lines=38> */
[----:B------:R-:W-:Y:S06]  /*0f10*/  RET.REL.NODEC R4 `(_ZN2at6native49_GLOBAL__N__cfa43aba_16_ReflectionPad_cu_f800513936reflection_pad2d_backward_out_kernelIN3c107complexIfEEEEvPT_PKS6_lliiiiiii) ;  /* 0xfffffff004387950 */ /* 0x000fec0003c3ffff */
.L_x_984:
        /* <DEDUP_REMOVED lines=14> */
.L_x_1289:


//--------------------- .text._ZN2at6native49_GLOBAL__N__cfa43aba_16_ReflectionPad_cu_f800513940reflection_pad2d_backward_det_out_kernelIN3c107complexIfEEEEvPT_PKS6_lliiiiiii --------------------------
	.section	.text._ZN2at6native49_GLOBAL__N__cfa43aba_16_ReflectionPad_cu_f800513940reflection_pad2d_backward_det_out_kernelIN3c107complexIfEEEEvPT_PKS6_lliiiiiii,"ax",@progbits
	.align	128
.text._ZN2at6native49_GLOBAL__N__cfa43aba_16_ReflectionPad_cu_f800513940reflection_pad2d_backward_det_out_kernelIN3c107complexIfEEEEvPT_PKS6_lliiiiiii:
        .type           _ZN2at6native49_GLOBAL__N__cfa43aba_16_ReflectionPad_cu_f800513940reflection_pad2d_backward_det_out_kernelIN3c107complexIfEEEEvPT_PKS6_lliiiiiii,@function
        .size           _ZN2at6native49_GLOBAL__N__cfa43aba_16_ReflectionPad_cu_f800513940reflection_pad2d_backward_det_out_kernelIN3c107complexIfEEEEvPT_PKS6_lliiiiiii,(.L_x_1291 - _ZN2at6native49_GLOBAL__N__cfa43aba_16_ReflectionPad_cu_f800513940reflection_pad2d_backward_det_out_kernelIN3c107complexIfEEEEvPT_PKS6_lliiiiiii)
        .other          _ZN2at6native49_GLOBAL__N__cfa43aba_16_ReflectionPad_cu_f800513940reflection_pad2d_backward_det_out_kernelIN3c107complexIfEEEEvPT_PKS6_lliiiiiii,@"STO_CUDA_ENTRY STV_DEFAULT"
_ZN2at6native49_GLOBAL__N__cfa43aba_16_ReflectionPad_cu_f800513940reflection_pad2d_backward_det_out_kernelIN3c107complexIfEEEEvPT_PKS6_lliiiiiii:
        /* <DEDUP_REMOVED lines=79> */
.L_x_1018:
[----:B------:R-:W-:Y:S01]  /*04f0*/  LOP3.LUT R2, R5, UR13, RZ, 0xfc, !PT ;  /* 0x0000000d05027c12 */ /* 0x000fe2000f8efcff */
[----:B------:R-:W-:Y:S01]  /*0500*/  BSSY.RECONVERGENT B1, `(.L_x_986) ;  /* 0x0000022000017945 */ /* 0x000fe20003800200 */
[----:B0-----:R-:W-:Y:S01]  /*0510*/  IMAD.MOV.U32 R8, RZ, RZ, R0 ;  /* 0x000000ffff087224 */ /* 0x001fe200078e0000 */
        /* <DEDUP_REMOVED lines=23> */
.L_x_987:
[----:B------:R-:W-:Y:S01]  /*0690*/  IMAD.U32 R14, RZ, RZ, UR26 ;  /* 0x0000001aff0e7e24 */ /* 0x000fe2000f8e00ff */
[----:B------:R-:W-:Y:S01]  /*06a0*/  MOV R3, R5 ;  /* 0x0000000500037202 */ /* 0x000fe20000000f00 */
[----:B------:R-:W-:Y:S01]  /*06b0*/  IMAD.U32 R15, RZ, RZ, UR27 ;  /* 0x0000001bff0f7e24 */ /* 0x000fe2000f8e00ff */
[----:B------:R-:W-:Y:S01]  /*06c0*/  MOV R0, 0x700 ;  /* 0x0000070000007802 */ /* 0x000fe20000000f00 */
[----:B------:R-:W-:Y:S02]  /*06d0*/  IMAD.MOV.U32 R2, RZ, RZ, R24 ;  /* 0x000000ffff027224 */ /* 0x000fe400078e0018 */
[----:B------:R-:W-:-:S07]  /*06e0*/  IMAD.U32 R4, RZ, RZ, UR13 ;  /* 0x0000000dff047e24 */ /* 0x000fce000f8e00ff */
[----:B01234-:R-:W-:Y:S05]  /*06f0*/  CALL.REL.NOINC `($__internal_74_$__cuda_sm20_div_s64) ;  /* 0x00000018002c7944 */ /* 0x01ffea0003c00000 */
[----:B------:R-:W-:Y:S02]  /*0700*/  IMAD.MOV.U32 R10, RZ, RZ, R14 ;  /* 0x000000ffff0a7224 */ /* 0x000fe400078e000e */
[----:B------:R-:W-:-:S07]  /*0710*/  IMAD.MOV.U32 R11, RZ, RZ, R15 ;  /* 0x000000ffff0b7224 */ /* 0x000fce00078e000f */
.L_x_988:
[----:B-1234-:R-:W-:Y:S05]  /*0720*/  BSYNC.RECONVERGENT B1 ;  /* 0x0000000000017941 */ /* 0x01efea0003800200 */
.L_x_986:
        /* <DEDUP_REMOVED lines=27> */
.L_x_990:
[----:B------:R-:W-:Y:S01]  /*08e0*/  IMAD.U32 R14, RZ, RZ, UR22 ;  /* 0x00000016ff0e7e24 */ /* 0x000fe2000f8e00ff */
[----:B------:R-:W-:Y:S01]  /*08f0*/  MOV R2, R24 ;  /* 0x0000001800027202 */ /* 0x000fe20000000f00 */
[----:B------:R-:W-:Y:S01]  /*0900*/  IMAD.U32 R15, RZ, RZ, UR23 ;  /* 0x00000017ff0f7e24 */ /* 0x000fe2000f8e00ff */
[----:B------:R-:W-:Y:S01]  /*0910*/  MOV R0, 0x950 ;  /* 0x0000095000007802 */ /* 0x000fe20000000f00 */
[----:B------:R-:W-:Y:S02]  /*0920*/  IMAD.MOV.U32 R3, RZ, RZ, R5 ;  /* 0x000000ffff037224 */ /* 0x000fe400078e0005 */
[----:B------:R-:W-:-:S07]  /*0930*/  IMAD.U32 R4, RZ, RZ, UR14 ;  /* 0x0000000eff047e24 */ /* 0x000fce000f8e00ff */
[----:B------:R-:W-:Y:S05]  /*0940*/  CALL.REL.NOINC `($__internal_74_$__cuda_sm20_div_s64) ;  /* 0x0000001400987944 */ /* 0x000fea0003c00000 */
[----:B------:R-:W-:Y:S02]  /*0950*/  IADD3 R13, P0, PT, RZ, -R14, RZ ;  /* 0x8000000eff0d7210 */ /* 0x000fe40007f1e0ff */
[----:B------:R-:W-:-:S03]  /*0960*/  MOV R4, R24 ;  /* 0x0000001800047202 */ /* 0x000fc60000000f00 */
[----:B------:R-:W-:Y:S02]  /*0970*/  IMAD.X R0, RZ, RZ, ~R15, P0 ;  /* 0x000000ffff007224 */ /* 0x000fe400000e0e0f */
[----:B------:R-:W-:-:S04]  /*0980*/  IMAD.WIDE.U32 R2, R13, UR22, R4 ;  /* 0x000000160d027c25 */ /* 0x000fc8000f8e0004 */
[----:B------:R-:W-:-:S04]  /*0990*/  IMAD R0, R0, UR22, RZ ;  /* 0x0000001600007c24 */ /* 0x000fc8000f8e02ff */
[----:B------:R-:W-:-:S04]  /*09a0*/  IMAD R13, R13, UR14, R0 ;  /* 0x0000000e0d0d7c24 */ /* 0x000fc8000f8e0200 */
[----:B------:R-:W-:-:S07]  /*09b0*/  IMAD.IADD R3, R3, 0x1, R13 ;  /* 0x0000000103037824 */ /* 0x000fce00078e020d */
.L_x_991:
[----:B------:R-:W-:Y:S05]  /*09c0*/  BSYNC.RECONVERGENT B1 ;  /* 0x0000000000017941 */ /* 0x000fea0003800200 */
.L_x_989:
        /* <DEDUP_REMOVED lines=24> */
.L_x_993:
[----:B------:R-:W-:Y:S01]  /*0b50*/  IMAD.MOV.U32 R4, RZ, RZ, R14 ;  /* 0x000000ffff047224 */ /* 0x000fe200078e000e */
[----:B------:R-:W-:-:S07]  /*0b60*/  MOV R0, 0xb80 ;  /* 0x00000b8000007802 */ /* 0x000fce0000000f00 */
[----:B------:R-:W-:Y:S05]  /*0b70*/  CALL.REL.NOINC `($__internal_75_$__cuda_sm20_rem_s64) ;  /* 0x00000018005c7944 */ /* 0x000fea0003c00000 */
[----:B------:R-:W-:Y:S01]  /*0b80*/  IMAD.MOV.U32 R12, RZ, RZ, R4 ;  /* 0x000000ffff0c7224 */ /* 0x000fe200078e0004 */
[----:B------:R-:W-:-:S07]  /*0b90*/  MOV R13, R15 ;  /* 0x0000000f000d7202 */ /* 0x000fce0000000f00 */
.L_x_994:
[----:B------:R-:W-:Y:S05]  /*0ba0*/  BSYNC.RECONVERGENT B1 ;  /* 0x0000000000017941 */ /* 0x000fea0003800200 */
.L_x_992:
        /* <DEDUP_REMOVED lines=15> */
[----:B------:R-:W-:Y:S01]  /*0ca0*/  IMAD.MOV.U32 R15, RZ, RZ, RZ ;  /* 0x000000ffff0f7224 */ /* 0x000fe200078e00ff */
[----:B------:R-:W-:-:S05]  /*0cb0*/  IADD3 R3, PT, PT, -R14, RZ, RZ ;  /* 0x000000ff0e037210 */ /* 0x000fca0007ffe1ff */
        /* <DEDUP_REMOVED lines=10> */
.L_x_996:
[----:B------:R-:W0:Y:S01]  /*0d60*/  LDCU.64 UR4, c[0x0][0x390] ;  /* 0x00007200ff0477ac */ /* 0x000e220008000a00 */
[----:B------:R-:W-:Y:S01]  /*0d70*/  MOV R0, 0xdb0 ;  /* 0x00000db000007802 */ /* 0x000fe20000000f00 */
[----:B0-----:R-:W-:Y:S01]  /*0d80*/  IMAD.U32 R14, RZ, RZ, UR4 ;  /* 0x00000004ff0e7e24 */ /* 0x001fe2000f8e00ff */
[----:B------:R-:W-:-:S07]  /*0d90*/  MOV R4, UR5 ;  /* 0x0000000500047c02 */ /* 0x000fce0008000f00 */
[----:B------:R-:W-:Y:S05]  /*0da0*/  CALL.REL.NOINC `($__internal_74_$__cuda_sm20_div_s64) ;  /* 0x0000001000807944 */ /* 0x000fea0003c00000 */
[----:B------:R-:W-:-:S05]  /*0db0*/  IADD3 R17, P0, PT, RZ, -R14, RZ ;  /* 0x8000000eff117210 */ /* 0x000fca0007f1e0ff */
[----:B------:R-:W-:Y:S02]  /*0dc0*/  IMAD.X R0, RZ, RZ, ~R15, P0 ;  /* 0x000000ffff007224 */ /* 0x000fe400000e0e0f */
[----:B------:R-:W-:-:S04]  /*0dd0*/  IMAD.WIDE.U32 R2, R17, UR38, R2 ;  /* 0x0000002611027c25 */ /* 0x000fc8000f8e0002 */
[----:B------:R-:W-:-:S04]  /*0de0*/  IMAD R0, R0, UR38, RZ ;  /* 0x0000002600007c24 */ /* 0x000fc8000f8e02ff */
[----:B------:R-:W-:-:S04]  /*0df0*/  IMAD R17, R17, UR39, R0 ;  /* 0x0000002711117c24 */ /* 0x000fc8000f8e0200 */
[----:B------:R-:W-:-:S07]  /*0e00*/  IMAD.IADD R4, R3, 0x1, R17 ;  /* 0x0000000103047824 */ /* 0x000fce00078e0211 */
.L_x_997:
[----:B------:R-:W-:Y:S05]  /*0e10*/  BSYNC.RECONVERGENT B1 ;  /* 0x0000000000017941 */ /* 0x000fea0003800200 */
.L_x_995:
[----:B------:R-:W0:Y:S01]  /*0e20*/  LDC R16, c[0x0][0x3a0] ;  /* 0x0000e800ff107b82 */ /* 0x000e220000000800 */
[----:B------:R-:W-:Y:S01]  /*0e30*/  MOV R3, UR42 ;  /* 0x0000002a00037c02 */ /* 0x000fe20008000f00 */
[----:B------:R-:W-:Y:S01]  /*0e40*/  IMAD.U32 R21, RZ, RZ, UR43 ;  /* 0x0000002bff157e24 */ /* 0x000fe2000f8e00ff */
[----:B------:R-:W-:Y:S01]  /*0e50*/  ISETP.LT.U32.AND P2, PT, R14, 0x1, PT ;  /* 0x000000010e00780c */ /* 0x000fe20003f41070 */
[----:B------:R-:W-:Y:S01]  /*0e60*/  BSSY.RECONVERGENT B1, `(.L_x_998) ;  /* 0x0000057000017945 */ /* 0x000fe20003800200 */
[C---:B------:R-:W-:Y:S01]  /*0e70*/  ISETP.GE.U32.AND P5, PT, R2.reuse, UR46, PT ;  /* 0x0000002e02007c0c */ /* 0x040fe2000bfa6070 */
[----:B------:R-:W-:Y:S01]  /*0e80*/  IMAD.MOV.U32 R0, RZ, RZ, RZ ;  /* 0x000000ffff007224 */ /* 0x000fe200078e00ff */
[----:B------:R-:W-:Y:S01]  /*0e90*/  ISETP.LT.U32.AND P4, PT, R2, UR47, PT ;  /* 0x0000002f02007c0c */ /* 0x000fe2000bf81070 */
[----:B------:R-:W1:Y:S01]  /*0ea0*/  LDC R18, c[0x0][0x3a8] ;  /* 0x0000ea00ff127b82 */ /* 0x000e620000000800 */
[----:B------:R-:W-:Y:S02]  /*0eb0*/  ISETP.GE.AND.EX P5, PT, R4, UR10, PT, P5 ;  /* 0x0000000a04007c0c */ /* 0x000fe4000bfa6350 */
[----:B------:R-:W-:-:S02]  /*0ec0*/  ISETP.NE.U32.AND P3, PT, R2, RZ, PT ;  /* 0x000000ff0200720c */ /* 0x000fc40003f65070 */
[----:B------:R-:W-:Y:S02]  /*0ed0*/  ISETP.LT.AND.EX P4, PT, R4, UR48, P5, P4 ;  /* 0x0000003004007c0c */ /* 0x000fe4000af81340 */
[----:B0-----:R-:W-:-:S04]  /*0ee0*/  ISETP.GE.U32.AND P1, PT, R16, R14, PT ;  /* 0x0000000e1000720c */ /* 0x001fc80003f26070 */
[----:B------:R-:W-:Y:S01]  /*0ef0*/  ISETP.GE.AND.EX P1, PT, R3, R15, PT, P1 ;  /* 0x0000000f0300720c */ /* 0x000fe20003f26310 */
[----:B------:R-:W-:-:S03]  /*0f00*/  HFMA2 R3, -RZ, RZ, 0, 0 ;  /* 0x00000000ff037431 */ /* 0x000fc600000001ff */
[----:B------:R-:W-:Y:S02]  /*0f10*/  ISETP.LT.OR.EX P1, PT, R15, RZ, !P1, P2 ;  /* 0x000000ff0f00720c */ /* 0x000fe40004f21720 */
[----:B-1----:R-:W-:-:S04]  /*0f20*/  ISETP.GE.U32.AND P0, PT, R18, R2, PT ;  /* 0x000000021200720c */ /* 0x002fc80003f06070 */
[----:B------:R-:W-:-:S04]  /*0f30*/  ISETP.GE.AND.EX P0, PT, R21, R4, PT, P0 ;  /* 0x000000041500720c */ /* 0x000fc80003f06300 */
[----:B------:R-:W-:-:S03]  /*0f40*/  ISETP.NE.AND.EX P0, PT, R4, RZ, P0, P3 ;  /* 0x000000ff0400720c */ /* 0x000fc60000705330 */
[----:B------:R-:W-:Y:S10]  /*0f50*/  @P1 BRA `(.L_x_999) ;  /* 0x00000004001c1947 */ /* 0x000ff40003800000 */
[----:B------:R-:W-:Y:S01]  /*0f60*/  IADD3 R0, P1, PT, -R14, R16, RZ ;  /* 0x000000100e007210 */ /* 0x000fe20007f3e1ff */
[----:B------:R-:W-:Y:S03]  /*0f70*/  BSSY.RECONVERGENT B2, `(.L_x_1000) ;  /* 0x000001a000027945 */ /* 0x000fe60003800200 */
[----:B------:R-:W-:-:S05]  /*0f80*/  IADD3.X R20, PT, PT, ~R15, UR42, RZ, P1, !PT ;  /* 0x0000002a0f147c10 */ /* 0x000fca0008ffe5ff */
[----:B------:R-:W-:Y:S02]  /*0f90*/  IMAD R23, R20, UR44, RZ ;  /* 0x0000002c14177c24 */ /* 0x000fe4000f8e02ff */
[----:B------:R-:W-:-:S04]  /*0fa0*/  IMAD.WIDE.U32 R20, R0, UR44, RZ ;  /* 0x0000002c00147c25 */ /* 0x000fc8000f8e00ff */
[----:B------:R-:W-:Y:S01]  /*0fb0*/  IMAD R23, R0, UR11, R23 ;  /* 0x0000000b00177c24 */ /* 0x000fe2000f8e0217 */
[----:B------:R-:W-:Y:S01]  /*0fc0*/  IADD3 R27, P2, P3, R20, R2, R18 ;  /* 0x00000002141b7210 */ /* 0x000fe20007b5e012 */
[----:B------:R-:W-:Y:S02]  /*0fd0*/  IMAD.MOV.U32 R0, RZ, RZ, RZ ;  /* 0x000000ffff007224 */ /* 0x000fe400078e00ff */
        /* <DEDUP_REMOVED lines=15> */
[----:B------:R-:W-:-:S06]  /*10d0*/  LEA.HI.X R23, R27, UR37, R0, 0x3, P1 ;  /* 0x000000251b177c11 */ /* 0x000fcc00088f1c00 */
[----:B------:R-:W2:Y:S02]  /*10e0*/  LDG.E.64 R22, desc[UR34][R22.64] ;  /* 0x0000002216167981 */ /* 0x000ea4000c1e1b00 */
[----:B--2---:R-:W-:Y:S01]  /*10f0*/  FADD.FTZ R3, RZ, R22 ;  /* 0x00000016ff037221 */ /* 0x004fe20000010000 */
[----:B------:R-:W-:-:S07]  /*1100*/  FADD.FTZ R0, RZ, R23 ;  /* 0x00000017ff007221 */ /* 0x000fce0000010000 */
.L_x_1001:
[----:B------:R-:W-:Y:S05]  /*1110*/  BSYNC.RECONVERGENT B2 ;  /* 0x0000000000027941 */ /* 0x000fea0003800200 */
.L_x_1000:
        /* <DEDUP_REMOVED lines=19> */
[----:B--2---:R-:W-:Y:S01]  /*1250*/  FADD.FTZ R3, R3, R20 ;  /* 0x0000001403037221 */ /* 0x004fe20000010000 */
[----:B------:R-:W-:Y:S01]  /*1260*/  FADD.FTZ R0, R0, R21 ;  /* 0x0000001500007221 */ /* 0x000fe20000010000 */
[----:B------:R-:W-:Y:S06]  /*1270*/  BRA `(.L_x_999) ;  /* 0x0000000000547947 */ /* 0x000fec0003800000 */
.L_x_1002:
        /* <DEDUP_REMOVED lines=20> */
[----:B------:R-:W-:-:S07]  /*13c0*/  FADD.FTZ R0, R0, R21 ;  /* 0x0000001500007221 */ /* 0x000fce0000010000 */
.L_x_999:
[----:B------:R-:W-:Y:S05]  /*13d0*/  BSYNC.RECONVERGENT B1 ;  /* 0x0000000000017941 */ /* 0x000fea0003800200 */
.L_x_998:
        /* <DEDUP_REMOVED lines=34> */
.L_x_1007:
[----:B------:R-:W-:Y:S05]  /*1600*/  BSYNC.RECONVERGENT B3 ;  /* 0x0000000000037941 */ /* 0x000fea0003800200 */
.L_x_1006:
        /* <DEDUP_REMOVED lines=22> */
.L_x_1010:
[----:B------:R-:W-:Y:S05]  /*1770*/  BSYNC.RECONVERGENT B3 ;  /* 0x0000000000037941 */ /* 0x000fea0003800200 */
.L_x_1009:
[----:B------:R-:W-:Y:S05]  /*1780*/  BRA `(.L_x_1011) ;  /* 0x0000000000687947 */ /* 0x000fea0003800000 */
.L_x_1008:
        /* <DEDUP_REMOVED lines=23> */
.L_x_1014:
[----:B------:R-:W-:Y:S05]  /*1900*/  BSYNC.RECONVERGENT B3 ;  /* 0x0000000000037941 */ /* 0x000fea0003800200 */
.L_x_1013:
[----:B------:R-:W-:Y:S05]  /*1910*/  BRA `(.L_x_1015) ;  /* 0x00000000007c7947 */ /* 0x000fea0003800000 */
.L_x_1005:
[----:B------:R-:W-:Y:S05]  /*1920*/  @!P0 BRA `(.L_x_1016) ;  /* 0x0000000000708947 */ /* 0x000fea0003800000 */
.L_x_1011:
        /* <DEDUP_REMOVED lines=27> */
.L_x_1017:
[----:B------:R-:W-:Y:S05]  /*1ae0*/  BSYNC.RECONVERGENT B3 ;  /* 0x0000000000037941 */ /* 0x000fea0003800200 */
.L_x_1016:
[----:B------:R-:W-:Y:S05]  /*1af0*/  @!P4 BREAK.RELIABLE B1 ;  /* 0x000000000001c942 */ /* 0x000fea0003800100 */
[----:B------:R-:W-:Y:S05]  /*1b00*/  @!P4 BRA `(.L_x_1012) ;  /* 0x000000000094c947 */ /* 0x000fea0003800000 */
.L_x_1015:
[----:B------:R-:W-:Y:S05]  /*1b10*/  BSYNC.RELIABLE B1 ;  /* 0x0000000000017941 */ /* 0x000fea0003800100 */
.L_x_1004:
[----:B------:R-:W-:Y:S01]  /*1b20*/  IADD3 R25, P0, PT, R2, -UR47, RZ ;  /* 0x8000002f02197c10 */ /* 0x000fe2000ff1e0ff */
[----:B------:R-:W-:Y:S01]  /*1b30*/  UIADD3 UR4, UP0, UPT, UR15, -UR47, URZ ;  /* 0x8000002f0f047290 */ /* 0x000fe2000ff1e0ff */
[----:B------:R-:W-:Y:S02]  /*1b40*/  IADD3 R23, P2, PT, R14, R16, RZ ;  /* 0x000000100e177210 */ /* 0x000fe40007f5e0ff */
[----:B------:R-:W-:Y:S01]  /*1b50*/  IADD3.X R22, PT, PT, R4, ~UR48, RZ, P0, !PT ;  /* 0x8000003004167c10 */ /* 0x000fe200087fe4ff */
[----:B------:R-:W-:Y:S01]  /*1b60*/  UIADD3.X UR5, UPT, UPT, UR7, ~UR48, URZ, UP0, !UPT ;  /* 0x8000003007057290 */ /* 0x000fe200087fe4ff */
[----:B------:R-:W-:Y:S02]  /*1b70*/  IADD3 R26, P1, PT, RZ, -R25, RZ ;  /* 0x80000019ff1a7210 */ /* 0x000fe40007f3e0ff */
[----:B------:R-:W-:Y:S02]  /*1b80*/  IADD3.X R27, PT, PT, R15, UR42, RZ, P2, !PT ;  /* 0x0000002a0f1b7c10 */ /* 0x000fe400097fe4ff */
[----:B------:R-:W-:Y:S01]  /*1b90*/  ISETP.LT.AND P0, PT, R22, RZ, PT ;  /* 0x000000ff1600720c */ /* 0x000fe20003f01270 */
[----:B------:R-:W-:Y:S01]  /*1ba0*/  IMAD.U32 R21, RZ, RZ, UR5 ;  /* 0x00000005ff157e24 */ /* 0x000fe2000f8e00ff */
[----:B------:R-:W-:-:S02]  /*1bb0*/  MOV R20, UR4 ;  /* 0x0000000400147c02 */ /* 0x000fc40008000f00 */
        /* <DEDUP_REMOVED lines=26> */
.L_x_1012:
[----:B------:R-:W-:Y:S05]  /*1d60*/  BSYNC.RECONVERGENT B2 ;  /* 0x0000000000027941 */ /* 0x000fea0003800200 */
.L_x_1003:
[----:B------:R-:W-:Y:S02]  /*1d70*/  IMAD.U32 R17, RZ, RZ, UR42 ;  /* 0x0000002aff117e24 */ /* 0x000fe4000f8e00ff */
[----:B------:R-:W-:Y:S02]  /*1d80*/  IMAD.U32 R19, RZ, RZ, UR43 ;  /* 0x0000002bff137e24 */ /* 0x000fe4000f8e00ff */
[C---:B------:R-:W-:Y:S02]  /*1d90*/  IMAD R21, R10.reuse, UR6, RZ ;  /* 0x000000060a157c24 */ /* 0x040fe4000f8e02ff */
[----:B------:R-:W-:-:S04]  /*1da0*/  IMAD.WIDE.U32 R16, R10, UR30, R16 ;  /* 0x0000001e0a107c25 */ /* 0x000fc8000f8e0010 */
[----:B------:R-:W-:Y:S01]  /*1db0*/  IMAD R23, R13, UR28, RZ ;  /* 0x0000001c0d177c24 */ /* 0x000fe2000f8e02ff */
[----:B------:R-:W-:Y:S01]  /*1dc0*/  IADD3 R13, P0, PT, R14, R16, RZ ;  /* 0x000000100e0d7210 */ /* 0x000fe20007f1e0ff */
[----:B------:R-:W-:-:S04]  /*1dd0*/  IMAD.WIDE.U32 R18, R12, UR28, R18 ;  /* 0x0000001c0c127c25 */ /* 0x000fc8000f8e0012 */
[----:B------:R-:W-:Y:S01]  /*1de0*/  IMAD R21, R11, UR30, R21 ;  /* 0x0000001e0b157c24 */ /* 0x000fe2000f8e0215 */
[----:B------:R-:W-:Y:S01]  /*1df0*/  IADD3 R10, P1, PT, R2, R18, RZ ;  /* 0x00000012020a7210 */ /* 0x000fe20007f3e0ff */
[----:B------:R-:W-:-:S03]  /*1e00*/  IMAD R23, R12, UR18, R23 ;  /* 0x000000120c177c24 */ /* 0x000fc6000f8e0217 */
[----:B------:R-:W-:Y:S02]  /*1e10*/  IADD3.X R14, PT, PT, R15, R17, R21, P0, !PT ;  /* 0x000000110f0e7210 */ /* 0x000fe400007fe415 */
[----:B------:R-:W-:-:S03]  /*1e20*/  IADD3.X R11, PT, PT, R4, R23, R19, P1, !PT ;  /* 0x00000017040b7210 */ /* 0x000fc60000ffe413 */
[----:B------:R-:W-:Y:S02]  /*1e30*/  IMAD R14, R14, UR44, RZ ;  /* 0x0000002c0e0e7c24 */ /* 0x000fe4000f8e02ff */
[----:B------:R-:W-:-:S04]  /*1e40*/  IMAD.WIDE.U32 R10, R13, UR44, R10 ;  /* 0x0000002c0d0a7c25 */ /* 0x000fc8000f8e000a */
[----:B------:R-:W-:Y:S01]  /*1e50*/  IMAD R13, R13, UR11, R14 ;  /* 0x0000000b0d0d7c24 */ /* 0x000fe2000f8e020e */
[----:B------:R-:W-:-:S04]  /*1e60*/  LEA R12, P0, R10, UR36, 0x3 ;  /* 0x000000240a0c7c11 */ /* 0x000fc8000f8018ff */
[----:B------:R-:W-:-:S04]  /*1e70*/  IADD3 R11, PT, PT, R11, R13, RZ ;  /* 0x0000000d0b0b7210 */ /* 0x000fc80007ffe0ff */
[----:B------:R-:W-:Y:S02]  /*1e80*/  LEA.HI.X R13, R10, UR37, R11, 0x3, P0 ;  /* 0x000000250a0d7c11 */ /* 0x000fe400080f1c0b */
[----:B------:R-:W2:Y:S04]  /*1e90*/  LDG.E.64 R10, desc[UR34][R8.64] ;  /* 0x00000022080a7981 */ /* 0x000ea8000c1e1b00 */
[----:B------:R-:W3:Y:S01]  /*1ea0*/  LDG.E.64 R12, desc[UR34][R12.64] ;  /* 0x000000220c0c7981 */ /* 0x000ee2000c1e1b00 */
[----:B------:R-:W-:-:S05]  /*1eb0*/  IADD3 R24, P0, PT, R6, R24, RZ ;  /* 0x0000001806187210 */ /* 0x000fca0007f1e0ff */
[----:B------:R-:W-:Y:S01]  /*1ec0*/  IMAD.X R5, R7, 0x1, R5, P0 ;  /* 0x0000000107057824 */ /* 0x000fe200000e0605 */
[----:B------:R-:W-:-:S04]  /*1ed0*/  ISETP.GE.U32.AND P0, PT, R24, UR24, PT ;  /* 0x0000001818007c0c */ /* 0x000fc8000bf06070 */
[----:B------:R-:W-:Y:S01]  /*1ee0*/  ISETP.GE.AND.EX P0, PT, R5, UR12, PT, P0 ;  /* 0x0000000c05007c0c */ /* 0x000fe2000bf06300 */
[----:B---3--:R-:W-:Y:S01]  /*1ef0*/  FADD.FTZ R3, R12, R3 ;  /* 0x000000030c037221 */ /* 0x008fe20000010000 */
[----:B------:R-:W-:-:S03]  /*1f00*/  FADD.FTZ R0, R13, R0 ;  /* 0x000000000d007221 */ /* 0x000fc60000010000 */
[----:B--2---:R-:W-:Y:S01]  /*1f10*/  FADD.FTZ R10, R3, R10 ;  /* 0x0000000a030a7221 */ /* 0x004fe20000010000 */
[----:B------:R-:W-:-:S05]  /*1f20*/  FADD.FTZ R11, R0, R11 ;  /* 0x0000000b000b7221 */ /* 0x000fca0000010000 */
[----:B------:R0:W-:Y:S01]  /*1f30*/  STG.E.64 desc[UR34][R8.64], R10 ;  /* 0x0000000a08007986 */ /* 0x0001e2000c101b22 */
[C---:B------:R-:W-:Y:S02]  /*1f40*/  LEA R0, P1, R6.reuse, R8, 0x3 ;  /* 0x0000000806007211 */ /* 0x040fe400078218ff */
[----:B------:R-:W-:-:S05]  /*1f50*/  SHF.L.U64.HI R3, R6, 0x3, R7 ;  /* 0x0000000306037819 */ /* 0x000fca0000010207 */
[----:B------:R-:W-:Y:S01]  /*1f60*/  IMAD.X R3, R9, 0x1, R3, P1 ;  /* 0x0000000109037824 */ /* 0x000fe200008e0603 */
[----:B------:R-:W-:Y:S06]  /*1f70*/  @!P0 BRA `(.L_x_1018) ;  /* 0xffffffe4005c8947 */ /* 0x000fec000383ffff */
[----:B------:R-:W-:Y:S05]  /*1f80*/  BSYNC.RECONVERGENT B0 ;  /* 0x0000000000007941 */ /* 0x000fea0003800200 */
.L_x_985:
[----:B------:R-:W-:Y:S05]  /*1f90*/  WARPSYNC.ALL ;  /* 0x0000000000007948 */ /* 0x000fea0003800000 */
[----:B------:R-:W-:Y:S05]  /*1fa0*/  EXIT ;  /* 0x000000000000794d */ /* 0x000fea0003800000 */
        .weak           $__internal_74_$__cuda_sm20_div_s64
        .type           $__internal_74_$__cuda_sm20_div_s64,@function
        .size           $__internal_74_$__cuda_sm20_div_s64,($__internal_75_$__cuda_sm20_rem_s64 - $__internal_74_$__cuda_sm20_div_s64)
$__internal_74_$__cuda_sm20_div_s64:
[----:B------:R-:W-:Y:S02]  /*1fb0*/  IADD3 R19, P1, PT, RZ, -R14, RZ ;  /* 0x8000000eff137210 */ /* 0x000fe40007f3e0ff */
[----:B------:R-:W-:Y:S02]  /*1fc0*/  ISETP.GE.AND P0, PT, R4, RZ, PT ;  /* 0x000000ff0400720c */ /* 0x000fe40003f06270 */
[----:B------:R-:W-:Y:S02]  /*1fd0*/  IADD3.X R15, PT, PT, RZ, ~R4, RZ, P1, !PT ;  /* 0x80000004ff0f7210 */ /* 0x000fe40000ffe4ff */
[----:B------:R-:W-:Y:S02]  /*1fe0*/  SEL R18, R19, R14, !P0 ;  /* 0x0000000e13127207 */ /* 0x000fe40004000000 */
[----:B------:R-:W-:Y:S02]  /*1ff0*/  SEL R19, R15, R4, !P0 ;  /* 0x000000040f137207 */ /* 0x000fe40004000000 */
[----:B------:R-:W-:-:S02]  /*2000*/  ISETP.GE.AND P3, PT, R3, RZ, PT ;  /* 0x000000ff0300720c */ /* 0x000fc40003f66270 */
        /* <DEDUP_REMOVED lines=9> */
[----:B------:R-:W-:Y:S01]  /*20a0*/  IMAD.X R25, RZ, RZ, ~R21, P0 ;  /* 0x000000ffff197224 */ /* 0x000fe200000e0e15 */
[----:B------:R-:W-:-:S03]  /*20b0*/  MOV R21, R16 ;  /* 0x0000001000157202 */ /* 0x000fc60000000f00 */
        /* <DEDUP_REMOVED lines=12> */
[----:B------:R-:W-:Y:S01]  /*2180*/  IMAD.X R16, RZ, RZ, ~R15, P0 ;  /* 0x000000ffff107224 */ /* 0x000fe200000e0e0f */
[----:B------:R-:W-:-:S03]  /*2190*/  IADD3 R15, P4, PT, RZ, -R2, RZ ;  /* 0x80000002ff0f7210 */ /* 0x000fc60007f9e0ff */
[----:B------:R-:W-:Y:S01]  /*21a0*/  IMAD.WIDE.U32 R20, P0, R21, R16, R20 ;  /* 0x0000001015147225 */ /* 0x000fe20007800014 */
[----:B------:R-:W-:Y:S02]  /*21b0*/  SEL R15, R15, R2, !P3 ;  /* 0x000000020f0f7207 */ /* 0x000fe40005800000 */
[----:B------:R-:W-:Y:S01]  /*21c0*/  IADD3.X R22, PT, PT, RZ, ~R3, RZ, P4, !PT ;  /* 0x80000003ff167210 */ /* 0x000fe200027fe4ff */
[----:B------:R-:W-:-:S03]  /*21d0*/  IMAD.HI.U32 R20, P1, R23, R17, R20 ;  /* 0x0000001117147227 */ /* 0x000fc60007820014 */
[----:B------:R-:W-:Y:S01]  /*21e0*/  SEL R21, R22, R3, !P3 ;  /* 0x0000000316157207 */ /* 0x000fe20005800000 */
[CC--:B------:R-:W-:Y:S02]  /*21f0*/  IMAD R17, R23.reuse, R16.reuse, RZ ;  /* 0x0000001017117224 */ /* 0x0c0fe400078e02ff */
[----:B------:R-:W-:-:S03]  /*2200*/  IMAD.HI.U32 R16, R23, R16, RZ ;  /* 0x0000001017107227 */ /* 0x000fc600078e00ff */
[----:B------:R-:W-:Y:S01]  /*2210*/  IADD3 R20, P2, PT, R17, R20, RZ ;  /* 0x0000001411147210 */ /* 0x000fe20007f5e0ff */
[----:B------:R-:W-:Y:S02]  /*2220*/  IMAD.X R23, R16, 0x1, R23, P0 ;  /* 0x0000000110177824 */ /* 0x000fe400000e0617 */
[----:B------:R-:W-:Y:S02]  /*2230*/  IMAD.MOV.U32 R17, RZ, RZ, RZ ;  /* 0x000000ffff117224 */ /* 0x000fe400078e00ff */
[----:B------:R-:W-:Y:S01]  /*2240*/  IMAD.HI.U32 R16, R20, R15, RZ ;  /* 0x0000000f14107227 */ /* 0x000fe200078e00ff */
[----:B------:R-:W-:-:S03]  /*2250*/  IADD3.X R22, PT, PT, RZ, RZ, R23, P2, P1 ;  /* 0x000000ffff167210 */ /* 0x000fc600017e2417 */
[----:B------:R-:W-:-:S04]  /*2260*/  IMAD.WIDE.U32 R16, R20, R21, R16 ;  /* 0x0000001514107225 */ /* 0x000fc800078e0010 */
[C---:B------:R-:W-:Y:S02]  /*2270*/  IMAD R23, R22.reuse, R21, RZ ;  /* 0x0000001516177224 */ /* 0x040fe400078e02ff */
[----:B------:R-:W-:-:S04]  /*2280*/  IMAD.HI.U32 R16, P0, R22, R15, R16 ;  /* 0x0000000f16107227 */ /* 0x000fc80007800010 */
[----:B------:R-:W-:Y:S01]  /*2290*/  IMAD.HI.U32 R25, R22, R21, RZ ;  /* 0x0000001516197227 */ /* 0x000fe200078e00ff */
[----:B------:R-:W-:-:S04]  /*22a0*/  IADD3 R23, P1, PT, R23, R16, RZ ;  /* 0x0000001017177210 */ /* 0x000fc80007f3e0ff */
[----:B------:R-:W-:Y:S01]  /*22b0*/  IADD3.X R25, PT, PT, R25, RZ, RZ, P0, !PT ;  /* 0x000000ff19197210 */ /* 0x000fe200007fe4ff */
[C---:B------:R-:W-:Y:S01]  /*22c0*/  IMAD.WIDE.U32 R16, R23.reuse, R18, RZ ;  /* 0x0000001217107225 */ /* 0x040fe200078e00ff */
[----:B------:R-:W-:-:S03]  /*22d0*/  IADD3 R20, P2, PT, R23, 0x1, RZ ;  /* 0x0000000117147810 */ /* 0x000fc60007f5e0ff */
[----:B------:R-:W-:Y:S01]  /*22e0*/  IMAD.X R25, RZ, RZ, R25, P1 ;  /* 0x000000ffff197224 */ /* 0x000fe200008e0619 */
[----:B------:R-:W-:Y:S01]  /*22f0*/  IADD3 R27, P1, PT, -R16, R15, RZ ;  /* 0x0000000f101b7210 */ /* 0x000fe20007f3e1ff */
[----:B------:R-:W-:-:S03]  /*2300*/  IMAD R17, R23, R19, R17 ;  /* 0x0000001317117224 */ /* 0x000fc600078e0211 */
[-C--:B------:R-:W-:Y:S01]  /*2310*/  ISETP.GE.U32.AND P0, PT, R27, R18.reuse, PT ;  /* 0x000000121b00720c */ /* 0x080fe20003f06070 */
[----:B------:R-:W-:-:S04]  /*2320*/  IMAD R16, R25, R18, R17 ;  /* 0x0000001219107224 */ /* 0x000fc800078e0211 */
[----:B------:R-:W-:Y:S01]  /*2330*/  IMAD.X R21, R21, 0x1, ~R16, P1 ;  /* 0x0000000115157824 */ /* 0x000fe200008e0e10 */
[----:B------:R-:W-:Y:S01]  /*2340*/  IADD3 R15, P1, PT, R27, -R18, RZ ;  /* 0x800000121b0f7210 */ /* 0x000fe20007f3e0ff */
[----:B------:R-:W-:-:S03]  /*2350*/  IMAD.X R16, RZ, RZ, R25, P2 ;  /* 0x000000ffff107224 */ /* 0x000fc600010e0619 */
[CC--:B------:R-:W-:Y:S02]  /*2360*/  ISETP.GE.U32.AND.EX P0, PT, R21.reuse, R19.reuse, PT, P0 ;  /* 0x000000131500720c */ /* 0x0c0fe40003f06100 */
[----:B------:R-:W-:Y:S02]  /*2370*/  IADD3.X R17, PT, PT, R21, ~R19, RZ, P1, !PT ;  /* 0x8000001315117210 */ /* 0x000fe40000ffe4ff */
[----:B------:R-:W-:Y:S02]  /*2380*/  SEL R15, R15, R27, P0 ;  /* 0x0000001b0f0f7207 */ /* 0x000fe40000000000 */
[----:B------:R-:W-:Y:S02]  /*2390*/  SEL R20, R20, R23, P0 ;  /* 0x0000001714147207 */ /* 0x000fe40000000000 */
[----:B------:R-:W-:Y:S02]  /*23a0*/  SEL R17, R17, R21, P0 ;  /* 0x0000001511117207 */ /* 0x000fe40000000000 */
[----:B------:R-:W-:-:S02]  /*23b0*/  ISETP.GE.U32.AND P1, PT, R15, R18, PT ;  /* 0x000000120f00720c */ /* 0x000fc40003f26070 */
[----:B------:R-:W-:Y:S02]  /*23c0*/  SEL R25, R16, R25, P0 ;  /* 0x0000001910197207 */ /* 0x000fe40000000000 */
[----:B------:R-:W-:Y:S02]  /*23d0*/  IADD3 R15, P2, PT, R20, 0x1, RZ ;  /* 0x00000001140f7810 */ /* 0x000fe40007f5e0ff */
[----:B------:R-:W-:Y:S02]  /*23e0*/  ISETP.GE.U32.AND.EX P0, PT, R17, R19, PT, P1 ;  /* 0x000000131100720c */ /* 0x000fe40003f06110 */
[----:B------:R-:W-:Y:S01]  /*23f0*/  LOP3.LUT R17, R4, R3, RZ, 0x3c, !PT ;  /* 0x0000000304117212 */ /* 0x000fe200078e3cff */
[----:B------:R-:W-:Y:S01]  /*2400*/  IMAD.X R16, RZ, RZ, R25, P2 ;  /* 0x000000ffff107224 */ /* 0x000fe200010e0619 */
[----:B------:R-:W-:Y:S02]  /*2410*/  SEL R15, R15, R20, P0 ;  /* 0x000000140f0f7207 */ /* 0x000fe40000000000 */
[----:B------:R-:W-:-:S02]  /*2420*/  ISETP.GE.AND P1, PT, R17, RZ, PT ;  /* 0x000000ff1100720c */ /* 0x000fc40003f26270 */
[----:B------:R-:W-:Y:S02]  /*2430*/  SEL R16, R16, R25, P0 ;  /* 0x0000001910107207 */ /* 0x000fe40000000000 */
[-C--:B------:R-:W-:Y:S02]  /*2440*/  IADD3 R18, P2, PT, RZ, -R15.reuse, RZ ;  /* 0x8000000fff127210 */ /* 0x080fe40007f5e0ff */
[----:B------:R-:W-:Y:S02]  /*2450*/  ISETP.NE.U32.AND P0, PT, R14, RZ, PT ;  /* 0x000000ff0e00720c */ /* 0x000fe40003f05070 */
[-C--:B------:R-:W-:Y:S02]  /*2460*/  IADD3.X R17, PT, PT, RZ, ~R16.reuse, RZ, P2, !PT ;  /* 0x80000010ff117210 */ /* 0x080fe400017fe4ff */
[----:B------:R-:W-:Y:S02]  /*2470*/  SEL R14, R18, R15, !P1 ;  /* 0x0000000f120e7207 */ /* 0x000fe40004800000 */
[----:B------:R-:W-:Y:S01]  /*2480*/  SEL R15, R17, R16, !P1 ;  /* 0x00000010110f7207 */ /* 0x000fe20004800000 */
[----:B------:R-:W-:Y:S01]  /*2490*/  IMAD.MOV.U32 R16, RZ, RZ, R0 ;  /* 0x000000ffff107224 */ /* 0x000fe200078e0000 */
[----:B------:R-:W-:Y:S01]  /*24a0*/  ISETP.NE.AND.EX P0, PT, R4, RZ, PT, P0 ;  /* 0x000000ff0400720c */ /* 0x000fe20003f05300 */
[----:B------:R-:W-:-:S03]  /*24b0*/  IMAD.MOV.U32 R17, RZ, RZ, 0x0 ;  /* 0x00000000ff117424 */ /* 0x000fc600078e00ff */
[----:B------:R-:W-:Y:S02]  /*24c0*/  SEL R14, R14, 0xffffffff, P0 ;  /* 0xffffffff0e0e7807 */ /* 0x000fe40000000000 */
[----:B------:R-:W-:Y:S01]  /*24d0*/  SEL R15, R15, 0xffffffff, P0 ;  /* 0xffffffff0f0f7807 */ /* 0x000fe20000000000 */
[----:B------:R-:W-:Y:S06]  /*24e0*/  RET.REL.NODEC R16 `(_ZN2at6native49_GLOBAL__N__cfa43aba_16_ReflectionPad_cu_f800513940reflection_pad2d_backward_det_out_kernelIN3c107complexIfEEEEvPT_PKS6_lliiiiiii) ;  /* 0xffffffd810c47950 */ /* 0x000fec0003c3ffff */
        .weak           $__internal_75_$__cuda_sm20_rem_s64
        .type           $__internal_75_$__cuda_sm20_rem_s64,@function
        .size           $__internal_75_$__cuda_sm20_rem_s64,(.L_x_1291 - $__internal_75_$__cuda_sm20_rem_s64)
$__internal_75_$__cuda_sm20_rem_s64:
        /* <DEDUP_REMOVED lines=33> */
[----:B------:R-:W-:-:S04]  /*2700*/  IMAD.HI.U32 R12, R19, R14, RZ ;  /* 0x0000000e130c7227 */ /* 0x000fc800078e00ff */
[----:B------:R-:W-:Y:S01]  /*2710*/  IMAD.HI.U32 R16, P2, R19, R21, R16 ;  /* 0x0000001513107227 */ /* 0x000fe20007840010 */
[----:B------:R-:W-:-:S03]  /*2720*/  SEL R17, R13, R4, !P1 ;  /* 0x000000040d117207 */ /* 0x000fc60004800000 */
[----:B------:R-:W-:Y:S01]  /*2730*/  IMAD R21, R19, R14, RZ ;  /* 0x0000000e13157224 */ /* 0x000fe200078e02ff */
[----:B------:R-:W-:Y:S01]  /*2740*/  IADD3.X R19, PT, PT, R12, R19, RZ, P0, !PT ;  /* 0x000000130c137210 */ /* 0x000fe200007fe4ff */
[----:B------:R-:W-:Y:S02]  /*2750*/  IMAD.X R14, RZ, RZ, ~R15, P4 ;  /* 0x000000ffff0e7224 */ /* 0x000fe400020e0e0f */
[----:B------:R-:W-:Y:S01]  /*2760*/  IMAD.MOV.U32 R13, RZ, RZ, RZ ;  /* 0x000000ffff0d7224 */ /* 0x000fe200078e00ff */
[----:B------:R-:W-:Y:S02]  /*2770*/  IADD3 R4, P3, PT, R21, R16, RZ ;  /* 0x0000001015047210 */ /* 0x000fe40007f7e0ff */
[----:B------:R-:W-:Y:S02]  /*2780*/  SEL R15, R14, R15, !P1 ;  /* 0x0000000f0e0f7207 */ /* 0x000fe40004800000 */
[----:B------:R-:W-:Y:S01]  /*2790*/  IADD3.X R14, PT, PT, RZ, RZ, R19, P3, P2 ;  /* 0x000000ffff0e7210 */ /* 0x000fe20001fe4413 */
[----:B------:R-:W-:-:S04]  /*27a0*/  IMAD.HI.U32 R12, R4, R17, RZ ;  /* 0x00000011040c7227 */ /* 0x000fc800078e00ff */
[-C--:B------:R-:W-:Y:S02]  /*27b0*/  IMAD R19, R14, R15.reuse, RZ ;  /* 0x0000000f0e137224 */ /* 0x080fe400078e02ff */
[----:B------:R-:W-:-:S04]  /*27c0*/  IMAD.WIDE.U32 R12, R4, R15, R12 ;  /* 0x0000000f040c7225 */ /* 0x000fc800078e000c */
[----:B------:R-:W-:-:S04]  /*27d0*/  IMAD.HI.U32 R4, R14, R15, RZ ;  /* 0x0000000f0e047227 */ /* 0x000fc800078e00ff */
[----:B------:R-:W-:-:S04]  /*27e0*/  IMAD.HI.U32 R12, P0, R14, R17, R12 ;  /* 0x000000110e0c7227 */ /* 0x000fc8000780000c */
[----:B------:R-:W-:Y:S01]  /*27f0*/  IMAD.X R4, RZ, RZ, R4, P0 ;  /* 0x000000ffff047224 */ /* 0x000fe200000e0604 */
[----:B------:R-:W-:-:S04]  /*2800*/  IADD3 R19, P2, PT, R19, R12, RZ ;  /* 0x0000000c13137210 */ /* 0x000fc80007f5e0ff */
[----:B------:R-:W-:Y:S01]  /*2810*/  IADD3.X R4, PT, PT, RZ, R4, RZ, P2, !PT ;  /* 0x00000004ff047210 */ /* 0x000fe200017fe4ff */
[----:B------:R-:W-:-:S04]  /*2820*/  IMAD.WIDE.U32 R12, R19, UR4, RZ ;  /* 0x00000004130c7c25 */ /* 0x000fc8000f8e00ff */
        /* <DEDUP_REMOVED lines=26> */
[----:B------:R-:W-:Y:S06]  /*29d0*/  RET.REL.NODEC R12 `(_ZN2at6native49_GLOBAL__N__cfa43aba_16_ReflectionPad_cu_f800513940reflection_pad2d_backward_det_out_kernelIN3c107complexIfEEEEvPT_PKS6_lliiiiiii) ;  /* 0xffffffd40c887950 */ /* 0x000fec0003c3ffff */
.L_x_1019:
        /* <DEDUP_REMOVED lines=10> */
.L_x_1291:


//--------------------- .text._ZN2at6native49_GLOBAL__N__cfa43aba_16_ReflectionPad_cu_f800513936reflection_pad2d_backward_out_kernelIN3c107complexIdEEEEvPT_PKS6_lliiiiiii --------------------------
	.section	.text._ZN2at6native49_GLOBAL__N__cfa43aba_16_ReflectionPad_cu_f800513936reflection_pad2d_backward_out_kernelIN3c107complexIdEEEEvPT_PKS6_lliiiiiii,"ax",@progbits
	.align	128
.text._ZN2at6native49_GLOBAL__N__cfa43aba_16_ReflectionPad_cu_f800513936reflection_pad2d_backward_out_kernelIN3c107complexIdEEEEvPT_PKS6_lliiiiiii:
        .type           _ZN2at6native49_GLOBAL__N__cfa43aba_16_ReflectionPad_cu_f800513936reflection_pad2d_backward_out_kernelIN3c107complexIdEEEEvPT_PKS6_lliiiiiii,@function
        .size           _ZN2at6native49_GLOBAL__N__cfa43aba_16_ReflectionPad_cu_f800513936reflection_pad2d_backward_out_kernelIN3c107complexIdEEEEvPT_PKS6_lliiiiiii,(.L_x_1294 - _ZN2at6native49_GLOBAL__N__cfa43aba_16_ReflectionPad_cu_f800513936reflection_pad2d_backward_out_kernelIN3c107complexIdEEEEvPT_PKS6_lliiiiiii)
        .other          _ZN2at6native49_GLOBAL__N__cfa43aba_16_ReflectionPad_cu_f800513936reflection_pad2d_backward_out_kernelIN3c107complexIdEEEEvPT_PKS6_lliiiiiii,@"STO_CUDA_ENTRY STV_DEFAULT"
_ZN2at6native49_GLOBAL__N__cfa43aba_16_ReflectionPad_cu_f800513936reflection_pad2d_backward_out_kernelIN3c107complexIdEEEEvPT_PKS6_lliiiiiii:
        /* <DEDUP_REMOVED lines=61> */
.L_x_1020:
[----:B------:R-:W-:-:S07]  /*03d0*/  MOV R0, 0x3f0 ;  /* 0x000003f000007802 */ /* 0x000fce0000000f00 */
[----:B------:R-:W-:Y:S05]  /*03e0*/  CALL.REL.NOINC `($__internal_76_$__cuda_sm20_div_s64) ;  /* 0x0000000400a07944 */ /* 0x000fea0003c00000 */
        /* <DEDUP_REMOVED lines=9> */
.L_x_1021:
        /* <DEDUP_REMOVED lines=13> */
[----:B------:R-:W-:-:S06]  /*0550*/  LEA.HI.X R7, R4, UR15, R5, 0x4, P0 ;  /* 0x0000000f04077c11 */ /* 0x000fcc00080f2405 */
[----:B------:R-:W3:Y:S01]  /*0560*/  LDG.E.128 R4, desc[UR26][R6.64] ;  /* 0x0000001a06047981 */ /* 0x000ee2000c1e1d00 */
        /* <DEDUP_REMOVED lines=9> */
[----:B------:R-:W-:Y:S01]  /*0600*/  UISETP.GT.U32.AND UP1, UPT, UR9, URZ, UPT ;  /* 0x000000ff0900728c */ /* 0x000fe2000bf24070 */
[----:B------:R-:W-:Y:S01]  /*0610*/  SEL R13, R13, R0, P1 ;  /* 0x000000000d0d7207 */ /* 0x000fe20000800000 */
[----:B------:R-:W-:Y:S01]  /*0620*/  IMAD.X R0, RZ, RZ, ~R11, P0 ;  /* 0x000000ffff007224 */ /* 0x000fe200000e0e0b */
[----:B------:R-:W-:Y:S01]  /*0630*/  IADD3 R10, P0, PT, R2, -UR11, RZ ;  /* 0x8000000b020a7c10 */ /* 0x000fe2000ff1e0ff */
[----:B------:R-:W-:Y:S02]  /*0640*/  USEL UR6, UR11, URZ, UP2 ;  /* 0x000000ff0b067287 */ /* 0x000fe40009000000 */
[----:B------:R-:W-:Y:S01]  /*0650*/  USEL UR7, UR28, URZ, UP2 ;  /* 0x000000ff1c077287 */ /* 0x000fe20009000000 */
[----:B------:R-:W-:Y:S01]  /*0660*/  SEL R11, R11, R0, P1 ;  /* 0x000000000b0b7207 */ /* 0x000fe20000800000 */
[----:B------:R-:W-:Y:S01]  /*0670*/  UISETP.GT.AND.EX UP1, UPT, UR10, URZ, UPT, UP1 ;  /* 0x000000ff0a00728c */ /* 0x000fe2000bf24310 */
[----:B------:R-:W-:Y:S01]  /*0680*/  IADD3.X R0, PT, PT, R3, ~UR28, RZ, P0, !PT ;  /* 0x8000001c03007c10 */ /* 0x000fe200087fe4ff */
[----:B------:R-:W-:Y:S01]  /*0690*/  ULOP3.LUT UR6, URZ, UR6, URZ, 0x33, !UPT ;  /* 0x00000006ff067292 */ /* 0x000fe2000f8e33ff */
[----:B------:R-:W-:Y:S01]  /*06a0*/  IADD3 R12, P0, P1, R8, 0x1, -R17 ;  /* 0x00000001080c7810 */ /* 0x000fe2000791e811 */
[----:B0-----:R-:W-:Y:S01]  /*06b0*/  UISETP.GT.U32.AND UP0, UPT, UR14, URZ, UPT ;  /* 0x000000ff0e00728c */ /* 0x001fe2000bf04070 */
[-C--:B------:R-:W-:Y:S01]  /*06c0*/  IADD3 R15, P3, PT, RZ, -R10.reuse, RZ ;  /* 0x8000000aff0f7210 */ /* 0x080fe20007f7e0ff */
[----:B------:R-:W-:Y:S01]  /*06d0*/  ULOP3.LUT UR7, URZ, UR7, URZ, 0x33, !UPT ;  /* 0x00000007ff077292 */ /* 0x000fe2000f8e33ff */
[----:B------:R-:W-:Y:S01]  /*06e0*/  ISETP.LT.AND P2, PT, R0, RZ, PT ;  /* 0x000000ff0000720c */ /* 0x000fe20003f41270 */
[----:B------:R-:W-:Y:S01]  /*06f0*/  USEL UR9, UR9, URZ, UP1 ;  /* 0x000000ff09097287 */ /* 0x000fe20008800000 */
[----:B------:R-:W-:Y:S01]  /*0700*/  IADD3.X R14, PT, PT, R9, ~UR24, RZ, P0, P1 ;  /* 0x80000018090e7c10 */ /* 0x000fe200087e24ff */
[----:B------:R-:W-:Y:S01]  /*0710*/  UIADD3 UR6, UP2, UP3, UR6, UR20, UR11 ;  /* 0x0000001406067290 */ /* 0x000fe2000fb5e00b */
[----:B------:R-:W-:Y:S01]  /*0720*/  SEL R10, R15, R10, P2 ;  /* 0x0000000a0f0a7207 */ /* 0x000fe20001000000 */
[----:B------:R-:W-:Y:S01]  /*0730*/  IMAD.X R15, RZ, RZ, ~R0, P3 ;  /* 0x000000ffff0f7224 */ /* 0x000fe200018e0e00 */
[----:B------:R-:W-:Y:S01]  /*0740*/  IADD3 R17, P0, PT, RZ, -R12, RZ ;  /* 0x8000000cff117210 */ /* 0x000fe20007f1e0ff */
[----:B------:R-:W-:Y:S01]  /*0750*/  USEL UR10, UR10, URZ, UP1 ;  /* 0x000000ff0a0a7287 */ /* 0x000fe20008800000 */
[----:B------:R-:W-:Y:S01]  /*0760*/  ISETP.LT.AND P1, PT, R14, RZ, PT ;  /* 0x000000ff0e00720c */ /* 0x000fe20003f21270 */
[----:B------:R-:W-:Y:S01]  /*0770*/  UISETP.GT.AND.EX UP0, UPT, UR29, URZ, UPT, UP0 ;  /* 0x000000ff1d00728c */ /* 0x000fe2000bf04300 */
[----:B------:R-:W-:Y:S01]  /*0780*/  SEL R0, R15, R0, P2 ;  /* 0x000000000f007207 */ /* 0x000fe20001000000 */
[----:B------:R-:W-:Y:S01]  /*0790*/  UIADD3.X UR7, UPT, UPT, UR7, UR21, UR28, UP2, UP3 ;  /* 0x0000001507077290 */ /* 0x000fe200097e641c */
[----:B------:R-:W-:Y:S01]  /*07a0*/  SEL R17, R17, R12, P1 ;  /* 0x0000000c11117207 */ /* 0x000fe20000800000 */
[----:B------:R-:W-:Y:S01]  /*07b0*/  UIADD3 UR6, UP1, UPT, UR6, UR9, URZ ;  /* 0x0000000906067290 */ /* 0x000fe2000ff3e0ff */
[----:B------:R-:W-:Y:S01]  /*07c0*/  IADD3.X R15, PT, PT, RZ, ~R14, RZ, P0, !PT ;  /* 0x8000000eff0f7210 */ /* 0x000fe200007fe4ff */
[----:B------:R-:W-:-:S02]  /*07d0*/  USEL UR9, UR14, URZ, UP0 ;  /* 0x000000ff0e097287 */ /* 0x000fc40008000000 */
[----:B------:R-:W-:Y:S01]  /*07e0*/  IADD3 R12, P0, PT, R8, -UR14, RZ ;  /* 0x8000000e080c7c10 */ /* 0x000fe2000ff1e0ff */
[----:B------:R-:W-:Y:S01]  /*07f0*/  UIADD3.X UR7, UPT, UPT, UR7, UR10, URZ, UP1, !UPT ;  /* 0x0000000a07077290 */ /* 0x000fe20008ffe4ff */
[----:B------:R-:W-:Y:S01]  /*0800*/  SEL R16, R15, R14, P1 ;  /* 0x0000000e0f107207 */ /* 0x000fe20000800000 */
[----:B------:R-:W-:Y:S02]  /*0810*/  USEL UR11, UR29, URZ, UP0 ;  /* 0x000000ff1d0b7287 */ /* 0x000fe40008000000 */
[----:B------:R-:W-:Y:S01]  /*0820*/  IADD3.X R14, PT, PT, R9, ~UR29, RZ, P0, !PT ;  /* 0x8000001d090e7c10 */ /* 0x000fe200087fe4ff */
[----:B------:R-:W-:Y:S01]  /*0830*/  ULOP3.LUT UR9, URZ, UR9, URZ, 0x33, !UPT ;  /* 0x00000009ff097292 */ /* 0x000fe2000f8e33ff */
[-C--:B------:R-:W-:Y:S01]  /*0840*/  IADD3 R19, P3, PT, RZ, -R12.reuse, RZ ;  /* 0x8000000cff137210 */ /* 0x080fe20007f7e0ff */
[----:B--2---:R-:W-:Y:S01]  /*0850*/  UIMAD.WIDE.U32 UR6, UR8, UR18, UR6 ;  /* 0x00000012080672a5 */ /* 0x004fe2000f8e0006 */
[----:B------:R-:W-:Y:S01]  /*0860*/  ISETP.LT.AND P1, PT, R14, RZ, PT ;  /* 0x000000ff0e00720c */ /* 0x000fe20003f21270 */
[----:B------:R-:W-:Y:S01]  /*0870*/  ULOP3.LUT UR11, URZ, UR11, URZ, 0x33, !UPT ;  /* 0x0000000bff0b7292 */ /* 0x000fe2000f8e33ff */
[----:B------:R-:W-:Y:S01]  /*0880*/  IADD3 R15, P2, PT, RZ, -UR14, RZ ;  /* 0x8000000eff0f7c10 */ /* 0x000fe2000ff5e0ff */
[----:B------:R-:W-:Y:S01]  /*0890*/  UIADD3 UR9, UP0, UP1, UR9, UR23, UR14 ;  /* 0x0000001709097290 */ /* 0x000fe2000f91e00e */
[----:B------:R-:W-:Y:S01]  /*08a0*/  SEL R19, R19, R12, P1 ;  /* 0x0000000c13137207 */ /* 0x000fe20000800000 */
[----:B------:R-:W-:Y:S01]  /*08b0*/  UIMAD UR10, UR8, UR19, UR7 ;  /* 0x00000013080a72a4 */ /* 0x000fe2000f8e0207 */
[----:B------:R-:W-:Y:S01]  /*08c0*/  ISETP.GT.U32.AND P0, PT, R15, RZ, PT ;  /* 0x000000ff0f00720c */ /* 0x000fe20003f04070 */
[----:B------:R-:W-:Y:S01]  /*08d0*/  IMAD.X R12, RZ, RZ, ~UR29, P2 ;  /* 0x8000001dff0c7e24 */ /* 0x000fe200090e06ff */
[----:B------:R-:W-:Y:S01]  /*08e0*/  IADD3 R8, P2, PT, R8, R17, RZ ;  /* 0x0000001108087210 */ /* 0x000fe20007f5e0ff */
[----:B------:R-:W-:Y:S01]  /*08f0*/  IMAD.X R17, RZ, RZ, ~R14, P3 ;  /* 0x000000ffff117224 */ /* 0x000fe200018e0e0e */
[----:B------:R-:W-:Y:S01]  /*0900*/  IADD3 R13, P4, P5, -R2, UR6, R13 ;  /* 0x00000006020d7c10 */ /* 0x000fe2000fd9e10d */
[----:B------:R-:W-:Y:S01]  /*0910*/  UIADD3.X UR7, UPT, UPT, UR11, UR24, UR29, UP0, UP1 ;  /* 0x000000180b077290 */ /* 0x000fe200087e241d */
[----:B------:R-:W-:Y:S01]  /*0920*/  ISETP.GT.AND.EX P0, PT, R12, RZ, PT, P0 ;  /* 0x000000ff0c00720c */ /* 0x000fe20003f04300 */
        /* <DEDUP_REMOVED lines=17> */
[----:B---3--:R-:W-:Y:S04]  /*0a40*/  REDG.E.ADD.F64.RN.STRONG.GPU desc[UR26][R2.64], R4 ;  /* 0x00000004020079a6 */ /* 0x008fe8000c12ff1a */
[----:B------:R-:W-:Y:S01]  /*0a50*/  REDG.E.ADD.F64.RN.STRONG.GPU desc[UR26][R2.64+0x8], R6 ;  /* 0x00000806020079a6 */ /* 0x000fe2000c12ff1a */
[----:B------:R-:W-:Y:S05]  /*0a60*/  EXIT ;  /* 0x000000000000794d */ /* 0x000fea0003800000 */
        .weak           $__internal_76_$__cuda_sm20_div_s64
        .type           $__internal_76_$__cuda_sm20_div_s64,@function
        .size           $__internal_76_$__cuda_sm20_div_s64,(.L_x_1294 - $__internal_76_$__cuda_sm20_div_s64)
$__internal_76_$__cuda_sm20_div_s64:
        /* <DEDUP_REMOVED lines=74> */
[----:B------:R-:W-:Y:S06]  /*0f10*/  RET.REL.NODEC R4 `(_ZN2at6native49_GLOBAL__N__cfa43aba_16_ReflectionPad_cu_f800513936reflection_pad2d_backward_out_kernelIN3c107complexIdEEEEvPT_PKS6_lliiiiiii) ;  /* 0xfffffff004387950 */ /* 0x000fec0003c3ffff */
.L_x_1022:
        /* <DEDUP_REMOVED lines=14> */
.L_x_1294:


//--------------------- .text._ZN2at6native49_GLOBAL__N__cfa43aba_16_ReflectionPad_cu_f800513940reflection_pad2d_backward_det_out_kernelIN3c107complexIdEEEEvPT_PKS6_lliiiiiii --------------------------
	.section	.text._ZN2at6native49_GLOBAL__N__cfa43aba_16_ReflectionPad_cu_f800513940reflection_pad2d_backward_det_out_kernelIN3c107complexIdEEEEvPT_PKS6_lliiiiiii,"ax",@progbits
	.align	128
.text._ZN2at6native49_GLOBAL__N__cfa43aba_16_ReflectionPad_cu_f800513940reflection_pad2d_backward_det_out_kernelIN3c107complexIdEEEEvPT_PKS6_lliiiiiii:
        .type           _ZN2at6native49_GLOBAL__N__cfa43aba_16_ReflectionPad_cu_f800513940reflection_pad2d_backward_det_out_kernelIN3c107complexIdEEEEvPT_PKS6_lliiiiiii,@function
        .size           _ZN2at6native49_GLOBAL__N__cfa43aba_16_ReflectionPad_cu_f800513940reflection_pad2d_backward_det_out_kernelIN3c107complexIdEEEEvPT_PKS6_lliiiiiii,(.L_x_1296 - _ZN2at6native49_GLOBAL__N__cfa43aba_16_ReflectionPad_cu_f800513940reflection_pad2d_backward_det_out_kernelIN3c107complexIdEEEEvPT_PKS6_lliiiiiii)
        .other          _ZN2at6native49_GLOBAL__N__cfa43aba_16_ReflectionPad_cu_f800513940reflection_pad2d_backward_det_out_kernelIN3c107complexIdEEEEvPT_PKS6_lliiiiiii,@"STO_CUDA_ENTRY STV_DEFAULT"
_ZN2at6native49_GLOBAL__N__cfa43aba_16_ReflectionPad_cu_f800513940reflection_pad2d_backward_det_out_kernelIN3c107complexIdEEEEvPT_PKS6_lliiiiiii:
        /* <DEDUP_REMOVED lines=79> */
.L_x_1056:
[----:B------:R-:W-:Y:S01]  /*04f0*/  LOP3.LUT R4, R3, UR13, RZ, 0xfc, !PT ;  /* 0x0000000d03047c12 */ /* 0x000fe2000f8efcff */
[----:B------:R-:W-:Y:S01]  /*0500*/  BSSY.RECONVERGENT B1, `(.L_x_1024) ;  /* 0x0000022000017945 */ /* 0x000fe20003800200 */
[----:B0-----:R-:W-:Y:S02]  /*0510*/  IMAD.MOV.U32 R6, RZ, RZ, R2 ;  /* 0x000000ffff067224 */ /* 0x001fe400078e0002 */
[----:B------:R-:W-:Y:S01]  /*0520*/  ISETP.NE.U32.AND P0, PT, R4, RZ, PT ;  /* 0x000000ff0400720c */ /* 0x000fe20003f05070 */
[----:B------:R-:W-:-:S12]  /*0530*/  IMAD.MOV.U32 R7, RZ, RZ, R5 ;  /* 0x000000ffff077224 */ /* 0x000fd800078e0005 */
[----:B------:R-:W-:Y:S05]  /*0540*/  @P0 BRA `(.L_x_1025) ;  /* 0x0000000000500947 */ /* 0x000fea0003800000 */
[----:B------:R-:W5:Y:S01]  /*0550*/  I2F.U32.RP R2, UR26 ;  /* 0x0000001a00027d06 */ /* 0x000f620008209000 */
[----:B------:R-:W-:Y:S01]  /*0560*/  ISETP.NE.U32.AND P2, PT, RZ, UR26, PT ;  /* 0x0000001aff007c0c */ /* 0x000fe2000bf45070 */
[----:B------:R-:W-:-:S06]  /*0570*/  HFMA2 R21, -RZ, RZ, 0, 0 ;  /* 0x00000000ff157431 */ /* 0x000fcc00000001ff */
[----:B-----5:R-:W5:Y:S02]  /*0580*/  MUFU.RCP R2, R2 ;  /* 0x0000000200027308 */ /* 0x020f640000001000 */
[----:B-----5:R-:W-:-:S06]  /*0590*/  VIADD R4, R2, 0xffffffe ;  /* 0x0ffffffe02047836 */ /* 0x020fcc0000000000 */
[----:B------:R5:W0:Y:S02]  /*05a0*/  F2I.FTZ.U32.TRUNC.NTZ R5, R4 ;  /* 0x0000000400057305 */ /* 0x000a24000021f000 */
[----:B-----5:R-:W-:Y:S01]  /*05b0*/  IMAD.MOV.U32 R4, RZ, RZ, RZ ;  /* 0x000000ffff047224 */ /* 0x020fe200078e00ff */
[----:B0-----:R-:W-:-:S05]  /*05c0*/  IADD3 R9, PT, PT, RZ, -R5, RZ ;  /* 0x80000005ff097210 */ /* 0x001fca0007ffe0ff */
        /* <DEDUP_REMOVED lines=12> */
.L_x_1025:
[----:B------:R-:W-:Y:S01]  /*0690*/  IMAD.U32 R12, RZ, RZ, UR26 ;  /* 0x0000001aff0c7e24 */ /* 0x000fe2000f8e00ff */
[----:B------:R-:W-:Y:S01]  /*06a0*/  MOV R2, 0x700 ;  /* 0x0000070000027802 */ /* 0x000fe20000000f00 */
[----:B------:R-:W-:Y:S02]  /*06b0*/  IMAD.U32 R13, RZ, RZ, UR27 ;  /* 0x0000001bff0d7e24 */ /* 0x000fe4000f8e00ff */
[----:B------:R-:W-:Y:S02]  /*06c0*/  IMAD.MOV.U32 R8, RZ, RZ, R0 ;  /* 0x000000ffff087224 */ /* 0x000fe400078e0000 */
[----:B------:R-:W-:Y:S02]  /*06d0*/  IMAD.MOV.U32 R9, RZ, RZ, R3 ;  /* 0x000000ffff097224 */ /* 0x000fe400078e0003 */
[----:B------:R-:W-:-:S07]  /*06e0*/  IMAD.U32 R10, RZ, RZ, UR13 ;  /* 0x0000000dff0a7e24 */ /* 0x000fce000f8e00ff */
[----:B01234-:R-:W-:Y:S05]  /*06f0*/  CALL.REL.NOINC `($__internal_77_$__cuda_sm20_div_s64) ;  /* 0x0000001800207944 */ /* 0x01ffea0003c00000 */
[----:B------:R-:W-:Y:S01]  /*0700*/  MOV R20, R16 ;  /* 0x0000001000147202 */ /* 0x000fe20000000f00 */
[----:B------:R-:W-:-:S07]  /*0710*/  IMAD.MOV.U32 R21, RZ, RZ, R17 ;  /* 0x000000ffff157224 */ /* 0x000fce00078e0011 */
.L_x_1026:
[----:B-1234-:R-:W-:Y:S05]  /*0720*/  BSYNC.RECONVERGENT B1 ;  /* 0x0000000000017941 */ /* 0x01efea0003800200 */
.L_x_1024:
        /* <DEDUP_REMOVED lines=27> */
.L_x_1028:
[----:B------:R-:W-:Y:S01]  /*08e0*/  MOV R12, UR22 ;  /* 0x00000016000c7c02 */ /* 0x000fe20008000f00 */
[----:B------:R-:W-:Y:S01]  /*08f0*/  IMAD.U32 R13, RZ, RZ, UR23 ;  /* 0x00000017ff0d7e24 */ /* 0x000fe2000f8e00ff */
[----:B------:R-:W-:Y:S01]  /*0900*/  MOV R2, 0x950 ;  /* 0x0000095000027802 */ /* 0x000fe20000000f00 */
[----:B------:R-:W-:Y:S02]  /*0910*/  IMAD.MOV.U32 R8, RZ, RZ, R0 ;  /* 0x000000ffff087224 */ /* 0x000fe400078e0000 */
[----:B------:R-:W-:Y:S02]  /*0920*/  IMAD.MOV.U32 R9, RZ, RZ, R3 ;  /* 0x000000ffff097224 */ /* 0x000fe400078e0003 */
[----:B------:R-:W-:-:S07]  /*0930*/  IMAD.U32 R10, RZ, RZ, UR14 ;  /* 0x0000000eff0a7e24 */ /* 0x000fce000f8e00ff */
[----:B------:R-:W-:Y:S05]  /*0940*/  CALL.REL.NOINC `($__internal_77_$__cuda_sm20_div_s64) ;  /* 0x00000014008c7944 */ /* 0x000fea0003c00000 */
[----:B------:R-:W-:Y:S02]  /*0950*/  IADD3 R5, P0, PT, RZ, -R16, RZ ;  /* 0x80000010ff057210 */ /* 0x000fe40007f1e0ff */
[----:B------:R-:W-:-:S03]  /*0960*/  MOV R2, R0 ;  /* 0x0000000000027202 */ /* 0x000fc60000000f00 */
[----:B------:R-:W-:Y:S02]  /*0970*/  IMAD.X R4, RZ, RZ, ~R17, P0 ;  /* 0x000000ffff047224 */ /* 0x000fe400000e0e11 */
[----:B------:R-:W-:-:S04]  /*0980*/  IMAD.WIDE.U32 R8, R5, UR22, R2 ;  /* 0x0000001605087c25 */ /* 0x000fc8000f8e0002 */
[----:B------:R-:W-:-:S04]  /*0990*/  IMAD R4, R4, UR22, RZ ;  /* 0x0000001604047c24 */ /* 0x000fc8000f8e02ff */
[----:B------:R-:W-:Y:S02]  /*09a0*/  IMAD R5, R5, UR14, R4 ;  /* 0x0000000e05057c24 */ /* 0x000fe4000f8e0204 */
[----:B------:R-:W-:Y:S02]  /*09b0*/  IMAD.MOV.U32 R4, RZ, RZ, R16 ;  /* 0x000000ffff047224 */ /* 0x000fe400078e0010 */
[----:B------:R-:W-:Y:S02]  /*09c0*/  IMAD.IADD R9, R9, 0x1, R5 ;  /* 0x0000000109097824 */ /* 0x000fe400078e0205 */
[----:B------:R-:W-:-:S07]  /*09d0*/  IMAD.MOV.U32 R5, RZ, RZ, R17 ;  /* 0x000000ffff057224 */ /* 0x000fce00078e0011 */
.L_x_1029:
[----:B------:R-:W-:Y:S05]  /*09e0*/  BSYNC.RECONVERGENT B1 ;  /* 0x0000000000017941 */ /* 0x000fea0003800200 */
.L_x_1027:
        /* <DEDUP_REMOVED lines=23> */
.L_x_1031:
[----:B------:R-:W-:-:S07]  /*0b60*/  MOV R2, 0xb80 ;  /* 0x00000b8000027802 */ /* 0x000fce0000000f00 */
[----:B------:R-:W-:Y:S05]  /*0b70*/  CALL.REL.NOINC `($__internal_78_$__cuda_sm20_rem_s64) ;  /* 0x0000001800507944 */ /* 0x000fea0003c00000 */
.L_x_1032:
[----:B------:R-:W-:Y:S05]  /*0b80*/  BSYNC.RECONVERGENT B1 ;  /* 0x0000000000017941 */ /* 0x000fea0003800200 */
.L_x_1030:
        /* <DEDUP_REMOVED lines=8> */
[----:B0-----:R-:W-:Y:S02]  /*0c10*/  VIADD R4, R2, 0xffffffe ;  /* 0x0ffffffe02047836 */ /* 0x001fe40000000000 */
[----:B------:R-:W-:-:S04]  /*0c20*/  IMAD.MOV.U32 R2, RZ, RZ, RZ ;  /* 0x000000ffff027224 */ /* 0x000fc800078e00ff */
        /* <DEDUP_REMOVED lines=17> */
.L_x_1034:
[----:B------:R-:W0:Y:S01]  /*0d40*/  LDCU.64 UR4, c[0x0][0x390] ;  /* 0x00007200ff0477ac */ /* 0x000e220008000a00 */
[----:B------:R-:W-:Y:S01]  /*0d50*/  MOV R2, 0xd90 ;  /* 0x00000d9000027802 */ /* 0x000fe20000000f00 */
[----:B0-----:R-:W-:Y:S02]  /*0d60*/  IMAD.U32 R12, RZ, RZ, UR4 ;  /* 0x00000004ff0c7e24 */ /* 0x001fe4000f8e00ff */
[----:B------:R-:W-:-:S07]  /*0d70*/  IMAD.U32 R10, RZ, RZ, UR5 ;  /* 0x00000005ff0a7e24 */ /* 0x000fce000f8e00ff */
[----:B------:R-:W-:Y:S05]  /*0d80*/  CALL.REL.NOINC `($__internal_77_$__cuda_sm20_div_s64) ;  /* 0x00000010007c7944 */ /* 0x000fea0003c00000 */
[----:B------:R-:W-:-:S04]  /*0d90*/  IADD3 R11, P0, PT, RZ, -R16, RZ ;  /* 0x80000010ff0b7210 */ /* 0x000fc80007f1e0ff */
[----:B------:R-:W-:Y:S01]  /*0da0*/  IADD3.X R2, PT, PT, RZ, ~R17, RZ, P0, !PT ;  /* 0x80000011ff027210 */ /* 0x000fe200007fe4ff */
[----:B------:R-:W-:-:S04]  /*0db0*/  IMAD.WIDE.U32 R4, R11, UR38, R8 ;  /* 0x000000260b047c25 */ /* 0x000fc8000f8e0008 */
[----:B------:R-:W-:-:S04]  /*0dc0*/  IMAD R2, R2, UR38, RZ ;  /* 0x0000002602027c24 */ /* 0x000fc8000f8e02ff */
[----:B------:R-:W-:-:S04]  /*0dd0*/  IMAD R9, R11, UR39, R2 ;  /* 0x000000270b097c24 */ /* 0x000fc8000f8e0202 */
[----:B------:R-:W-:-:S07]  /*0de0*/  IMAD.IADD R2, R5, 0x1, R9 ;  /* 0x0000000105027824 */ /* 0x000fce00078e0209 */
.L_x_1035:
[----:B------:R-:W-:Y:S05]  /*0df0*/  BSYNC.RECONVERGENT B1 ;  /* 0x0000000000017941 */ /* 0x000fea0003800200 */
.L_x_1033:
[----:B------:R-:W0:Y:S01]  /*0e00*/  LDC R8, c[0x0][0x3a0] ;  /* 0x0000e800ff087b82 */ /* 0x000e220000000800 */
[----:B------:R-:W-:Y:S01]  /*0e10*/  IMAD.U32 R5, RZ, RZ, UR42 ;  /* 0x0000002aff057e24 */ /* 0x000fe2000f8e00ff */
[----:B------:R-:W-:Y:S01]  /*0e20*/  ISETP.LT.U32.AND P2, PT, R16, 0x1, PT ;  /* 0x000000011000780c */ /* 0x000fe20003f41070 */
[----:B------:R-:W-:Y:S01]  /*0e30*/  IMAD.U32 R13, RZ, RZ, UR43 ;  /* 0x0000002bff0d7e24 */ /* 0x000fe2000f8e00ff */
[C---:B------:R-:W-:Y:S01]  /*0e40*/  ISETP.GE.U32.AND P5, PT, R4.reuse, UR46, PT ;  /* 0x0000002e04007c0c */ /* 0x040fe2000bfa6070 */
[----:B------:R-:W-:Y:S01]  /*0e50*/  BSSY.RECONVERGENT B1, `(.L_x_1036) ;  /* 0x0000056000017945 */ /* 0x000fe20003800200 */
[----:B------:R-:W-:Y:S02]  /*0e60*/  ISETP.LT.U32.AND P4, PT, R4, UR47, PT ;  /* 0x0000002f04007c0c */ /* 0x000fe4000bf81070 */
[----:B------:R-:W-:Y:S01]  /*0e70*/  CS2R R26, SRZ ;  /* 0x00000000001a7805 */ /* 0x000fe2000001ff00 */
[----:B------:R-:W1:Y:S01]  /*0e80*/  LDC R10, c[0x0][0x3a8] ;  /* 0x0000ea00ff0a7b82 */ /* 0x000e620000000800 */
[----:B------:R-:W-:-:S02]  /*0e90*/  ISETP.GE.AND.EX P5, PT, R2, UR10, PT, P5 ;  /* 0x0000000a02007c0c */ /* 0x000fc4000bfa6350 */
[----:B------:R-:W-:Y:S02]  /*0ea0*/  CS2R R24, SRZ ;  /* 0x0000000000187805 */ /* 0x000fe4000001ff00 */
[----:B------:R-:W-:Y:S02]  /*0eb0*/  ISETP.NE.U32.AND P3, PT, R4, RZ, PT ;  /* 0x000000ff0400720c */ /* 0x000fe40003f65070 */
[----:B------:R-:W-:Y:S02]  /*0ec0*/  ISETP.LT.AND.EX P4, PT, R2, UR48, P5, P4 ;  /* 0x0000003002007c0c */ /* 0x000fe4000af81340 */
        /* <DEDUP_REMOVED lines=9> */
[----:B------:R-:W-:Y:S02]  /*0f60*/  CS2R R26, SRZ ;  /* 0x00000000001a7805 */ /* 0x000fe4000001ff00 */
[----:B------:R-:W-:Y:S01]  /*0f70*/  IADD3.X R12, PT, PT, ~R17, UR42, RZ, P1, !PT ;  /* 0x0000002a110c7c10 */ /* 0x000fe20008ffe5ff */
[----:B------:R-:W-:-:S04]  /*0f80*/  IMAD.WIDE.U32 R28, R5, UR44, RZ ;  /* 0x0000002c051c7c25 */ /* 0x000fc8000f8e00ff */
[----:B------:R-:W-:Y:S01]  /*0f90*/  IMAD R12, R12, UR44, RZ ;  /* 0x0000002c0c0c7c24 */ /* 0x000fe2000f8e02ff */
[----:B------:R-:W-:-:S03]  /*0fa0*/  IADD3 R13, P2, P3, R28, R4, R10 ;  /* 0x000000041c0d7210 */ /* 0x000fc60007b5e00a */
[----:B------:R-:W-:Y:S01]  /*0fb0*/  IMAD R5, R5, UR11, R12 ;  /* 0x0000000b05057c24 */ /* 0x000fe2000f8e020c */
[----:B------:R-:W-:-:S03]  /*0fc0*/  ISETP.GE.U32.AND P1, PT, R13, UR28, PT ;  /* 0x0000001c0d007c0c */ /* 0x000fc6000bf26070 */
[----:B------:R-:W-:-:S05]  /*0fd0*/  IMAD.IADD R5, R29, 0x1, R5 ;  /* 0x000000011d057824 */ /* 0x000fca00078e0205 */
        /* <DEDUP_REMOVED lines=14> */
[----:B------:R-:W2:Y:S02]  /*10c0*/  LDG.E.128 R12, desc[UR34][R12.64] ;  /* 0x000000220c0c7981 */ /* 0x000ea4000c1e1d00 */
[----:B--2---:R-:W-:Y:S02]  /*10d0*/  DADD R24, RZ, R12 ;  /* 0x00000000ff187229 */ /* 0x004fe4000000000c */
[----:B------:R-:W-:-:S11]  /*10e0*/  DADD R26, RZ, R14 ;  /* 0x00000000ff1a7229 */ /* 0x000fd6000000000e */
.L_x_1039:
[----:B------:R-:W-:Y:S05]  /*10f0*/  BSYNC.RECONVERGENT B2 ;  /* 0x0000000000027941 */ /* 0x000fea0003800200 */
.L_x_1038:
        /* <DEDUP_REMOVED lines=19> */
[----:B--2---:R-:W-:Y:S02]  /*1230*/  DADD R24, R24, R12 ;  /* 0x0000000018187229 */ /* 0x004fe4000000000c */
[----:B------:R-:W-:Y:S01]  /*1240*/  DADD R26, R26, R14 ;  /* 0x000000001a1a7229 */ /* 0x000fe2000000000e */
[----:B------:R-:W-:Y:S10]  /*1250*/  BRA `(.L_x_1037) ;  /* 0x0000000000547947 */ /* 0x000ff40003800000 */
.L_x_1040:
        /* <DEDUP_REMOVED lines=20> */
[----:B------:R-:W-:-:S11]  /*13a0*/  DADD R26, R26, R14 ;  /* 0x000000001a1a7229 */ /* 0x000fd6000000000e */
.L_x_1037:
[----:B------:R-:W-:Y:S05]  /*13b0*/  BSYNC.RECONVERGENT B1 ;  /* 0x0000000000017941 */ /* 0x000fea0003800200 */
.L_x_1036:
        /* <DEDUP_REMOVED lines=34> */
.L_x_1045:
[----:B------:R-:W-:Y:S05]  /*15e0*/  BSYNC.RECONVERGENT B3 ;  /* 0x0000000000037941 */ /* 0x000fea0003800200 */
.L_x_1044:
        /* <DEDUP_REMOVED lines=22> */
.L_x_1048:
[----:B------:R-:W-:Y:S05]  /*1750*/  BSYNC.RECONVERGENT B3 ;  /* 0x0000000000037941 */ /* 0x000fea0003800200 */
.L_x_1047:
[----:B------:R-:W-:Y:S05]  /*1760*/  BRA `(.L_x_1049) ;  /* 0x0000000000687947 */ /* 0x000fea0003800000 */
.L_x_1046:
        /* <DEDUP_REMOVED lines=23> */
.L_x_1052:
[----:B------:R-:W-:Y:S05]  /*18e0*/  BSYNC.RECONVERGENT B3 ;  /* 0x0000000000037941 */ /* 0x000fea0003800200 */
.L_x_1051:
[----:B------:R-:W-:Y:S05]  /*18f0*/  BRA `(.L_x_1053) ;  /* 0x00000000007c7947 */ /* 0x000fea0003800000 */
.L_x_1043:
[----:B------:R-:W-:Y:S05]  /*1900*/  @!P0 BRA `(.L_x_1054) ;  /* 0x0000000000708947 */ /* 0x000fea0003800000 */
.L_x_1049:
        /* <DEDUP_REMOVED lines=15> */
[----:B------:R-:W-:Y:S02]  /*1a00*/  IMAD R13, R21, UR32, R13 ;  /* 0x00000020150d7c24 */ /* 0x000fe4000f8e020d */
[----:B------:R-:W-:Y:S02]  /*1a10*/  IMAD R29, R19, UR28, RZ ;  /* 0x0000001c131d7c24 */ /* 0x000fe4000f8e02ff */
[----:B------:R-:W-:Y:S02]  /*1a20*/  IMAD.IADD R15, R15, 0x1, R13 ;  /* 0x000000010f0f7824 */ /* 0x000fe400078e020d */
[----:B------:R-:W-:-:S03]  /*1a30*/  IMAD.WIDE.U32 R14, R18, UR28, R14 ;  /* 0x0000001c120e7c25 */ /* 0x000fc6000f8e000e */
[----:B------:R-:W-:Y:S01]  /*1a40*/  IADD3 R13, P0, PT, R14, R12, RZ ;  /* 0x0000000c0e0d7210 */ /* 0x000fe20007f1e0ff */
[----:B------:R-:W-:-:S05]  /*1a50*/  IMAD R14, R18, UR18, R29 ;  /* 0x00000012120e7c24 */ /* 0x000fca000f8e021d */
[----:B------:R-:W-:Y:S02]  /*1a60*/  IADD3.X R14, PT, PT, R5, R15, R14, P0, !PT ;  /* 0x0000000f050e7210 */ /* 0x000fe400007fe40e */
[----:B------:R-:W-:-:S04]  /*1a70*/  LEA R12, P0, R13, UR36, 0x4 ;  /* 0x000000240d0c7c11 */ /* 0x000fc8000f8020ff */
[----:B------:R-:W-:-:S06]  /*1a80*/  LEA.HI.X R13, R13, UR37, R14, 0x4, P0 ;  /* 0x000000250d0d7c11 */ /* 0x000fcc00080f240e */
[----:B------:R-:W2:Y:S02]  /*1a90*/  LDG.E.128 R12, desc[UR34][R12.64] ;  /* 0x000000220c0c7981 */ /* 0x000ea4000c1e1d00 */
[----:B--2---:R-:W-:Y:S02]  /*1aa0*/  DADD R24, R24, R12 ;  /* 0x0000000018187229 */ /* 0x004fe4000000000c */
[----:B------:R-:W-:-:S11]  /*1ab0*/  DADD R26, R26, R14 ;  /* 0x000000001a1a7229 */ /* 0x000fd6000000000e */
.L_x_1055:
[----:B------:R-:W-:Y:S05]  /*1ac0*/  BSYNC.RECONVERGENT B3 ;  /* 0x0000000000037941 */ /* 0x000fea0003800200 */
.L_x_1054:
[----:B------:R-:W-:Y:S05]  /*1ad0*/  @!P4 BREAK.RELIABLE B1 ;  /* 0x000000000001c942 */ /* 0x000fea0003800100 */
[----:B------:R-:W-:Y:S05]  /*1ae0*/  @!P4 BRA `(.L_x_1050) ;  /* 0x000000000094c947 */ /* 0x000fea0003800000 */
.L_x_1053:
[----:B------:R-:W-:Y:S05]  /*1af0*/  BSYNC.RELIABLE B1 ;  /* 0x0000000000017941 */ /* 0x000fea0003800100 */
.L_x_1042:
[----:B------:R-:W-:Y:S01]  /*1b00*/  IADD3 R5, P0, PT, R4, -UR47, RZ ;  /* 0x8000002f04057c10 */ /* 0x000fe2000ff1e0ff */
[----:B------:R-:W-:-:S03]  /*1b10*/  UIADD3 UR4, UP0, UPT, UR15, -UR47, URZ ;  /* 0x8000002f0f047290 */ /* 0x000fc6000ff1e0ff */
[----:B------:R-:W-:Y:S01]  /*1b20*/  IADD3.X R12, PT, PT, R2, ~UR48, RZ, P0, !PT ;  /* 0x80000030020c7c10 */ /* 0x000fe200087fe4ff */
[----:B------:R-:W-:Y:S01]  /*1b30*/  UIADD3.X UR5, UPT, UPT, UR7, ~UR48, URZ, UP0, !UPT ;  /* 0x8000003007057290 */ /* 0x000fe200087fe4ff */
[----:B------:R-:W-:Y:S02]  /*1b40*/  IADD3 R14, P1, PT, RZ, -R5, RZ ;  /* 0x80000005ff0e7210 */ /* 0x000fe40007f3e0ff */
[----:B------:R-:W-:-:S03]  /*1b50*/  ISETP.LT.AND P0, PT, R12, RZ, PT ;  /* 0x000000ff0c00720c */ /* 0x000fc60003f01270 */
[----:B------:R-:W-:Y:S01]  /*1b60*/  IMAD.X R15, RZ, RZ, ~R12, P1 ;  /* 0x000000ffff0f7224 */ /* 0x000fe200008e0e0c */
[----:B------:R-:W-:Y:S01]  /*1b70*/  IADD3 R29, P1, PT, R16, R8, RZ ;  /* 0x00000008101d7210 */ /* 0x000fe20007f3e0ff */
[----:B------:R-:W-:Y:S01]  /*1b80*/  IMAD.U32 R13, RZ, RZ, UR5 ;  /* 0x00000005ff0d7e24 */ /* 0x000fe2000f8e00ff */
[----:B------:R-:W-:Y:S02]  /*1b90*/  SEL R5, R14, R5, P0 ;  /* 0x000000050e057207 */ /* 0x000fe40000000000 */
[----:B------:R-:W-:Y:S02]  /*1ba0*/  SEL R15, R15, R12, P0 ;  /* 0x0000000c0f0f7207 */ /* 0x000fe40000000000 */
[----:B------:R-:W-:Y:S02]  /*1bb0*/  IADD3.X R14, PT, PT, R17, UR42, RZ, P1, !PT ;  /* 0x0000002a110e7c10 */ /* 0x000fe40008ffe4ff */
[----:B------:R-:W-:-:S03]  /*1bc0*/  MOV R12, UR4 ;  /* 0x00000004000c7c02 */ /* 0x000fc60008000f00 */
[----:B------:R-:W-:Y:S02]  /*1bd0*/  IMAD R14, R14, UR44, RZ ;  /* 0x0000002c0e0e7c24 */ /* 0x000fe4000f8e02ff */
[----:B------:R-:W-:-:S04]  /*1be0*/  IMAD.WIDE.U32 R12, R29, UR44, R12 ;  /* 0x0000002c1d0c7c25 */ /* 0x000fc8000f8e000c */
[----:B------:R-:W-:Y:S01]  /*1bf0*/  IMAD R14, R29, UR11, R14 ;  /* 0x0000000b1d0e7c24 */ /* 0x000fe2000f8e020e */
[----:B------:R-:W-:-:S04]  /*1c00*/  IADD3 R5, P0, PT, R12, R5, RZ ;  /* 0x000000050c057210 */ /* 0x000fc80007f1e0ff */
[----:B------:R-:W-:Y:S02]  /*1c10*/  IADD3.X R15, PT, PT, R15, R14, R13, P0, !PT ;  /* 0x0000000e0f0f7210 */ /* 0x000fe400007fe40d */
[----:B------:R-:W-:-:S04]  /*1c20*/  ISETP.GE.U32.AND P0, PT, R5, UR28, PT ;  /* 0x0000001c05007c0c */ /* 0x000fc8000bf06070 */
        /* <DEDUP_REMOVED lines=17> */
.L_x_1050:
[----:B------:R-:W-:Y:S05]  /*1d40*/  BSYNC.RECONVERGENT B2 ;  /* 0x0000000000027941 */ /* 0x000fea0003800200 */
.L_x_1041:
        /* <DEDUP_REMOVED lines=15> */
[----:B------:R-:W-:Y:S01]  /*1e40*/  LEA R16, P0, R4, UR36, 0x4 ;  /* 0x0000002404107c11 */ /* 0x000fe2000f8020ff */
[----:B------:R-:W2:Y:S03]  /*1e50*/  LDG.E.128 R8, desc[UR34][R6.64] ;  /* 0x0000002206087981 */ /* 0x000ea6000c1e1d00 */
[----:B------:R-:W-:-:S04]  /*1e60*/  IADD3 R5, PT, PT, R5, R13, RZ ;  /* 0x0000000d05057210 */ /* 0x000fc80007ffe0ff */
[----:B------:R-:W-:-:S05]  /*1e70*/  LEA.HI.X R17, R4, UR37, R5, 0x4, P0 ;  /* 0x0000002504117c11 */ /* 0x000fca00080f2405 */
[----:B------:R-:W3:Y:S01]  /*1e80*/  LDG.E.128 R12, desc[UR34][R16.64] ;  /* 0x00000022100c7981 */ /* 0x000ee2000c1e1d00 */
[----:B------:R-:W-:-:S05]  /*1e90*/  IADD3 R0, P0, PT, R22, R0, RZ ;  /* 0x0000000016007210 */ /* 0x000fca0007f1e0ff */
[----:B------:R-:W-:Y:S01]  /*1ea0*/  IMAD.X R3, R23, 0x1, R3, P0 ;  /* 0x0000000117037824 */ /* 0x000fe200000e0603 */
[----:B------:R-:W-:-:S04]  /*1eb0*/  ISETP.GE.U32.AND P0, PT, R0, UR24, PT ;  /* 0x0000001800007c0c */ /* 0x000fc8000bf06070 */
[----:B------:R-:W-:Y:S02]  /*1ec0*/  ISETP.GE.AND.EX P0, PT, R3, UR12, PT, P0 ;  /* 0x0000000c03007c0c */ /* 0x000fe4000bf06300 */
[----:B------:R-:W-:-:S04]  /*1ed0*/  LEA R2, P1, R22, R6, 0x4 ;  /* 0x0000000616027211 */ /* 0x000fc800078220ff */
[----:B------:R-:W-:Y:S01]  /*1ee0*/  LEA.HI.X R5, R22, R7, R23, 0x4, P1 ;  /* 0x0000000716057211 */ /* 0x000fe200008f2417 */
[----:B---3--:R-:W-:Y:S02]  /*1ef0*/  DADD R12, R12, R24 ;  /* 0x000000000c0c7229 */ /* 0x008fe40000000018 */
[----:B------:R-:W-:-:S06]  /*1f00*/  DADD R14, R14, R26 ;  /* 0x000000000e0e7229 */ /* 0x000fcc000000001a */
[----:B--2---:R-:W-:Y:S02]  /*1f10*/  DADD R8, R12, R8 ;  /* 0x000000000c087229 */ /* 0x004fe40000000008 */
[----:B------:R-:W-:-:S07]  /*1f20*/  DADD R10, R14, R10 ;  /* 0x000000000e0a7229 */ /* 0x000fce000000000a */
[----:B------:R0:W-:Y:S01]  /*1f30*/  STG.E.128 desc[UR34][R6.64], R8 ;  /* 0x0000000806007986 */ /* 0x0001e2000c101d22 */
[----:B------:R-:W-:Y:S05]  /*1f40*/  @!P0 BRA `(.L_x_1056) ;  /* 0xffffffe400688947 */ /* 0x000fea000383ffff */
[----:B------:R-:W-:Y:S05]  /*1f50*/  BSYNC.RECONVERGENT B0 ;  /* 0x0000000000007941 */ /* 0x000fea0003800200 */
.L_x_1023:
[----:B------:R-:W-:Y:S05]  /*1f60*/  WARPSYNC.ALL ;  /* 0x0000000000007948 */ /* 0x000fea0003800000 */
[----:B------:R-:W-:Y:S05]  /*1f70*/  EXIT ;  /* 0x000000000000794d */ /* 0x000fea0003800000 */
        .weak           $__internal_77_$__cuda_sm20_div_s64
        .type           $__internal_77_$__cuda_sm20_div_s64,@function
        .size           $__internal_77_$__cuda_sm20_div_s64,($__internal_78_$__cuda_sm20_rem_s64 - $__internal_77_$__cuda_sm20_div_s64)
$__internal_77_$__cuda_sm20_div_s64:
        /* <DEDUP_REMOVED lines=12> */
[----:B------:R-:W-:Y:S02]  /*2040*/  IADD3 R25, P0, PT, RZ, -R16, RZ ;  /* 0x80000010ff197210 */ /* 0x000fe40007f1e0ff */
[----:B------:R-:W-:Y:S01]  /*2050*/  MOV R17, R14 ;  /* 0x0000000e00117202 */ /* 0x000fe20000000f00 */
[----:B------:R-:W-:Y:S02]  /*2060*/  IMAD R13, R15, R4, R13 ;  /* 0x000000040f0d7224 */ /* 0x000fe400078e020d */
[----:B------:R-:W-:-:S04]  /*2070*/  IMAD.HI.U32 R16, R14, R25, RZ ;  /* 0x000000190e107227 */ /* 0x000fc800078e00ff */
[----:B------:R-:W-:-:S04]  /*2080*/  IMAD.X R13, RZ, RZ, ~R13, P0 ;  /* 0x000000ffff0d7224 */ /* 0x000fc800000e0e0d */
[----:B------:R-:W-:-:S04]  /*2090*/  IMAD.WIDE.U32 R16, P0, R14, R13, R16 ;  /* 0x0000000d0e107225 */ /* 0x000fc80007800010 */
[----:B------:R-:W-:-:S04]  /*20a0*/  IMAD.HI.U32 R11, R15, R13, RZ ;  /* 0x0000000d0f0b7227 */ /* 0x000fc800078e00ff */
[----:B------:R-:W-:-:S04]  /*20b0*/  IMAD.HI.U32 R16, P1, R15, R25, R16 ;  /* 0x000000190f107227 */ /* 0x000fc80007820010 */
[----:B------:R-:W-:Y:S02]  /*20c0*/  IMAD R17, R15, R13, RZ ;  /* 0x0000000d0f117224 */ /* 0x000fe400078e02ff */
[----:B------:R-:W-:-:S03]  /*20d0*/  IMAD.X R11, R11, 0x1, R15, P0 ;  /* 0x000000010b0b7824 */ /* 0x000fc600000e060f */
[----:B------:R-:W-:-:S04]  /*20e0*/  IADD3 R17, P2, PT, R17, R16, RZ ;  /* 0x0000001011117210 */ /* 0x000fc80007f5e0ff */
[----:B------:R-:W-:Y:S01]  /*20f0*/  IADD3.X R13, PT, PT, RZ, RZ, R11, P2, P1 ;  /* 0x000000ffff0d7210 */ /* 0x000fe200017e240b */
[----:B------:R-:W-:-:S04]  /*2100*/  IMAD.WIDE.U32 R14, R17, R4, RZ ;  /* 0x00000004110e7225 */ /* 0x000fc800078e00ff */
[----:B------:R-:W-:Y:S01]  /*2110*/  IMAD R11, R17, R5, R15 ;  /* 0x00000005110b7224 */ /* 0x000fe200078e020f */
[----:B------:R-:W-:-:S03]  /*2120*/  IADD3 R15, P0, PT, RZ, -R14, RZ ;  /* 0x8000000eff0f7210 */ /* 0x000fc60007f1e0ff */
[----:B------:R-:W-:Y:S02]  /*2130*/  IMAD R11, R13, R4, R11 ;  /* 0x000000040d0b7224 */ /* 0x000fe400078e020b */
[----:B------:R-:W-:-:S04]  /*2140*/  IMAD.HI.U32 R16, R17, R15, RZ ;  /* 0x0000000f11107227 */ /* 0x000fc800078e00ff */
[----:B------:R-:W-:Y:S01]  /*2150*/  IMAD.X R14, RZ, RZ, ~R11, P0 ;  /* 0x000000ffff0e7224 */ /* 0x000fe200000e0e0b */
        /* <DEDUP_REMOVED lines=12> */
[----:B------:R-:W-:Y:S02]  /*2220*/  HFMA2 R15, -RZ, RZ, 0, 0 ;  /* 0x00000000ff0f7431 */ /* 0x000fe400000001ff */
[-C--:B------:R-:W-:Y:S02]  /*2230*/  IMAD R17, R24, R13.reuse, RZ ;  /* 0x0000000d18117224 */ /* 0x080fe400078e02ff */
[----:B------:R-:W-:-:S04]  /*2240*/  IMAD.WIDE.U32 R14, R16, R13, R14 ;  /* 0x0000000d100e7225 */ /* 0x000fc800078e000e */
[----:B------:R-:W-:-:S04]  /*2250*/  IMAD.HI.U32 R16, R24, R13, RZ ;  /* 0x0000000d18107227 */ /* 0x000fc800078e00ff */
[----:B------:R-:W-:-:S04]  /*2260*/  IMAD.HI.U32 R14, P0, R24, R11, R14 ;  /* 0x0000000b180e7227 */ /* 0x000fc8000780000e */
[----:B------:R-:W-:Y:S01]  /*2270*/  IMAD.X R16, RZ, RZ, R16, P0 ;  /* 0x000000ffff107224 */ /* 0x000fe200000e0610 */
[----:B------:R-:W-:-:S05]  /*2280*/  IADD3 R17, P1, PT, R17, R14, RZ ;  /* 0x0000000e11117210 */ /* 0x000fca0007f3e0ff */
        /* <DEDUP_REMOVED lines=18> */
[----:B------:R-:W-:-:S03]  /*23b0*/  ISETP.GE.U32.AND.EX P0, PT, R15, R5, PT, P1 ;  /* 0x000000050f00720c */ /* 0x000fc60003f06110 */
[----:B------:R-:W-:Y:S01]  /*23c0*/  IMAD.X R17, RZ, RZ, R4, P2 ;  /* 0x000000ffff117224 */ /* 0x000fe200010e0604 */
[----:B------:R-:W-:Y:S02]  /*23d0*/  SEL R16, R16, R11, P0 ;  /* 0x0000000b10107207 */ /* 0x000fe40000000000 */
[----:B------:R-:W-:Y:S02]  /*23e0*/  LOP3.LUT R11, R10, R9, RZ, 0x3c, !PT ;  /* 0x000000090a0b7212 */ /* 0x000fe400078e3cff */
[----:B------:R-:W-:Y:S02]  /*23f0*/  SEL R17, R17, R4, P0 ;  /* 0x0000000411117207 */ /* 0x000fe40000000000 */
[-C--:B------:R-:W-:Y:S02]  /*2400*/  IADD3 R5, P2, PT, RZ, -R16.reuse, RZ ;  /* 0x80000010ff057210 */ /* 0x080fe40007f5e0ff */
[----:B------:R-:W-:Y:S02]  /*2410*/  ISETP.GE.AND P1, PT, R11, RZ, PT ;  /* 0x000000ff0b00720c */ /* 0x000fe40003f26270 */
[----:B------:R-:W-:Y:S01]  /*2420*/  ISETP.NE.U32.AND P0, PT, R12, RZ, PT ;  /* 0x000000ff0c00720c */ /* 0x000fe20003f05070 */
[----:B------:R-:W-:Y:S01]  /*2430*/  IMAD.X R4, RZ, RZ, ~R17, P2 ;  /* 0x000000ffff047224 */ /* 0x000fe200010e0e11 */
[----:B------:R-:W-:Y:S01]  /*2440*/  SEL R16, R5, R16, !P1 ;  /* 0x0000001005107207 */ /* 0x000fe20004800000 */
[----:B------:R-:W-:Y:S01]  /*2450*/  IMAD.MOV.U32 R5, RZ, RZ, 0x0 ;  /* 0x00000000ff057424 */ /* 0x000fe200078e00ff */
[----:B------:R-:W-:-:S02]  /*2460*/  ISETP.NE.AND.EX P0, PT, R10, RZ, PT, P0 ;  /* 0x000000ff0a00720c */ /* 0x000fc40003f05300 */
[----:B------:R-:W-:Y:S01]  /*2470*/  SEL R17, R4, R17, !P1 ;  /* 0x0000001104117207 */ /* 0x000fe20004800000 */
[----:B------:R-:W-:Y:S01]  /*2480*/  IMAD.MOV.U32 R4, RZ, RZ, R2 ;  /* 0x000000ffff047224 */ /* 0x000fe200078e0002 */
[----:B------:R-:W-:Y:S02]  /*2490*/  SEL R16, R16, 0xffffffff, P0 ;  /* 0xffffffff10107807 */ /* 0x000fe40000000000 */
[----:B------:R-:W-:Y:S01]  /*24a0*/  SEL R17, R17, 0xffffffff, P0 ;  /* 0xffffffff11117807 */ /* 0x000fe20000000000 */
[----:B------:R-:W-:Y:S06]  /*24b0*/  RET.REL.NODEC R4 `(_ZN2at6native49_GLOBAL__N__cfa43aba_16_ReflectionPad_cu_f800513940reflection_pad2d_backward_det_out_kernelIN3c107complexIdEEEEvPT_PKS6_lliiiiiii) ;  /* 0xffffffd804d07950 */ /* 0x000fec0003c3ffff */
        .weak           $__internal_78_$__cuda_sm20_rem_s64
        .type           $__internal_78_$__cuda_sm20_rem_s64,@function
        .size           $__internal_78_$__cuda_sm20_rem_s64,(.L_x_1296 - $__internal_78_$__cuda_sm20_rem_s64)
$__internal_78_$__cuda_sm20_rem_s64:
        /* <DEDUP_REMOVED lines=22> */
[----:B------:R-:W-:Y:S01]  /*2620*/  IMAD.X R12, R17, 0x1, R11, P0 ;  /* 0x00000001110c7824 */ /* 0x000fe200000e060b */
[----:B------:R-:W-:-:S03]  /*2630*/  IADD3 R17, P4, PT, RZ, -R4, RZ ;  /* 0x80000004ff117210 */ /* 0x000fc60007f9e0ff */
[----:B------:R-:W-:Y:S01]  /*2640*/  IMAD.WIDE.U32 R10, R13, UR4, RZ ;  /* 0x000000040d0a7c25 */ /* 0x000fe2000f8e00ff */
[----:B------:R-:W-:Y:S02]  /*2650*/  IADD3.X R15, PT, PT, RZ, RZ, R12, P2, P1 ;  /* 0x000000ffff0f7210 */ /* 0x000fe400017e240c */
[----:B------:R-:W-:Y:S01]  /*2660*/  ISETP.GE.AND P1, PT, R5, RZ, PT ;  /* 0x000000ff0500720c */ /* 0x000fe20003f26270 */
[----:B------:R-:W-:Y:S01]  /*2670*/  IMAD R12, R13, UR5, R11 ;  /* 0x000000050d0c7c24 */ /* 0x000fe2000f8e020b */
[----:B------:R-:W-:-:S03]  /*2680*/  IADD3 R11, P0, PT, RZ, -R10, RZ ;  /* 0x8000000aff0b7210 */ /* 0x000fc60007f1e0ff */
[----:B------:R-:W-:Y:S02]  /*2690*/  IMAD R10, R15, UR4, R12 ;  /* 0x000000040f0a7c24 */ /* 0x000fe4000f8e020c */
[----:B------:R-:W-:-:S04]  /*26a0*/  IMAD.HI.U32 R12, R13, R11, RZ ;  /* 0x0000000b0d0c7227 */ /* 0x000fc800078e00ff */
[----:B------:R-:W-:-:S04]  /*26b0*/  IMAD.X R10, RZ, RZ, ~R10, P0 ;  /* 0x000000ffff0a7224 */ /* 0x000fc800000e0e0a */
[----:B------:R-:W-:-:S04]  /*26c0*/  IMAD.WIDE.U32 R12, P0, R13, R10, R12 ;  /* 0x0000000a0d0c7225 */ /* 0x000fc8000780000c */
[C---:B------:R-:W-:Y:S02]  /*26d0*/  IMAD R14, R15.reuse, R10, RZ ;  /* 0x0000000a0f0e7224 */ /* 0x040fe400078e02ff */
[----:B------:R-:W-:Y:S01]  /*26e0*/  IMAD.HI.U32 R11, P2, R15, R11, R12 ;  /* 0x0000000b0f0b7227 */ /* 0x000fe2000784000c */
[----:B------:R-:W-:-:S03]  /*26f0*/  SEL R12, R17, R4, !P1 ;  /* 0x00000004110c7207 */ /* 0x000fc60004800000 */
[----:B------:R-:W-:Y:S01]  /*2700*/  IMAD.HI.U32 R10, R15, R10, RZ ;  /* 0x0000000a0f0a7227 */ /* 0x000fe200078e00ff */
[----:B------:R-:W-:Y:S02]  /*2710*/  IADD3 R11, P3, PT, R14, R11, RZ ;  /* 0x0000000b0e0b7210 */ /* 0x000fe40007f7e0ff */
[-C--:B------:R-:W-:Y:S01]  /*2720*/  IADD3.X R14, PT, PT, RZ, ~R5.reuse, RZ, P4, !PT ;  /* 0x80000005ff0e7210 */ /* 0x080fe200027fe4ff */
        /* <DEDUP_REMOVED lines=16> */
[----:B------:R-:W-:-:S05]  /*2830*/  IMAD R10, R10, UR4, R11 ;  /* 0x000000040a0a7c24 */ /* 0x000fca000f8e020b */
[----:B------:R-:W-:Y:S02]  /*2840*/  IADD3.X R11, PT, PT, ~R10, R14, RZ, P2, !PT ;  /* 0x0000000e0a0b7210 */ /* 0x000fe400017fe5ff */
[----:B------:R-:W-:Y:S02]  /*2850*/  IADD3 R5, P2, PT, R12, -UR4, RZ ;  /* 0x800000040c057c10 */ /* 0x000fe4000ff5e0ff */
[C---:B------:R-:W-:Y:S02]  /*2860*/  ISETP.GE.U32.AND.EX P0, PT, R11.reuse, UR5, PT, P0 ;  /* 0x000000050b007c0c */ /* 0x040fe4000bf06100 */
[----:B------:R-:W-:Y:S02]  /*2870*/  IADD3.X R4, PT, PT, R11, ~UR5, RZ, P2, !PT ;  /* 0x800000050b047c10 */ /* 0x000fe400097fe4ff */
[----:B------:R-:W-:Y:S02]  /*2880*/  SEL R5, R5, R12, P0 ;  /* 0x0000000c05057207 */ /* 0x000fe40000000000 */
[----:B------:R-:W-:-:S02]  /*2890*/  SEL R4, R4, R11, P0 ;  /* 0x0000000b04047207 */ /* 0x000fc40000000000 */
[C---:B------:R-:W-:Y:S02]  /*28a0*/  ISETP.GE.U32.AND P0, PT, R5.reuse, UR4, PT ;  /* 0x0000000405007c0c */ /* 0x040fe4000bf06070 */
[----:B------:R-:W-:Y:S02]  /*28b0*/  IADD3 R18, P2, PT, R5, -UR4, RZ ;  /* 0x8000000405127c10 */ /* 0x000fe4000ff5e0ff */
[C---:B------:R-:W-:Y:S02]  /*28c0*/  ISETP.GE.U32.AND.EX P0, PT, R4.reuse, UR5, PT, P0 ;  /* 0x0000000504007c0c */ /* 0x040fe4000bf06100 */
[----:B------:R-:W-:Y:S02]  /*28d0*/  IADD3.X R19, PT, PT, R4, ~UR5, RZ, P2, !PT ;  /* 0x8000000504137c10 */ /* 0x000fe400097fe4ff */
[----:B------:R-:W-:Y:S02]  /*28e0*/  SEL R18, R18, R5, P0 ;  /* 0x0000000512127207 */ /* 0x000fe40000000000 */
[----:B------:R-:W-:-:S02]  /*28f0*/  SEL R19, R19, R4, P0 ;  /* 0x0000000413137207 */ /* 0x000fc40000000000 */
        /* <DEDUP_REMOVED lines=10> */
[----:B------:R-:W-:Y:S06]  /*29a0*/  RET.REL.NODEC R4 `(_ZN2at6native49_GLOBAL__N__cfa43aba_16_ReflectionPad_cu_f800513940reflection_pad2d_backward_det_out_kernelIN3c107complexIdEEEEvPT_PKS6_lliiiiiii) ;  /* 0xffffffd404947950 */ /* 0x000fec0003c3ffff */
.L_x_1057:
        /* <DEDUP_REMOVED lines=13> */
.L_x_1296:


//--------------------- .text._ZN2at6native49_GLOBAL__N__cfa43aba_16_ReflectionPad_cu_f800513936reflection_pad2d_backward_out_kernelIfEEvPT_PKS3_lliiiiiii --------------------------
	.section	.text._ZN2at6native49_GLOBAL__N__cfa43aba_16_ReflectionPad_cu_f800513936reflection_pad2d_backward_out_kernelIfEEvPT_PKS3_lliiiiiii,"ax",@progbits
	.align	128
.text._ZN2at6native49_GLOBAL__N__cfa43aba_16_ReflectionPad_cu_f800513936reflection_pad2d_backward_out_kernelIfEEvPT_PKS3_lliiiiiii:
        .type           _ZN2at6native49_GLOBAL__N__cfa43aba_16_ReflectionPad_cu_f800513936reflection_pad2d_backward_out_kernelIfEEvPT_PKS3_lliiiiiii,@function
        .size           _ZN2at6native49_GLOBAL__N__cfa43aba_16_ReflectionPad_cu_f800513936reflection_pad2d_backward_out_kernelIfEEvPT_PKS3_lliiiiiii,(.L_x_1299 - _ZN2at6native49_GLOBAL__N__cfa43aba_16_ReflectionPad_cu_f800513936reflection_pad2d_backward_out_kernelIfEEvPT_PKS3_lliiiiiii)
        .other          _ZN2at6native49_GLOBAL__N__cfa43aba_16_ReflectionPad_cu_f800513936reflection_pad2d_backward_out_kernelIfEEvPT_PKS3_lliiiiiii,@"STO_CUDA_ENTRY STV_DEFAULT"
_ZN2at6native49_GLOBAL__N__cfa43aba_16_ReflectionPad_cu_f800513936reflection_pad2d_backward_out_kernelIfEEvPT_PKS3_lliiiiiii:
        /* <DEDUP_REMOVED lines=61> */
.L_x_1058:
[----:B------:R-:W-:-:S07]  /*03d0*/  MOV R0, 0x3f0 ;  /* 0x000003f000007802 */ /* 0x000fce0000000f00 */
[----:B------:R-:W-:Y:S05]  /*03e0*/  CALL.REL.NOINC `($__internal_79_$__cuda_sm20_div_s64) ;  /* 0x00000004009c7944 */ /* 0x000fea0003c00000 */
        /* <DEDUP_REMOVED lines=9> */
.L_x_1059:
        /* <DEDUP_REMOVED lines=14> */
[----:B------:R3:W4:Y:S01]  /*0560*/  LDG.E R0, desc[UR26][R10.64] ;  /* 0x0000001a0a007981 */ /* 0x000722000c1e1900 */
        /* <DEDUP_REMOVED lines=19> */
[-C--:B---3--:R-:W-:Y:S01]  /*06a0*/  IADD3 R11, P3, PT, RZ, -R8.reuse, RZ ;  /* 0x80000008ff0b7210 */ /* 0x088fe20007f7e0ff */
[----:B0-----:R-:W-:Y:S01]  /*06b0*/  UISETP.GT.U32.AND UP0, UPT, UR14, URZ, UPT ;  /* 0x000000ff0e00728c */ /* 0x001fe2000bf04070 */
[----:B------:R-:W-:Y:S01]  /*06c0*/  ISETP.LT.AND P2, PT, R6, RZ, PT ;  /* 0x000000ff0600720c */ /* 0x000fe20003f41270 */
[----:B------:R-:W-:Y:S01]  /*06d0*/  ULOP3.LUT UR7, URZ, UR7, URZ, 0x33, !UPT ;  /* 0x00000007ff077292 */ /* 0x000fe2000f8e33ff */
[C---:B------:R-:W-:Y:S01]  /*06e0*/  IADD3 R10, P0, P1, R4.reuse, 0x1, -R13 ;  /* 0x00000001040a7810 */ /* 0x040fe2000791e80d */
[----:B------:R-:W-:Y:S01]  /*06f0*/  IMAD.X R13, RZ, RZ, ~R6, P3 ;  /* 0x000000ffff0d7224 */ /* 0x000fe200018e0e06 */
[----:B------:R-:W-:Y:S01]  /*0700*/  SEL R8, R11, R8, P2 ;  /* 0x000000080b087207 */ /* 0x000fe20001000000 */
[----:B------:R-:W-:Y:S01]  /*0710*/  USEL UR9, UR9, URZ, UP1 ;  /* 0x000000ff09097287 */ /* 0x000fe20008800000 */
[----:B------:R-:W-:Y:S01]  /*0720*/  IADD3.X R11, PT, PT, R5, ~UR24, RZ, P0, P1 ;  /* 0x80000018050b7c10 */ /* 0x000fe200087e24ff */
[----:B------:R-:W-:Y:S01]  /*0730*/  UIADD3 UR6, UP2, UP3, UR6, UR20, UR11 ;  /* 0x0000001406067290 */ /* 0x000fe2000fb5e00b */
[-C--:B------:R-:W-:Y:S01]  /*0740*/  IADD3 R15, P0, PT, RZ, -R10.reuse, RZ ;  /* 0x8000000aff0f7210 */ /* 0x080fe20007f1e0ff */
[----:B------:R-:W-:Y:S01]  /*0750*/  UISETP.GT.AND.EX UP0, UPT, UR29, URZ, UPT, UP0 ;  /* 0x000000ff1d00728c */ /* 0x000fe2000bf04300 */
[----:B------:R-:W-:Y:S01]  /*0760*/  ISETP.LT.AND P1, PT, R11, RZ, PT ;  /* 0x000000ff0b00720c */ /* 0x000fe20003f21270 */
[----:B------:R-:W-:Y:S01]  /*0770*/  USEL UR10, UR10, URZ, UP1 ;  /* 0x000000ff0a0a7287 */ /* 0x000fe20008800000 */
[-C--:B------:R-:W-:Y:S01]  /*0780*/  IADD3.X R12, PT, PT, RZ, ~R11.reuse, RZ, P0, !PT ;  /* 0x8000000bff0c7210 */ /* 0x080fe200007fe4ff */
[----:B------:R-:W-:Y:S01]  /*0790*/  UIADD3.X UR7, UPT, UPT, UR7, UR21, UR28, UP2, UP3 ;  /* 0x0000001507077290 */ /* 0x000fe200097e641c */
[----:B------:R-:W-:Y:S01]  /*07a0*/  SEL R15, R15, R10, P1 ;  /* 0x0000000a0f0f7207 */ /* 0x000fe20000800000 */
[----:B------:R-:W-:Y:S01]  /*07b0*/  UIADD3 UR6, UP1, UPT, UR6, UR9, URZ ;  /* 0x0000000906067290 */ /* 0x000fe2000ff3e0ff */
[----:B------:R-:W-:Y:S01]  /*07c0*/  IADD3 R10, P0, PT, R4, -UR14, RZ ;  /* 0x8000000e040a7c10 */ /* 0x000fe2000ff1e0ff */
[----:B------:R-:W-:Y:S01]  /*07d0*/  USEL UR9, UR14, URZ, UP0 ;  /* 0x000000ff0e097287 */ /* 0x000fe20008000000 */
[----:B------:R-:W-:Y:S01]  /*07e0*/  SEL R12, R12, R11, P1 ;  /* 0x0000000b0c0c7207 */ /* 0x000fe20000800000 */
[----:B------:R-:W-:Y:S01]  /*07f0*/  UIADD3.X UR7, UPT, UPT, UR7, UR10, URZ, UP1, !UPT ;  /* 0x0000000a07077290 */ /* 0x000fe20008ffe4ff */
[----:B------:R-:W-:Y:S01]  /*0800*/  IADD3.X R11, PT, PT, R5, ~UR29, RZ, P0, !PT ;  /* 0x8000001d050b7c10 */ /* 0x000fe200087fe4ff */
[----:B------:R-:W-:Y:S01]  /*0810*/  ULOP3.LUT UR9, URZ, UR9, URZ, 0x33, !UPT ;  /* 0x00000009ff097292 */ /* 0x000fe2000f8e33ff */
[----:B------:R-:W-:Y:S01]  /*0820*/  SEL R6, R13, R6, P2 ;  /* 0x000000060d067207 */ /* 0x000fe20001000000 */
[----:B------:R-:W-:Y:S01]  /*0830*/  USEL UR11, UR29, URZ, UP0 ;  /* 0x000000ff1d0b7287 */ /* 0x000fe20008000000 */
[----:B------:R-:W-:Y:S01]  /*0840*/  IADD3 R17, P3, PT, RZ, -R10, RZ ;  /* 0x8000000aff117210 */ /* 0x000fe20007f7e0ff */
[----:B--2---:R-:W-:Y:S01]  /*0850*/  UIMAD.WIDE.U32 UR6, UR8, UR18, UR6 ;  /* 0x00000012080672a5 */ /* 0x004fe2000f8e0006 */
[----:B------:R-:W-:Y:S01]  /*0860*/  ISETP.LT.AND P1, PT, R11, RZ, PT ;  /* 0x000000ff0b00720c */ /* 0x000fe20003f21270 */
[----:B------:R-:W-:-:S02]  /*0870*/  UIADD3 UR9, UP0, UP1, UR9, UR23, UR14 ;  /* 0x0000001709097290 */ /* 0x000fc4000f91e00e */
[----:B------:R-:W-:Y:S01]  /*0880*/  IADD3 R13, P2, PT, RZ, -UR14, RZ ;  /* 0x8000000eff0d7c10 */ /* 0x000fe2000ff5e0ff */
[----:B------:R-:W-:Y:S01]  /*0890*/  ULOP3.LUT UR11, URZ, UR11, URZ, 0x33, !UPT ;  /* 0x0000000bff0b7292 */ /* 0x000fe2000f8e33ff */
[----:B------:R-:W-:Y:S01]  /*08a0*/  SEL R17, R17, R10, P1 ;  /* 0x0000000a11117207 */ /* 0x000fe20000800000 */
[----:B------:R-:W-:Y:S01]  /*08b0*/  UIMAD UR10, UR8, UR19, UR7 ;  /* 0x00000013080a72a4 */ /* 0x000fe2000f8e0207 */
[----:B------:R-:W-:Y:S01]  /*08c0*/  ISETP.GT.U32.AND P0, PT, R13, RZ, PT ;  /* 0x000000ff0d00720c */ /* 0x000fe20003f04070 */
[----:B------:R-:W-:Y:S01]  /*08d0*/  IMAD.X R10, RZ, RZ, ~UR29, P2 ;  /* 0x8000001dff0a7e24 */ /* 0x000fe200090e06ff */
[----:B------:R-:W-:Y:S01]  /*08e0*/  IADD3 R4, P2, PT, R4, R15, RZ ;  /* 0x0000000f04047210 */ /* 0x000fe20007f5e0ff */
[----:B------:R-:W-:Y:S01]  /*08f0*/  UIADD3.X UR7, UPT, UPT, UR11, UR24, UR29, UP0, UP1 ;  /* 0x000000180b077290 */ /* 0x000fe200087e241d */
[----:B------:R-:W-:Y:S02]  /*0900*/  IADD3 R9, P4, P5, -R2, UR6, R9 ;  /* 0x0000000602097c10 */ /* 0x000fe4000fd9e109 */
[----:B------:R-:W-:Y:S01]  /*0910*/  ISETP.GT.AND.EX P0, PT, R10, RZ, PT, P0 ;  /* 0x000000ff0a00720c */ /* 0x000fe20003f04300 */
[----:B------:R-:W-:-:S02]  /*0920*/  IMAD.X R5, R5, 0x1, R12, P2 ;  /* 0x0000000105057824 */ /* 0x000fc400010e060c */
[----:B------:R-:W-:Y:S01]  /*0930*/  IMAD.X R12, RZ, RZ, ~R11, P3 ;  /* 0x000000ffff0c7224 */ /* 0x000fe200018e0e0b */
[----:B------:R-:W-:-:S04]  /*0940*/  SEL R13, R13, RZ, P0 ;  /* 0x000000ff0d0d7207 */ /* 0x000fc80000000000 */
[----:B------:R-:W-:Y:S02]  /*0950*/  IADD3 R2, P2, P3, -R4, UR9, R13 ;  /* 0x0000000904027c10 */ /* 0x000fe4000fb5e10d */
[----:B------:R-:W-:Y:S02]  /*0960*/  SEL R4, R10, RZ, P0 ;  /* 0x000000ff0a047207 */ /* 0x000fe40000000000 */
[----:B------:R-:W-:Y:S02]  /*0970*/  SEL R10, R12, R11, P1 ;  /* 0x0000000b0c0a7207 */ /* 0x000fe40000800000 */
[----:B------:R-:W-:Y:S02]  /*0980*/  IADD3.X R11, PT, PT, ~R3, UR10, R7, P4, P5 ;  /* 0x0000000a030b7c10 */ /* 0x000fe4000a7ea507 */
[----:B------:R-:W-:Y:S02]  /*0990*/  IADD3 R7, P0, PT, R9, R8, RZ ;  /* 0x0000000809077210 */ /* 0x000fe40007f1e0ff */
[----:B------:R-:W-:-:S02]  /*09a0*/  IADD3.X R3, PT, PT, ~R5, UR7, R4, P2, P3 ;  /* 0x0000000705037c10 */ /* 0x000fc400097e6504 */
[----:B------:R-:W-:Y:S01]  /*09b0*/  IADD3 R2, P1, PT, R2, R17, RZ ;  /* 0x0000001102027210 */ /* 0x000fe20007f3e0ff */
[----:B------:R-:W-:-:S04]  /*09c0*/  IMAD.X R6, R11, 0x1, R6, P0 ;  /* 0x000000010b067824 */ /* 0x000fc800000e0606 */
[----:B------:R-:W-:Y:S02]  /*09d0*/  IMAD.X R3, R3, 0x1, R10, P1 ;  /* 0x0000000103037824 */ /* 0x000fe400008e060a */
[----:B------:R-:W-:Y:S02]  /*09e0*/  IMAD R6, R6, UR16, RZ ;  /* 0x0000001006067c24 */ /* 0x000fe4000f8e02ff */
[----:B------:R-:W-:-:S04]  /*09f0*/  IMAD.WIDE.U32 R2, R7, UR16, R2 ;  /* 0x0000001007027c25 */ /* 0x000fc8000f8e0002 */
[----:B------:R-:W-:Y:S01]  /*0a00*/  IMAD R7, R7, UR17, R6 ;  /* 0x0000001107077c24 */ /* 0x000fe2000f8e0206 */
[----:B------:R-:W-:-:S03]  /*0a10*/  LEA R4, P0, R2, UR12, 0x2 ;  /* 0x0000000c02047c11 */ /* 0x000fc6000f8010ff */
[----:B------:R-:W-:-:S05]  /*0a20*/  IMAD.IADD R3, R3, 0x1, R7 ;  /* 0x0000000103037824 */ /* 0x000fca00078e0207 */
[----:B------:R-:W-:-:S05]  /*0a30*/  LEA.HI.X R5, R2, UR13, R3, 0x2, P0 ;  /* 0x0000000d02057c11 */ /* 0x000fca00080f1403 */
[----:B----4-:R-:W-:Y:S01]  /*0a40*/  REDG.E.ADD.F32.FTZ.RN.STRONG.GPU desc[UR26][R4.64], R0 ;  /* 0x00000000040079a6 */ /* 0x010fe2000c12f31a */
[----:B------:R-:W-:Y:S05]  /*0a50*/  EXIT ;  /* 0x000000000000794d */ /* 0x000fea0003800000 */
        .weak           $__internal_79_$__cuda_sm20_div_s64
        .type           $__internal_79_$__cuda_sm20_div_s64,@function
        .size           $__internal_79_$__cuda_sm20_div_s64,(.L_x_1299 - $__internal_79_$__cuda_sm20_div_s64)
$__internal_79_$__cuda_sm20_div_s64:
        /* <DEDUP_REMOVED lines=74> */
[----:B------:R-:W-:Y:S06]  /*0f00*/  RET.REL.NODEC R4 `(_ZN2at6native49_GLOBAL__N__cfa43aba_16_ReflectionPad_cu_f800513936reflection_pad2d_backward_out_kernelIfEEvPT_PKS3_lliiiiiii) ;  /* 0xfffffff0043c7950 */ /* 0x000fec0003c3ffff */
.L_x_1060:
        /* <DEDUP_REMOVED lines=15> */
.L_x_1299:


//--------------------- .text._ZN2at6native49_GLOBAL__N__cfa43aba_16_ReflectionPad_cu_f800513940reflection_pad2d_backward_det_out_kernelIfEEvPT_PKS3_lliiiiiii --------------------------
	.section	.text._ZN2at6native49_GLOBAL__N__cfa43aba_16_ReflectionPad_cu_f800513940reflection_pad2d_backward_det_out_kernelIfEEvPT_PKS3_lliiiiiii,"ax",@progbits
	.align	128
.text._ZN2at6native49_GLOBAL__N__cfa43aba_16_ReflectionPad_cu_f800513940reflection_pad2d_backward_det_out_kernelIfEEvPT_PKS3_lliiiiiii:
        .type           _ZN2at6native49_GLOBAL__N__cfa43aba_16_ReflectionPad_cu_f800513940reflection_pad2d_backward_det_out_kernelIfEEvPT_PKS3_lliiiiiii,@function
        .size           _ZN2at6native49_GLOBAL__N__cfa43aba_16_ReflectionPad_cu_f800513940reflection_pad2d_backward_det_out_kernelIfEEvPT_PKS3_lliiiiiii,(.L_x_1301 - _ZN2at6native49_GLOBAL__N__cfa43aba_16_ReflectionPad_cu_f800513940reflection_pad2d_backward_det_out_kernelIfEEvPT_PKS3_lliiiiiii)
        .other          _ZN2at6native49_GLOBAL__N__cfa43aba_16_ReflectionPad_cu_f800513940reflection_pad2d_backward_det_out_kernelIfEEvPT_PKS3_lliiiiiii,@"STO_CUDA_ENTRY STV_DEFAULT"
_ZN2at6native49_GLOBAL__N__cfa43aba_16_ReflectionPad_cu_f800513940reflection_pad2d_backward_det_out_kernelIfEEvPT_PKS3_lliiiiiii:
        /* <DEDUP_REMOVED lines=9> */
[----:B--2---:R-:W-:Y:S02]  /*0090*/  USHF.R.S32.HI UR13, URZ, 0x1f, UR18 ;  /* 0x0000001fff0d7899 */ /* 0x004fe40008011412 */
[----:B------:R-:W-:Y:S02]  /*00a0*/  UIADD3 UR12, UPT, UPT, UR21, UR12, URZ ;  /* 0x0000000c150c7290 */ /* 0x000fe4000fffe0ff */
[----:B------:R-:W-:Y:S01]  /*00b0*/  UIMAD.WIDE.U32 UR14, UR20, UR18, URZ ;  /* 0x00000012140e72a5 */ /* 0x000fe2000f8e00ff */
[----:B------:R-:W0:Y:S01]  /*00c0*/  LDCU.128 UR8, c[0x0][0x3a0] ;  /* 0x00007400ff0877ac */ /* 0x000e220008000c00 */
[----:B------:R-:W-:Y:S01]  /*00d0*/  UIMAD UR16, UR12, UR18, URZ ;  /* 0x000000120c1072a4 */ /* 0x000fe2000f8e02ff */
[----:B-1----:R-:W-:Y:S01]  /*00e0*/  IMAD R0, R23, UR22, R0 ;  /* 0x0000001617007c24 */ /* 0x002fe2000f8e0200 */
[----:B------:R-:W-:-:S02]  /*00f0*/  USHF.R.S32.HI UR26, URZ, 0x1f, UR19 ;  /* 0x0000001fff1a7899 */ /* 0x000fc40008011413 */
[----:B------:R-:W-:Y:S02]  /*0100*/  UIMAD UR13, UR13, UR20, UR16 ;  /* 0x000000140d0d72a4 */ /* 0x000fe4000f8e0210 */
[----:B------:R-:W-:Y:S02]  /*0110*/  UIMAD.WIDE.U32 UR16, UR14, UR19, URZ ;  /* 0x000000130e1072a5 */ /* 0x000fe4000f8e00ff */
[----:B------:R-:W-:Y:S01]  /*0120*/  UIADD3 UR13, UPT, UPT, UR15, UR13, URZ ;  /* 0x0000000d0f0d7290 */ /* 0x000fe2000fffe0ff */
[----:B------:R-:W1:Y:S03]  /*0130*/  LDCU UR18, c[0x0][0x370] ;  /* 0x00006e00ff1277ac */ /* 0x000e660008000800 */
[----:B------:R-:W-:Y:S01]  /*0140*/  ISETP.LT.U32.AND P0, PT, R0, UR16, PT ;  /* 0x0000001000007c0c */ /* 0x000fe2000bf01070 */
[----:B------:R-:W-:Y:S02]  /*0150*/  UIMAD UR13, UR13, UR19, URZ ;  /* 0x000000130d0d72a4 */ /* 0x000fe4000f8e02ff */
[----:B0-----:R-:W-:-:S02]  /*0160*/  USHF.R.S32.HI UR27, URZ, 0x1f, UR10 ;  /* 0x0000001fff1b7899 */ /* 0x001fc4000801140a */
[----:B------:R-:W-:Y:S02]  /*0170*/  UIADD3 UR15, UP0, UPT, UR10, UR4, URZ ;  /* 0x000000040a0f7290 */ /* 0x000fe4000ff1e0ff */
[----:B------:R-:W-:Y:S02]  /*0180*/  UIMAD UR10, UR26, UR14, UR13 ;  /* 0x0000000e1a0a72a4 */ /* 0x000fe4000f8e020d */
[----:B------:R-:W-:Y:S02]  /*0190*/  UIADD3.X UR14, UPT, UPT, UR27, UR5, URZ, UP0, !UPT ;  /* 0x000000051b0e7290 */ /* 0x000fe400087fe4ff */
[----:B------:R-:W-:Y:S02]  /*01a0*/  UIADD3 UR10, UPT, UPT, UR17, UR10, URZ ;  /* 0x0000000a110a7290 */ /* 0x000fe4000fffe0ff */
[----:B------:R-:W-:Y:S02]  /*01b0*/  UIADD3 UR29, UP0, UPT, UR15, UR11, URZ ;  /* 0x0000000b0f1d7290 */ /* 0x000fe4000ff1e0ff */
[----:B------:R-:W-:Y:S01]  /*01c0*/  USHF.R.S32.HI UR28, URZ, 0x1f, UR8 ;  /* 0x0000001fff1c7899 */ /* 0x000fe20008011408 */
[----:B-1----:R-:W-:Y:S01]  /*01d0*/  IMAD.WIDE.U32 R22, R23, UR18, RZ ;  /* 0x0000001217167c25 */ /* 0x002fe2000f8e00ff */
[----:B------:R-:W-:-:S02]  /*01e0*/  USHF.R.S32.HI UR13, URZ, 0x1f, UR9 ;  /* 0x0000001fff0d7899 */ /* 0x000fc40008011409 */
[----:B------:R-:W-:Y:S01]  /*01f0*/  UIADD3 UR6, UP1, UP2, UR9, UR6, UR8 ;  /* 0x0000000609067290 */ /* 0x000fe2000fa3e008 */
[----:B------:R-:W-:Y:S01]  /*0200*/  IMAD.U32 R2, RZ, RZ, UR10 ;  /* 0x0000000aff027e24 */ /* 0x000fe2000f8e00ff */
[----:B------:R-:W-:Y:S02]  /*0210*/  ULEA.HI.X.SX32 UR11, UR11, UR14, 0x1, UP0 ;  /* 0x0000000e0b0b7291 */ /* 0x000fe400080f0eff */
[----:B------:R-:W-:Y:S02]  /*0220*/  UIADD3.X UR13, UPT, UPT, UR13, UR7, UR28, UP1, UP2 ;  /* 0x000000070d0d7290 */ /* 0x000fe40008fe441c */
[----:B------:R-:W-:Y:S01]  /*0230*/  ISETP.GT.AND.EX P0, PT, R2, RZ, PT, P0 ;  /* 0x000000ff0200720c */ /* 0x000fe20003f04300 */
[----:B------:R-:W-:-:S04]  /*0240*/  UIMAD UR7, UR11, UR6, URZ ;  /* 0x000000060b0772a4 */ /* 0x000fc8000f8e02ff */
[----:B------:R-:W-:-:S08]  /*0250*/  UIMAD UR8, UR13, UR29, UR7 ;  /* 0x0000001d0d0872a4 */ /* 0x000fd0000f8e0207 */
[----:B------:R-:W-:Y:S05]  /*0260*/  @!P0 EXIT ;  /* 0x000000000000894d */ /* 0x000fea0003800000 */
[----:B------:R-:W0:Y:S01]  /*0270*/  LDCU.64 UR34, c[0x0][0x380] ;  /* 0x00007000ff2277ac */ /* 0x000e220008000a00 */
[----:B------:R-:W-:Y:S01]  /*0280*/  IMAD.MOV.U32 R3, RZ, RZ, RZ ;  /* 0x000000ffff037224 */ /* 0x000fe200078e00ff */
[----:B------:R-:W-:Y:S01]  /*0290*/  BSSY.RECONVERGENT B0, `(.L_x_1061) ;  /* 0x00001e5000007945 */ /* 0x000fe20003800200 */
[----:B------:R-:W-:Y:S02]  /*02a0*/  UIADD3 UR13, UP0, UPT, UR4, -0x1, URZ ;  /* 0xffffffff040d7890 */ /* 0x000fe4000ff1e0ff */
[----:B------:R-:W-:Y:S02]  /*02b0*/  UIADD3 UR4, UP1, UPT, UR15, UR4, URZ ;  /* 0x000000040f047290 */ /* 0x000fe4000ff3e0ff */
[----:B------:R-:W-:Y:S02]  /*02c0*/  UIMAD.WIDE.U32 UR6, UR29, UR6, URZ ;  /* 0x000000061d0672a5 */ /* 0x000fe4000f8e00ff */
[----:B------:R-:W-:Y:S02]  /*02d0*/  UIADD3 UR4, UP2, UPT, UR4, -0x2, URZ ;  /* 0xfffffffe04047890 */ /* 0x000fe4000ff5e0ff */
[----:B------:R-:W-:Y:S01]  /*02e0*/  UIADD3.X UR33, UPT, UPT, UR5, -0x1, URZ, UP0, !UPT ;  /* 0xffffffff05217890 */ /* 0x000fe200087fe4ff */
[----:B------:R-:W1:Y:S01]  /*02f0*/  LDCU.64 UR18, c[0x0][0x358] ;  /* 0x00006b00ff1277ac */ /* 0x000e620008000a00 */
[C---:B0-----:R-:W-:Y:S01]  /*0300*/  LEA R2, P0, R0.reuse, UR34, 0x2 ;  /* 0x0000002200027c11 */ /* 0x041fe2000f8010ff */
[----:B------:R-:W0:Y:S03]  /*0310*/  LDCU UR30, c[0x0][0x3b4] ;  /* 0x00007680ff1e77ac */ /* 0x000e260008000800 */
[----:B------:R-:W-:Y:S01]  /*0320*/  LEA.HI.X R7, R0, UR35, R3, 0x2, P0 ;  /* 0x0000002300077c11 */ /* 0x000fe200080f1403 */
[----:B------:R-:W2:Y:S01]  /*0330*/  LDCU UR31, c[0x0][0x394] ;  /* 0x00007280ff1f77ac */ /* 0x000ea20008000800 */
[----:B------:R-:W3:Y:S01]  /*0340*/  LDCU UR32, c[0x0][0x390] ;  /* 0x00007200ff2077ac */ /* 0x000ee20008000800 */
[----:B------:R-:W4:Y:S01]  /*0350*/  LDCU.64 UR22, c[0x0][0x388] ;  /* 0x00007100ff1677ac */ /* 0x000f220008000a00 */
[----:B------:R-:W0:Y:S01]  /*0360*/  LDCU.64 UR24, c[0x0][0x390] ;  /* 0x00007200ff1877ac */ /* 0x000e220008000a00 */
[----:B------:R-:W-:-:S02]  /*0370*/  UIADD3.X UR5, UPT, UPT, UR14, -0x1, UR5, UP2, UP1 ;  /* 0xffffffff0e057890 */ /* 0x000fc400097e2405 */
[----:B------:R-:W-:-:S12]  /*0380*/  UIADD3 UR8, UPT, UPT, UR7, UR8, URZ ;  /* 0x0000000807087290 */ /* 0x000fd8000fffe0ff */
.L_x_1094:
[----:B0-----:R-:W-:Y:S02]  /*0390*/  UIMAD UR9, UR12, UR30, URZ ;  /* 0x0000001e0c0972a4 */ /* 0x001fe4000f8e02ff */
[----:B------:R-:W-:Y:S01]  /*03a0*/  IMAD.U32 R8, RZ, RZ, UR30 ;  /* 0x0000001eff087e24 */ /* 0x000fe2000f8e00ff */
[----:B------:R-:W-:Y:S01]  /*03b0*/  BSSY.RECONVERGENT B1, `(.L_x_1062) ;  /* 0x0000023000017945 */ /* 0x000fe20003800200 */
[----:B------:R-:W-:Y:S01]  /*03c0*/  MOV R20, R2 ;  /* 0x0000000200147202 */ /* 0x000fe20000000f00 */
[----:B------:R-:W-:Y:S02]  /*03d0*/  UIMAD UR9, UR26, UR20, UR9 ;  /* 0x000000141a0972a4 */ /* 0x000fe4000f8e0209 */
[----:B------:R-:W-:-:S04]  /*03e0*/  IMAD.WIDE.U32 R8, R8, UR20, RZ ;  /* 0x0000001408087c25 */ /* 0x000fc8000f8e00ff */
[----:B------:R-:W-:Y:S02]  /*03f0*/  IMAD.MOV.U32 R21, RZ, RZ, R7 ;  /* 0x000000ffff157224 */ /* 0x000fe400078e0007 */
[----:B------:R-:W-:-:S05]  /*0400*/  VIADD R6, R9, UR9 ;  /* 0x0000000909067c36 */ /* 0x000fca0008000000 */
[----:B------:R-:W-:-:S04]  /*0410*/  LOP3.LUT R4, R3, R6, RZ, 0xfc, !PT ;  /* 0x0000000603047212 */ /* 0x000fc800078efcff */
[----:B------:R-:W-:-:S13]  /*0420*/  ISETP.NE.U32.AND P0, PT, R4, RZ, PT ;  /* 0x000000ff0400720c */ /* 0x000fda0003f05070 */
[----:B------:R-:W-:Y:S05]  /*0430*/  @P0 BRA `(.L_x_1063) ;  /* 0x0000000000500947 */ /* 0x000fea0003800000 */
[----:B------:R-:W0:Y:S01]  /*0440*/  I2F.U32.RP R2, R8 ;  /* 0x0000000800027306 */ /* 0x000e220000209000 */
[----:B------:R-:W-:Y:S01]  /*0450*/  ISETP.NE.U32.AND P2, PT, R8, RZ, PT ;  /* 0x000000ff0800720c */ /* 0x000fe20003f45070 */
[----:B------:R-:W-:-:S06]  /*0460*/  IMAD.MOV.U32 R19, RZ, RZ, RZ ;  /* 0x000000ffff137224 */ /* 0x000fcc00078e00ff */
[----:B0-----:R-:W0:Y:S02]  /*0470*/  MUFU.RCP R2, R2 ;  /* 0x0000000200027308 */ /* 0x001e240000001000 */
[----:B0-----:R-:W-:-:S06]  /*0480*/  VIADD R4, R2, 0xffffffe ;  /* 0x0ffffffe02047836 */ /* 0x001fcc0000000000 */
[----:B------:R0:W5:Y:S02]  /*0490*/  F2I.FTZ.U32.TRUNC.NTZ R5, R4 ;  /* 0x0000000400057305 */ /* 0x000164000021f000 */
[----:B0-----:R-:W-:Y:S02]  /*04a0*/  IMAD.MOV.U32 R4, RZ, RZ, RZ ;  /* 0x000000ffff047224 */ /* 0x001fe400078e00ff */
[----:B-----5:R-:W-:-:S04]  /*04b0*/  IMAD.MOV R7, RZ, RZ, -R5 ;  /* 0x000000ffff077224 */ /* 0x020fc800078e0a05 */
[----:B------:R-:W-:-:S04]  /*04c0*/  IMAD R7, R7, R8, RZ ;  /* 0x0000000807077224 */ /* 0x000fc800078e02ff */
[----:B------:R-:W-:-:S06]  /*04d0*/  IMAD.HI.U32 R5, R5, R7, R4 ;  /* 0x0000000705057227 */ /* 0x000fcc00078e0004 */
[----:B------:R-:W-:-:S05]  /*04e0*/  IMAD.HI.U32 R18, R5, R0, RZ ;  /* 0x0000000005127227 */ /* 0x000fca00078e00ff */
[----:B------:R-:W-:-:S05]  /*04f0*/  IADD3 R5, PT, PT, -R18, RZ, RZ ;  /* 0x000000ff12057210 */ /* 0x000fca0007ffe1ff */
[----:B------:R-:W-:-:S05]  /*0500*/  IMAD R5, R8, R5, R0 ;  /* 0x0000000508057224 */ /* 0x000fca00078e0200 */
[----:B------:R-:W-:-:S13]  /*0510*/  ISETP.GE.U32.AND P0, PT, R5, R8, PT ;  /* 0x000000080500720c */ /* 0x000fda0003f06070 */
[----:B------:R-:W-:Y:S02]  /*0520*/  @P0 IMAD.IADD R5, R5, 0x1, -R8 ;  /* 0x0000000105050824 */ /* 0x000fe400078e0a08 */
[----:B------:R-:W-:-:S03]  /*0530*/  @P0 VIADD R18, R18, 0x1 ;  /* 0x0000000112120836 */ /* 0x000fc60000000000 */
[----:B------:R-:W-:-:S13]  /*0540*/  ISETP.GE.U32.AND P1, PT, R5, R8, PT ;  /* 0x000000080500720c */ /* 0x000fda0003f26070 */
[----:B------:R-:W-:Y:S01]  /*0550*/  @P1 VIADD R18, R18, 0x1 ;  /* 0x0000000112121836 */ /* 0x000fe20000000000 */
[----:B------:R-:W-:Y:S01]  /*0560*/  @!P2 LOP3.LUT R18, RZ, R8, RZ, 0x33, !PT ;  /* 0x00000008ff12a212 */ /* 0x000fe200078e33ff */
[----:B------:R-:W-:Y:S06]  /*0570*/  BRA `(.L_x_1064) ;  /* 0x0000000000187947 */ /* 0x000fec0003800000 */
.L_x_1063:
[----:B------:R-:W-:Y:S01]  /*0580*/  MOV R4, R0 ;  /* 0x0000000000047202 */ /* 0x000fe20000000f00 */
[----:B------:R-:W-:Y:S01]  /*0590*/  IMAD.MOV.U32 R5, RZ, RZ, R3 ;  /* 0x000000ffff057224 */ /* 0x000fe200078e0003 */
[----:B------:R-:W-:-:S07]  /*05a0*/  MOV R2, 0x5c0 ;  /* 0x000005c000027802 */ /* 0x000fce0000000f00 */
[----:B-1234-:R-:W-:Y:S05]  /*05b0*/  CALL.REL.NOINC `($__internal_80_$__cuda_sm20_div_s64) ;  /* 0x0000001800d47944 */ /* 0x01efea0003c00000 */
[----:B------:R-:W-:Y:S02]  /*05c0*/  IMAD.MOV.U32 R18, RZ, RZ, R8 ;  /* 0x000000ffff127224 */ /* 0x000fe400078e0008 */
[----:B------:R-:W-:-:S07]  /*05d0*/  IMAD.MOV.U32 R19, RZ, RZ, R9 ;  /* 0x000000ffff137224 */ /* 0x000fce00078e0009 */
.L_x_1064:
[----:B-1234-:R-:W-:Y:S05]  /*05e0*/  BSYNC.RECONVERGENT B1 ;  /* 0x0000000000017941 */ /* 0x01efea0003800200 */
.L_x_1062:
        /* <DEDUP_REMOVED lines=21> */
[----:B------:R-:W-:-:S12]  /*0740*/  IMAD.MOV.U32 R5, RZ, RZ, RZ ;  /* 0x000000ffff057224 */ /* 0x000fd800078e00ff */
[----:B------:R-:W-:Y:S02]  /*0750*/  @P1 IADD3 R8, PT, PT, R8, 0x1, RZ ;  /* 0x0000000108081810 */ /* 0x000fe40007ffe0ff */
[----:B------:R-:W-:-:S05]  /*0760*/  @!P2 LOP3.LUT R8, RZ, UR20, RZ, 0x33, !PT ;  /* 0x00000014ff08ac12 */ /* 0x000fca000f8e33ff */
[----:B------:R-:W-:-:S04]  /*0770*/  IMAD.MOV R7, RZ, RZ, -R8 ;  /* 0x000000ffff077224 */ /* 0x000fc800078e0a08 */
[----:B------:R-:W-:Y:S01]  /*0780*/  IMAD R4, R7, UR20, R0 ;  /* 0x0000001407047c24 */ /* 0x000fe2000f8e0200 */
[----:B------:R-:W-:Y:S06]  /*0790*/  BRA `(.L_x_1067) ;  /* 0x0000000000387947 */ /* 0x000fec0003800000 */
.L_x_1066:
[----:B------:R-:W-:Y:S01]  /*07a0*/  IMAD.U32 R8, RZ, RZ, UR20 ;  /* 0x00000014ff087e24 */ /* 0x000fe2000f8e00ff */
[----:B------:R-:W-:Y:S01]  /*07b0*/  MOV R9, UR21 ;  /* 0x0000001500097c02 */ /* 0x000fe20008000f00 */
[----:B------:R-:W-:Y:S01]  /*07c0*/  IMAD.MOV.U32 R4, RZ, RZ, R0 ;  /* 0x000000ffff047224 */ /* 0x000fe200078e0000 */
[----:B------:R-:W-:Y:S01]  /*07d0*/  MOV R2, 0x810 ;  /* 0x0000081000027802 */ /* 0x000fe20000000f00 */
[----:B------:R-:W-:Y:S02]  /*07e0*/  IMAD.MOV.U32 R5, RZ, RZ, R3 ;  /* 0x000000ffff057224 */ /* 0x000fe400078e0003 */
[----:B------:R-:W-:-:S07]  /*07f0*/  IMAD.U32 R6, RZ, RZ, UR12 ;  /* 0x0000000cff067e24 */ /* 0x000fce000f8e00ff */
[----:B------:R-:W-:Y:S05]  /*0800*/  CALL.REL.NOINC `($__internal_80_$__cuda_sm20_div_s64) ;  /* 0x0000001800407944 */ /* 0x000fea0003c00000 */
[----:B------:R-:W-:Y:S02]  /*0810*/  IADD3 R7, P0, PT, RZ, -R8, RZ ;  /* 0x80000008ff077210 */ /* 0x000fe40007f1e0ff */
[----:B------:R-:W-:-:S03]  /*0820*/  MOV R2, R0 ;  /* 0x0000000000027202 */ /* 0x000fc60000000f00 */
[----:B------:R-:W-:Y:S02]  /*0830*/  IMAD.X R6, RZ, RZ, ~R9, P0 ;  /* 0x000000ffff067224 */ /* 0x000fe400000e0e09 */
[----:B------:R-:W-:-:S04]  /*0840*/  IMAD.WIDE.U32 R4, R7, UR20, R2 ;  /* 0x0000001407047c25 */ /* 0x000fc8000f8e0002 */
[----:B------:R-:W-:-:S04]  /*0850*/  IMAD R6, R6, UR20, RZ ;  /* 0x0000001406067c24 */ /* 0x000fc8000f8e02ff */
[----:B------:R-:W-:-:S04]  /*0860*/  IMAD R7, R7, UR12, R6 ;  /* 0x0000000c07077c24 */ /* 0x000fc8000f8e0206 */
[----:B------:R-:W-:-:S07]  /*0870*/  IMAD.IADD R5, R5, 0x1, R7 ;  /* 0x0000000105057824 */ /* 0x000fce00078e0207 */
.L_x_1067:
[----:B------:R-:W-:Y:S05]  /*0880*/  BSYNC.RECONVERGENT B1 ;  /* 0x0000000000017941 */ /* 0x000fea0003800200 */
.L_x_1065:
        /* <DEDUP_REMOVED lines=18> */
[----:B------:R-:W-:-:S05]  /*09b0*/  @P0 VIADD R16, R16, -UR30 ;  /* 0x8000001e10100c36 */ /* 0x000fca0008000000 */
[----:B------:R-:W-:-:S13]  /*09c0*/  ISETP.GE.U32.AND P0, PT, R16, UR30, PT ;  /* 0x0000001e10007c0c */ /* 0x000fda000bf06070 */
[----:B------:R-:W-:Y:S01]  /*09d0*/  @P0 VIADD R16, R16, -UR30 ;  /* 0x8000001e10100c36 */ /* 0x000fe20008000000 */
[----:B------:R-:W-:Y:S01]  /*09e0*/  @!P1 LOP3.LUT R16, RZ, UR30, RZ, 0x33, !PT ;  /* 0x0000001eff109c12 */ /* 0x000fe2000f8e33ff */
[----:B------:R-:W-:Y:S06]  /*09f0*/  BRA `(.L_x_1070) ;  /* 0x0000000000087947 */ /* 0x000fec0003800000 */
.L_x_1069:
[----:B------:R-:W-:-:S07]  /*0a00*/  MOV R2, 0xa20 ;  /* 0x00000a2000027802 */ /* 0x000fce0000000f00 */
[----:B------:R-:W-:Y:S05]  /*0a10*/  CALL.REL.NOINC `($__internal_81_$__cuda_sm20_rem_s64) ;  /* 0x0000001c000c7944 */ /* 0x000fea0003c00000 */
.L_x_1070:
[----:B------:R-:W-:Y:S05]  /*0a20*/  BSYNC.RECONVERGENT B1 ;  /* 0x0000000000017941 */ /* 0x000fea0003800200 */
.L_x_1068:
[----:B------:R-:W-:Y:S01]  /*0a30*/  IMAD.U32 R6, RZ, RZ, UR31 ;  /* 0x0000001fff067e24 */ /* 0x000fe2000f8e00ff */
[----:B------:R-:W-:Y:S04]  /*0a40*/  BSSY.RECONVERGENT B1, `(.L_x_1071) ;  /* 0x000002c000017945 */ /* 0x000fe80003800200 */
[----:B------:R-:W-:-:S04]  /*0a50*/  LOP3.LUT R2, R5, R6, RZ, 0xfc, !PT ;  /* 0x0000000605027212 */ /* 0x000fc800078efcff */
[----:B------:R-:W-:-:S13]  /*0a60*/  ISETP.NE.U32.AND P0, PT, R2, RZ, PT ;  /* 0x000000ff0200720c */ /* 0x000fda0003f05070 */
[----:B------:R-:W-:Y:S05]  /*0a70*/  @P0 BRA `(.L_x_1072) ;  /* 0x0000000000600947 */ /* 0x000fea0003800000 */
[----:B------:R-:W-:Y:S01]  /*0a80*/  MOV R7, UR32 ;  /* 0x0000002000077c02 */ /* 0x000fe20008000f00 */
[----:B------:R-:W-:-:S03]  /*0a90*/  HFMA2 R15, -RZ, RZ, 0, 0 ;  /* 0x00000000ff0f7431 */ /* 0x000fc600000001ff */
[----:B------:R-:W0:Y:S01]  /*0aa0*/  I2F.U32.RP R2, R7 ;  /* 0x0000000700027306 */ /* 0x000e220000209000 */
[----:B------:R-:W-:-:S07]  /*0ab0*/  ISETP.NE.U32.AND P2, PT, R7, RZ, PT ;  /* 0x000000ff0700720c */ /* 0x000fce0003f45070 */
[----:B0-----:R-:W0:Y:S02]  /*0ac0*/  MUFU.RCP R2, R2 ;  /* 0x0000000200027308 */ /* 0x001e240000001000 */
[----:B0-----:R-:W-:Y:S02]  /*0ad0*/  VIADD R8, R2, 0xffffffe ;  /* 0x0ffffffe02087836 */ /* 0x001fe40000000000 */
[----:B------:R-:W-:-:S04]  /*0ae0*/  IMAD.MOV.U32 R2, RZ, RZ, RZ ;  /* 0x000000ffff027224 */ /* 0x000fc800078e00ff */
[----:B------:R0:W1:Y:S02]  /*0af0*/  F2I.FTZ.U32.TRUNC.NTZ R9, R8 ;  /* 0x0000000800097305 */ /* 0x000064000021f000 */
[----:B0-----:R-:W-:Y:S02]  /*0b00*/  IMAD.MOV.U32 R8, RZ, RZ, RZ ;  /* 0x000000ffff087224 */ /* 0x001fe400078e00ff */
[----:B-1----:R-:W-:-:S04]  /*0b10*/  IMAD R5, R9, R7, RZ ;  /* 0x0000000709057224 */ /* 0x002fc800078e02ff */
[----:B------:R-:W-:-:S04]  /*0b20*/  IMAD.MOV R5, RZ, RZ, -R5 ;  /* 0x000000ffff057224 */ /* 0x000fc800078e0a05 */
[----:B------:R-:W-:-:S06]  /*0b30*/  IMAD.HI.U32 R9, R9, R5, R8 ;  /* 0x0000000509097227 */ /* 0x000fcc00078e0008 */
[----:B------:R-:W-:-:S04]  /*0b40*/  IMAD.HI.U32 R14, R9, R4, RZ ;  /* 0x00000004090e7227 */ /* 0x000fc800078e00ff */
[----:B------:R-:W-:-:S04]  /*0b50*/  IMAD.MOV R10, RZ, RZ, -R14 ;  /* 0x000000ffff0a7224 */ /* 0x000fc800078e0a0e */
[----:B------:R-:W-:-:S05]  /*0b60*/  IMAD R10, R7, R10, R4 ;  /* 0x0000000a070a7224 */ /* 0x000fca00078e0204 */
[----:B------:R-:W-:-:S13]  /*0b70*/  ISETP.GE.U32.AND P0, PT, R10, R7, PT ;  /* 0x000000070a00720c */ /* 0x000fda0003f06070 */
[----:B------:R-:W-:Y:S01]  /*0b80*/  @P0 IADD3 R10, PT, PT, R10, -R7, RZ ;  /* 0x800000070a0a0210 */ /* 0x000fe20007ffe0ff */
[----:B------:R-:W-:-:S03]  /*0b90*/  @P0 VIADD R14, R14, 0x1 ;  /* 0x000000010e0e0836 */ /* 0x000fc60000000000 */
[----:B------:R-:W-:-:S13]  /*0ba0*/  ISETP.GE.U32.AND P1, PT, R10, R7, PT ;  /* 0x000000070a00720c */ /* 0x000fda0003f26070 */
[----:B------:R-:W-:Y:S01]  /*0bb0*/  @P1 VIADD R14, R14, 0x1 ;  /* 0x000000010e0e1836 */ /* 0x000fe20000000000 */
[----:B------:R-:W-:-:S05]  /*0bc0*/  @!P2 LOP3.LUT R14, RZ, R7, RZ, 0x33, !PT ;  /* 0x00000007ff0ea212 */ /* 0x000fca00078e33ff */
[----:B------:R-:W-:-:S04]  /*0bd0*/  IMAD.MOV R5, RZ, RZ, -R14 ;  /* 0x000000ffff057224 */ /* 0x000fc800078e0a0e */
[----:B------:R-:W-:Y:S01]  /*0be0*/  IMAD R5, R7, R5, R4 ;  /* 0x0000000507057224 */ /* 0x000fe200078e0204 */
[----:B------:R-:W-:Y:S06]  /*0bf0*/  BRA `(.L_x_1073) ;  /* 0x0000000000407947 */ /* 0x000fec0003800000 */
.L_x_1072:
[----:B------:R-:W0:Y:S01]  /*0c00*/  LDCU.64 UR14, c[0x0][0x390] ;  /* 0x00007200ff0e77ac */ /* 0x000e220008000a00 */
[----:B------:R-:W-:Y:S01]  /*0c10*/  MOV R2, 0xc50 ;  /* 0x00000c5000027802 */ /* 0x000fe20000000f00 */
[----:B0-----:R-:W-:Y:S02]  /*0c20*/  IMAD.U32 R8, RZ, RZ, UR14 ;  /* 0x0000000eff087e24 */ /* 0x001fe4000f8e00ff */
[----:B------:R-:W-:-:S07]  /*0c30*/  IMAD.U32 R6, RZ, RZ, UR15 ;  /* 0x0000000fff067e24 */ /* 0x000fce000f8e00ff */
[----:B------:R-:W-:Y:S05]  /*0c40*/  CALL.REL.NOINC `($__internal_80_$__cuda_sm20_div_s64) ;  /* 0x0000001400307944 */ /* 0x000fea0003c00000 */
[----:B------:R-:W-:Y:S01]  /*0c50*/  IADD3 R2, P0, PT, RZ, -R8, RZ ;  /* 0x80000008ff027210 */ /* 0x000fe20007f1e0ff */
[----:B------:R-:W-:Y:S01]  /*0c60*/  IMAD.U32 R7, RZ, RZ, UR24 ;  /* 0x00000018ff077e24 */ /* 0x000fe2000f8e00ff */
[----:B------:R-:W-:Y:S01]  /*0c70*/  MOV R6, UR25 ;  /* 0x0000001900067c02 */ /* 0x000fe20008000f00 */
[----:B------:R-:W-:Y:S02]  /*0c80*/  IMAD.MOV.U32 R14, RZ, RZ, R8 ;  /* 0x000000ffff0e7224 */ /* 0x000fe400078e0008 */
[--C-:B------:R-:W-:Y:S02]  /*0c90*/  IMAD.X R10, RZ, RZ, ~R9.reuse, P0 ;  /* 0x000000ffff0a7224 */ /* 0x100fe400000e0e09 */
[----:B------:R-:W-:Y:S02]  /*0ca0*/  IMAD.MOV.U32 R15, RZ, RZ, R9 ;  /* 0x000000ffff0f7224 */ /* 0x000fe400078e0009 */
[-C--:B------:R-:W-:Y:S02]  /*0cb0*/  IMAD R13, R10, R7.reuse, RZ ;  /* 0x000000070a0d7224 */ /* 0x080fe400078e02ff */
[----:B------:R-:W-:-:S04]  /*0cc0*/  IMAD.WIDE.U32 R10, R2, R7, R4 ;  /* 0x00000007020a7225 */ /* 0x000fc800078e0004 */
[----:B------:R-:W-:Y:S02]  /*0cd0*/  IMAD R13, R2, R6, R13 ;  /* 0x00000006020d7224 */ /* 0x000fe400078e020d */
[----:B------:R-:W-:Y:S02]  /*0ce0*/  IMAD.MOV.U32 R5, RZ, RZ, R10 ;  /* 0x000000ffff057224 */ /* 0x000fe400078e000a */
[----:B------:R-:W-:-:S07]  /*0cf0*/  IMAD.IADD R2, R11, 0x1, R13 ;  /* 0x000000010b027824 */ /* 0x000fce00078e020d */
.L_x_1073:
[----:B------:R-:W-:Y:S05]  /*0d00*/  BSYNC.RECONVERGENT B1 ;  /* 0x0000000000017941 */ /* 0x000fea0003800200 */
.L_x_1071:
[----:B------:R-:W0:Y:S01]  /*0d10*/  LDC.64 R12, c[0x0][0x3a8] ;  /* 0x0000ea00ff0c7b82 */ /* 0x000e220000000a00 */
[----:B------:R-:W-:Y:S01]  /*0d20*/  ISETP.LT.U32.AND P4, PT, R14, 0x1, PT ;  /* 0x000000010e00780c */ /* 0x000fe20003f81070 */
[----:B------:R-:W-:Y:S01]  /*0d30*/  IMAD.U32 R9, RZ, RZ, UR27 ;  /* 0x0000001bff097e24 */ /* 0x000fe2000f8e00ff */
[C---:B------:R-:W-:Y:S01]  /*0d40*/  ISETP.NE.U32.AND P5, PT, R5.reuse, RZ, PT ;  /* 0x000000ff0500720c */ /* 0x040fe20003fa5070 */
[----:B------:R-:W-:Y:S01]  /*0d50*/  BSSY.RECONVERGENT B1, `(.L_x_1074) ;  /* 0x0000062000017945 */ /* 0x000fe20003800200 */
[----:B------:R-:W-:-:S03]  /*0d60*/  ISETP.LT.U32.AND P2, PT, R5, UR13, PT ;  /* 0x0000000d05007c0c */ /* 0x000fc6000bf41070 */
[----:B------:R-:W1:Y:S01]  /*0d70*/  LDC R10, c[0x0][0x3a0] ;  /* 0x0000e800ff0a7b82 */ /* 0x000e620000000800 */
[----:B0-----:R-:W-:-:S04]  /*0d80*/  LOP3.LUT R13, RZ, R13, RZ, 0x33, !PT ;  /* 0x0000000dff0d7212 */ /* 0x001fc800078e33ff */
[C---:B------:R-:W-:Y:S02]  /*0d90*/  IADD3 R4, P0, PT, R13.reuse, R7, RZ ;  /* 0x000000070d047210 */ /* 0x040fe40007f1e0ff */
[----:B------:R-:W-:Y:S02]  /*0da0*/  MOV R7, UR28 ;  /* 0x0000001c00077c02 */ /* 0x000fe40008000f00 */
[----:B-1----:R-:W-:Y:S02]  /*0db0*/  ISETP.GE.U32.AND P3, PT, R10, R14, PT ;  /* 0x0000000e0a00720c */ /* 0x002fe40003f66070 */
[----:B------:R-:W-:Y:S02]  /*0dc0*/  LEA.HI.X.SX32 R13, R13, R6, 0x1, P0 ;  /* 0x000000060d0d7211 */ /* 0x000fe400000f0eff */
[----:B------:R-:W-:Y:S02]  /*0dd0*/  ISETP.GE.AND.EX P3, PT, R7, R15, PT, P3 ;  /* 0x0000000f0700720c */ /* 0x000fe40003f66330 */
[----:B------:R-:W-:-:S02]  /*0de0*/  ISETP.GE.U32.AND P0, PT, R12, R5, PT ;  /* 0x000000050c00720c */ /* 0x000fc40003f06070 */
[----:B------:R-:W-:Y:S02]  /*0df0*/  ISETP.LT.OR.EX P3, PT, R15, RZ, !P3, P4 ;  /* 0x000000ff0f00720c */ /* 0x000fe40005f61740 */
[----:B------:R-:W-:Y:S01]  /*0e00*/  ISETP.GE.U32.AND P1, PT, R5, R4, PT ;  /* 0x000000040500720c */ /* 0x000fe20003f26070 */
[----:B------:R-:W-:Y:S01]  /*0e10*/  IMAD.MOV.U32 R4, RZ, RZ, RZ ;  /* 0x000000ffff047224 */ /* 0x000fe200078e00ff */
[----:B------:R-:W-:Y:S02]  /*0e20*/  ISETP.GE.AND.EX P0, PT, R9, R2, PT, P0 ;  /* 0x000000020900720c */ /* 0x000fe40003f06300 */
[C---:B------:R-:W-:Y:S02]  /*0e30*/  ISETP.GE.AND.EX P1, PT, R2.reuse, R13, PT, P1 ;  /* 0x0000000d0200720c */ /* 0x040fe40003f26310 */
[C---:B------:R-:W-:Y:S02]  /*0e40*/  ISETP.NE.AND.EX P0, PT, R2.reuse, RZ, P0, P5 ;  /* 0x000000ff0200720c */ /* 0x040fe40000705350 */
[----:B------:R-:W-:-:S03]  /*0e50*/  ISETP.LT.AND.EX P1, PT, R2, UR33, P1, P2 ;  /* 0x0000002102007c0c */ /* 0x000fc60008f21320 */
        /* <DEDUP_REMOVED lines=14> */
[----:B------:R-:W-:Y:S02]  /*0f40*/  UIMAD UR9, UR8, UR30, URZ ;  /* 0x0000001e080972a4 */ /* 0x000fe4000f8e02ff */
[----:B------:R-:W-:Y:S02]  /*0f50*/  UIMAD.WIDE.U32 UR14, UR6, UR30, URZ ;  /* 0x0000001e060e72a5 */ /* 0x000fe4000f8e00ff */
[----:B------:R-:W-:-:S04]  /*0f60*/  UIMAD UR9, UR26, UR6, UR9 ;  /* 0x000000061a0972a4 */ /* 0x000fc8000f8e0209 */
[----:B------:R-:W-:Y:S01]  /*0f70*/  UIADD3 UR9, UPT, UPT, UR15, UR9, URZ ;  /* 0x000000090f097290 */ /* 0x000fe2000fffe0ff */
[----:B------:R-:W-:-:S05]  /*0f80*/  IMAD.WIDE.U32 R8, R18, UR14, RZ ;  /* 0x0000000e12087c25 */ /* 0x000fca000f8e00ff */
[----:B------:R-:W-:-:S04]  /*0f90*/  IMAD R29, R18, UR9, RZ ;  /* 0x00000009121d7c24 */ /* 0x000fc8000f8e02ff */
        /* <DEDUP_REMOVED lines=9> */
[----:B------:R-:W2:Y:S02]  /*1030*/  LDG.E R8, desc[UR18][R8.64] ;  /* 0x0000001208087981 */ /* 0x000ea4000c1e1900 */
[----:B--2---:R-:W-:-:S07]  /*1040*/  FADD.FTZ R4, RZ, R8 ;  /* 0x00000008ff047221 */ /* 0x004fce0000010000 */
.L_x_1077:
[----:B------:R-:W-:Y:S05]  /*1050*/  BSYNC.RECONVERGENT B2 ;  /* 0x0000000000027941 */ /* 0x000fea0003800200 */
.L_x_1076:
[----:B------:R-:W-:Y:S05]  /*1060*/  @!P0 BRA `(.L_x_1078) ;  /* 0x0000000000608947 */ /* 0x000fea0003800000 */
[----:B------:R-:W-:-:S04]  /*1070*/  IADD3 R9, P2, P3, R6, R12, -R5 ;  /* 0x0000000c06097210 */ /* 0x000fc80007b5e805 */
[----:B------:R-:W-:Y:S02]  /*1080*/  IADD3.X R13, PT, PT, R13, UR27, ~R2, P2, P3 ;  /* 0x0000001b0d0d7c10 */ /* 0x000fe400097e6c02 */
[----:B------:R-:W-:-:S04]  /*1090*/  ISETP.GE.U32.AND P2, PT, R9, UR6, PT ;  /* 0x0000000609007c0c */ /* 0x000fc8000bf46070 */
[----:B------:R-:W-:-:S04]  /*10a0*/  ISETP.GE.AND.EX P2, PT, R13, UR8, PT, P2 ;  /* 0x000000080d007c0c */ /* 0x000fc8000bf46320 */
[----:B------:R-:W-:-:S13]  /*10b0*/  ISETP.LT.OR P2, PT, R13, RZ, P2 ;  /* 0x000000ff0d00720c */ /* 0x000fda0001741670 */
[----:B------:R-:W-:Y:S05]  /*10c0*/  @P2 BRA `(.L_x_1075) ;  /* 0x0000000000a82947 */ /* 0x000fea0003800000 */
[----:B------:R-:W-:Y:S02]  /*10d0*/  UIMAD UR9, UR8, UR30, URZ ;  /* 0x0000001e080972a4 */ /* 0x000fe4000f8e02ff */
[----:B------:R-:W-:Y:S02]  /*10e0*/  UIMAD.WIDE.U32 UR14, UR6, UR30, URZ ;  /* 0x0000001e060e72a5 */ /* 0x000fe4000f8e00ff */
[----:B------:R-:W-:-:S04]  /*10f0*/  UIMAD UR9, UR26, UR6, UR9 ;  /* 0x000000061a0972a4 */ /* 0x000fc8000f8e0209 */
[----:B------:R-:W-:Y:S01]  /*1100*/  UIADD3 UR9, UPT, UPT, UR15, UR9, URZ ;  /* 0x000000090f097290 */ /* 0x000fe2000fffe0ff */
[----:B------:R-:W-:-:S05]  /*1110*/  IMAD.WIDE.U32 R6, R18, UR14, RZ ;  /* 0x0000000e12067c25 */ /* 0x000fca000f8e00ff */
[----:B------:R-:W-:-:S04]  /*1120*/  IMAD R25, R18, UR9, RZ ;  /* 0x0000000912197c24 */ /* 0x000fc8000f8e02ff */
        /* <DEDUP_REMOVED lines=9> */
[----:B------:R-:W2:Y:S02]  /*11c0*/  LDG.E R7, desc[UR18][R6.64] ;  /* 0x0000001206077981 */ /* 0x000ea4000c1e1900 */
[----:B--2---:R-:W-:Y:S01]  /*11d0*/  FADD.FTZ R4, R4, R7 ;  /* 0x0000000704047221 */ /* 0x004fe20000010000 */
[----:B------:R-:W-:Y:S06]  /*11e0*/  BRA `(.L_x_1075) ;  /* 0x0000000000607947 */ /* 0x000fec0003800000 */
.L_x_1078:
[----:B------:R-:W-:Y:S05]  /*11f0*/  @!P1 BRA `(.L_x_1075) ;  /* 0x00000000005c9947 */ /* 0x000fea0003800000 */
[----:B------:R-:W-:-:S04]  /*1200*/  IADD3 R9, P2, P3, R6, UR4, -R5 ;  /* 0x0000000406097c10 */ /* 0x000fc8000fb5e805 */
        /* <DEDUP_REMOVED lines=21> */
[----:B--2---:R-:W-:-:S07]  /*1360*/  FADD.FTZ R4, R4, R7 ;  /* 0x0000000704047221 */ /* 0x004fce0000010000 */
.L_x_1075:
[----:B------:R-:W-:Y:S05]  /*1370*/  BSYNC.RECONVERGENT B1 ;  /* 0x0000000000017941 */ /* 0x000fea0003800200 */
.L_x_1074:
[----:B------:R-:W0:Y:S01]  /*1380*/  LDC R27, c[0x0][0x3a4] ;  /* 0x0000e900ff1b7b82 */ /* 0x000e220000000800 */
[----:B------:R-:W-:Y:S04]  /*1390*/  BSSY.RECONVERGENT B2, `(.L_x_1079) ;  /* 0x00000af000027945 */ /* 0x000fe80003800200 */
[----:B------:R-:W-:Y:S03]  /*13a0*/  BSSY.RELIABLE B1, `(.L_x_1080) ;  /* 0x0000086000017945 */ /* 0x000fe60003800100 */
[----:B------:R-:W1:Y:S01]  /*13b0*/  LDC.64 R8, c[0x0][0x398] ;  /* 0x0000e600ff087b82 */ /* 0x000e620000000a00 */
[----:B0-----:R-:W-:-:S04]  /*13c0*/  LOP3.LUT R6, RZ, R27, RZ, 0x33, !PT ;  /* 0x0000001bff067212 */ /* 0x001fc800078e33ff */
[----:B-1----:R-:W-:Y:S02]  /*13d0*/  IADD3 R13, P3, PT, R6, R8, RZ ;  /* 0x00000008060d7210 */ /* 0x002fe40007f7e0ff */
[----:B------:R-:W-:Y:S02]  /*13e0*/  IADD3 R7, P4, PT, R8, -0x1, RZ ;  /* 0xffffffff08077810 */ /* 0x000fe40007f9e0ff */
[----:B------:R-:W-:Y:S02]  /*13f0*/  ISETP.GE.U32.AND P2, PT, R14, R13, PT ;  /* 0x0000000d0e00720c */ /* 0x000fe40003f46070 */
[----:B------:R-:W-:Y:S02]  /*1400*/  LEA.HI.X.SX32 R13, R6, R9, 0x1, P3 ;  /* 0x00000009060d7211 */ /* 0x000fe400018f0eff */
[----:B------:R-:W-:Y:S02]  /*1410*/  ISETP.GE.U32.AND P3, PT, R14, R7, PT ;  /* 0x000000070e00720c */ /* 0x000fe40003f66070 */
[----:B------:R-:W-:-:S02]  /*1420*/  IADD3.X R7, PT, PT, R9, -0x1, RZ, P4, !PT ;  /* 0xffffffff09077810 */ /* 0x000fc400027fe4ff */
[----:B------:R-:W-:-:S04]  /*1430*/  ISETP.GE.AND.EX P2, PT, R15, R13, PT, P2 ;  /* 0x0000000d0f00720c */ /* 0x000fc80003f46320 */
[----:B------:R-:W-:-:S13]  /*1440*/  ISETP.GE.OR.EX P2, PT, R15, R7, !P2, P3 ;  /* 0x000000070f00720c */ /* 0x000fda0005746730 */
[----:B------:R-:W-:Y:S05]  /*1450*/  @P2 BRA `(.L_x_1081) ;  /* 0x0000000400602947 */ /* 0x000fea0003800000 */
[C---:B------:R-:W-:Y:S01]  /*1460*/  LEA R7, P2, R8.reuse, R10, 0x1 ;  /* 0x0000000a08077211 */ /* 0x040fe200078408ff */
[----:B------:R-:W-:Y:S03]  /*1470*/  BSSY.RECONVERGENT B3, `(.L_x_1082) ;  /* 0x000001f000037945 */ /* 0x000fe60003800200 */
[----:B------:R-:W-:Y:S02]  /*1480*/  IADD3 R6, P3, P4, R7, -0x2, -R14 ;  /* 0xfffffffe07067810 */ /* 0x000fe40007c7e80e */
[----:B------:R-:W-:-:S03]  /*1490*/  LEA.HI.X R13, R8, UR28, R9, 0x1, P2 ;  /* 0x0000001c080d7c11 */ /* 0x000fc600090f0c09 */
[C---:B------:R-:W-:Y:S01]  /*14a0*/  IMAD R24, R6.reuse, UR11, RZ ;  /* 0x0000000b06187c24 */ /* 0x040fe2000f8e02ff */
[----:B------:R-:W-:Y:S01]  /*14b0*/  IADD3.X R13, PT, PT, R13, -0x1, ~R15, P3, P4 ;  /* 0xffffffff0d0d7810 */ /* 0x000fe20001fe8c0f */
        /* <DEDUP_REMOVED lines=9> */
[----:B------:R-:W-:Y:S02]  /*1550*/  UIMAD UR9, UR8, UR30, URZ ;  /* 0x0000001e080972a4 */ /* 0x000fe4000f8e02ff */
[----:B------:R-:W-:Y:S02]  /*1560*/  UIMAD.WIDE.U32 UR14, UR6, UR30, URZ ;  /* 0x0000001e060e72a5 */ /* 0x000fe4000f8e00ff */
[----:B------:R-:W-:-:S04]  /*1570*/  UIMAD UR9, UR26, UR6, UR9 ;  /* 0x000000061a0972a4 */ /* 0x000fc8000f8e0209 */
[----:B------:R-:W-:-:S06]  /*1580*/  UIADD3 UR9, UPT, UPT, UR15, UR9, URZ ;  /* 0x000000090f097290 */ /* 0x000fcc000fffe0ff */
        /* <DEDUP_REMOVED lines=13> */
.L_x_1083:
[----:B------:R-:W-:Y:S05]  /*1660*/  BSYNC.RECONVERGENT B3 ;  /* 0x0000000000037941 */ /* 0x000fea0003800200 */
.L_x_1082:
        /* <DEDUP_REMOVED lines=14> */
[----:B------:R-:W-:-:S05]  /*1750*/  IMAD.WIDE.U32 R6, R18, UR14, RZ ;  /* 0x0000000e12067c25 */ /* 0x000fca000f8e00ff */
        /* <DEDUP_REMOVED lines=10> */
.L_x_1086:
[----:B------:R-:W-:Y:S05]  /*1800*/  BSYNC.RECONVERGENT B3 ;  /* 0x0000000000037941 */ /* 0x000fea0003800200 */
.L_x_1085:
[----:B------:R-:W-:Y:S05]  /*1810*/  BRA `(.L_x_1087) ;  /* 0x0000000000747947 */ /* 0x000fea0003800000 */
.L_x_1084:
        /* <DEDUP_REMOVED lines=26> */
.L_x_1090:
[----:B------:R-:W-:Y:S05]  /*19c0*/  BSYNC.RECONVERGENT B3 ;  /* 0x0000000000037941 */ /* 0x000fea0003800200 */
.L_x_1089:
[----:B------:R-:W-:Y:S05]  /*19d0*/  BRA `(.L_x_1091) ;  /* 0x0000000000887947 */ /* 0x000fea0003800000 */
.L_x_1081:
[----:B------:R-:W-:Y:S05]  /*19e0*/  @!P0 BRA `(.L_x_1092) ;  /* 0x00000000007c8947 */ /* 0x000fea0003800000 */
.L_x_1087:
        /* <DEDUP_REMOVED lines=22> */
[----:B------:R-:W-:-:S03]  /*1b50*/  IMAD.WIDE.U32 R6, R16, UR6, R6 ;  /* 0x0000000610067c25 */ /* 0x000fc6000f8e0006 */
[----:B------:R-:W-:Y:S01]  /*1b60*/  IADD3 R24, P0, PT, R6, R24, RZ ;  /* 0x0000001806187210 */ /* 0x000fe20007f1e0ff */
[----:B------:R-:W-:-:S05]  /*1b70*/  IMAD R6, R16, UR8, R25 ;  /* 0x0000000810067c24 */ /* 0x000fca000f8e0219 */
[----:B------:R-:W-:Y:S02]  /*1b80*/  IADD3.X R7, PT, PT, R13, R7, R6, P0, !PT ;  /* 0x000000070d077210 */ /* 0x000fe400007fe406 */
[----:B------:R-:W-:-:S04]  /*1b90*/  LEA R6, P0, R24, UR22, 0x2 ;  /* 0x0000001618067c11 */ /* 0x000fc8000f8010ff */
[----:B------:R-:W-:-:S06]  /*1ba0*/  LEA.HI.X R7, R24, UR23, R7, 0x2, P0 ;  /* 0x0000001718077c11 */ /* 0x000fcc00080f1407 */
[----:B------:R-:W2:Y:S02]  /*1bb0*/  LDG.E R7, desc[UR18][R6.64] ;  /* 0x0000001206077981 */ /* 0x000ea4000c1e1900 */
[----:B--2---:R-:W-:-:S07]  /*1bc0*/  FADD.FTZ R4, R4, R7 ;  /* 0x0000000704047221 */ /* 0x004fce0000010000 */
.L_x_1093:
[----:B------:R-:W-:Y:S05]  /*1bd0*/  BSYNC.RECONVERGENT B3 ;  /* 0x0000000000037941 */ /* 0x000fea0003800200 */
.L_x_1092:
[----:B------:R-:W-:Y:S05]  /*1be0*/  @!P1 BREAK.RELIABLE B1 ;  /* 0x0000000000019942 */ /* 0x000fea0003800100 */
[----:B------:R-:W-:Y:S05]  /*1bf0*/  @!P1 BRA `(.L_x_1088) ;  /* 0x0000000000a09947 */ /* 0x000fea0003800000 */
.L_x_1091:
[----:B------:R-:W-:Y:S05]  /*1c00*/  BSYNC.RELIABLE B1 ;  /* 0x0000000000017941 */ /* 0x000fea0003800100 */
.L_x_1080:
        /* <DEDUP_REMOVED lines=39> */
.L_x_1088:
[----:B------:R-:W-:Y:S05]  /*1e80*/  BSYNC.RECONVERGENT B2 ;  /* 0x0000000000027941 */ /* 0x000fea0003800200 */
.L_x_1079:
[----:B------:R-:W-:Y:S01]  /*1e90*/  IADD3 R11, P0, P1, R27, R8, R10 ;  /* 0x000000081b0b7210 */ /* 0x000fe2000791e00a */
[----:B------:R-:W-:Y:S01]  /*1ea0*/  IMAD.U32 R13, RZ, RZ, UR27 ;  /* 0x0000001bff0d7e24 */ /* 0x000fe2000f8e00ff */
[----:B------:R-:W-:Y:S01]  /*1eb0*/  SHF.R.S32.HI R6, RZ, 0x1f, R27 ;  /* 0x0000001fff067819 */ /* 0x000fe2000001141b */
[----:B------:R-:W-:Y:S02]  /*1ec0*/  IMAD R17, R17, UR6, RZ ;  /* 0x0000000611117c24 */ /* 0x000fe4000f8e02ff */
[----:B------:R-:W-:Y:S01]  /*1ed0*/  IMAD.WIDE.U32 R12, R16, UR6, R12 ;  /* 0x00000006100c7c25 */ /* 0x000fe2000f8e000c */
[----:B------:R-:W-:-:S03]  /*1ee0*/  IADD3.X R6, PT, PT, R6, UR28, R9, P0, P1 ;  /* 0x0000001c06067c10 */ /* 0x000fc600087e2409 */
[----:B------:R-:W-:Y:S02]  /*1ef0*/  IMAD R17, R16, UR8, R17 ;  /* 0x0000000810117c24 */ /* 0x000fe4000f8e0211 */
[----:B------:R-:W-:Y:S02]  /*1f00*/  IMAD R8, R6, UR30, RZ ;  /* 0x0000001e06087c24 */ /* 0x000fe4000f8e02ff */
[----:B------:R-:W-:-:S04]  /*1f10*/  IMAD.WIDE.U32 R6, R11, UR30, RZ ;  /* 0x0000001e0b067c25 */ /* 0x000fc8000f8e00ff */
[----:B------:R-:W-:Y:S02]  /*1f20*/  IMAD R9, R11, UR26, R8 ;  /* 0x0000001a0b097c24 */ /* 0x000fe4000f8e0208 */
[----:B------:R-:W-:-:S03]  /*1f30*/  IMAD.U32 R11, RZ, RZ, UR28 ;  /* 0x0000001cff0b7e24 */ /* 0x000fc6000f8e00ff */
[----:B------:R-:W-:Y:S01]  /*1f40*/  IADD3 R7, PT, PT, R7, R9, RZ ;  /* 0x0000000907077210 */ /* 0x000fe20007ffe0ff */
[----:B------:R-:W-:-:S04]  /*1f50*/  IMAD.WIDE.U32 R10, R18, R6, R10 ;  /* 0x00000006120a7225 */ /* 0x000fc800078e000a */
[----:B------:R-:W-:Y:S01]  /*1f60*/  IMAD R7, R7, R18, RZ ;  /* 0x0000001207077224 */ /* 0x000fe200078e02ff */
[----:B------:R-:W-:-:S03]  /*1f70*/  IADD3 R9, P0, PT, R14, R10, RZ ;  /* 0x0000000a0e097210 */ /* 0x000fc60007f1e0ff */
[----:B------:R-:W-:Y:S01]  /*1f80*/  IMAD R7, R19, R6, R7 ;  /* 0x0000000613077224 */ /* 0x000fe200078e0207 */
[----:B------:R-:W-:-:S04]  /*1f90*/  IADD3 R6, P1, PT, R5, R12, RZ ;  /* 0x0000000c05067210 */ /* 0x000fc80007f3e0ff */
[----:B------:R-:W-:Y:S02]  /*1fa0*/  IADD3.X R10, PT, PT, R15, R11, R7, P0, !PT ;  /* 0x0000000b0f0a7210 */ /* 0x000fe400007fe407 */
[----:B------:R-:W-:-:S03]  /*1fb0*/  IADD3.X R7, PT, PT, R2, R17, R13, P1, !PT ;  /* 0x0000001102077210 */ /* 0x000fc60000ffe40d */
[----:B------:R-:W-:Y:S02]  /*1fc0*/  IMAD R10, R10, UR29, RZ ;  /* 0x0000001d0a0a7c24 */ /* 0x000fe4000f8e02ff */
[----:B------:R-:W-:-:S04]  /*1fd0*/  IMAD.WIDE.U32 R6, R9, UR29, R6 ;  /* 0x0000001d09067c25 */ /* 0x000fc8000f8e0006 */
[----:B------:R-:W-:Y:S01]  /*1fe0*/  IMAD R5, R9, UR11, R10 ;  /* 0x0000000b09057c24 */ /* 0x000fe2000f8e020a */
[----:B------:R-:W-:-:S03]  /*1ff0*/  LEA R8, P0, R6, UR22, 0x2 ;  /* 0x0000001606087c11 */ /* 0x000fc6000f8010ff */
[----:B------:R-:W-:-:S05]  /*2000*/  IMAD.IADD R5, R7, 0x1, R5 ;  /* 0x0000000107057824 */ /* 0x000fca00078e0205 */
[----:B------:R-:W-:Y:S02]  /*2010*/  LEA.HI.X R9, R6, UR23, R5, 0x2, P0 ;  /* 0x0000001706097c11 */ /* 0x000fe400080f1405 */
[----:B------:R-:W2:Y:S04]  /*2020*/  LDG.E R5, desc[UR18][R20.64] ;  /* 0x0000001214057981 */ /* 0x000ea8000c1e1900 */
[----:B------:R-:W3:Y:S01]  /*2030*/  LDG.E R9, desc[UR18][R8.64] ;  /* 0x0000001208097981 */ /* 0x000ee2000c1e1900 */
[----:B------:R-:W-:-:S05]  /*2040*/  IADD3 R0, P0, PT, R22, R0, RZ ;  /* 0x0000000016007210 */ /* 0x000fca0007f1e0ff */
[----:B------:R-:W-:Y:S01]  /*2050*/  IMAD.X R3, R23, 0x1, R3, P0 ;  /* 0x0000000117037824 */ /* 0x000fe200000e0603 */
[----:B------:R-:W-:-:S04]  /*2060*/  ISETP.GE.U32.AND P0, PT, R0, UR16, PT ;  /* 0x0000001000007c0c */ /* 0x000fc8000bf06070 */
[----:B------:R-:W-:Y:S02]  /*2070*/  ISETP.GE.AND.EX P0, PT, R3, UR10, PT, P0 ;  /* 0x0000000a03007c0c */ /* 0x000fe4000bf06300 */
[----:B------:R-:W-:-:S04]  /*2080*/  LEA R2, P1, R22, R20, 0x2 ;  /* 0x0000001416027211 */ /* 0x000fc800078210ff */
[----:B------:R-:W-:Y:S01]  /*2090*/  LEA.HI.X R7, R22, R21, R23, 0x2, P1 ;  /* 0x0000001516077211 */ /* 0x000fe200008f1417 */
[----:B---3--:R-:W-:-:S04]  /*20a0*/  FADD.FTZ R4, R9, R4 ;  /* 0x0000000409047221 */ /* 0x008fc80000010000 */
[----:B--2---:R-:W-:-:S05]  /*20b0*/  FADD.FTZ R5, R4, R5 ;  /* 0x0000000504057221 */ /* 0x004fca0000010000 */
[----:B------:R0:W-:Y:S01]  /*20c0*/  STG.E desc[UR18][R20.64], R5 ;  /* 0x0000000514007986 */ /* 0x0001e2000c101912 */
[----:B------:R-:W-:Y:S05]  /*20d0*/  @!P0 BRA `(.L_x_1094) ;  /* 0xffffffe000ac8947 */ /* 0x000fea000383ffff */
[----:B------:R-:W-:Y:S05]  /*20e0*/  BSYNC.RECONVERGENT B0 ;  /* 0x0000000000007941 */ /* 0x000fea0003800200 */
.L_x_1061:
[----:B------:R-:W-:Y:S05]  /*20f0*/  WARPSYNC.ALL ;  /* 0x0000000000007948 */ /* 0x000fea0003800000 */
[----:B------:R-:W-:Y:S05]  /*2100*/  EXIT ;  /* 0x000000000000794d */ /* 0x000fea0003800000 */
        .weak           $__internal_80_$__cuda_sm20_div_s64
        .type           $__internal_80_$__cuda_sm20_div_s64,@function
        .size           $__internal_80_$__cuda_sm20_div_s64,($__internal_81_$__cuda_sm20_rem_s64 - $__internal_80_$__cuda_sm20_div_s64)
$__internal_80_$__cuda_sm20_div_s64:
        /* <DEDUP_REMOVED lines=73> */
[-C--:B------:R-:W-:Y:S02]  /*25a0*/  IADD3 R10, P2, PT, RZ, -R7.reuse, RZ ;  /* 0x80000007ff0a7210 */ /* 0x080fe40007f5e0ff */
[----:B------:R-:W-:Y:S02]  /*25b0*/  ISETP.NE.U32.AND P0, PT, R8, RZ, PT ;  /* 0x000000ff0800720c */ /* 0x000fe40003f05070 */
[----:B------:R-:W-:Y:S01]  /*25c0*/  SEL R8, R10, R7, !P1 ;  /* 0x000000070a087207 */ /* 0x000fe20004800000 */
[----:B------:R-:W-:Y:S01]  /*25d0*/  IMAD.X R12, RZ, RZ, ~R9, P2 ;  /* 0x000000ffff0c7224 */ /* 0x000fe200010e0e09 */
[----:B------:R-:W-:Y:S01]  /*25e0*/  ISETP.NE.AND.EX P0, PT, R6, RZ, PT, P0 ;  /* 0x000000ff0600720c */ /* 0x000fe20003f05300 */
[----:B------:R-:W-:Y:S01]  /*25f0*/  IMAD.MOV.U32 R6, RZ, RZ, R2 ;  /* 0x000000ffff067224 */ /* 0x000fe200078e0002 */
[----:B------:R-:W-:-:S02]  /*2600*/  MOV R7, 0x0 ;  /* 0x0000000000077802 */ /* 0x000fc40000000f00 */
[----:B------:R-:W-:Y:S02]  /*2610*/  SEL R9, R12, R9, !P1 ;  /* 0x000000090c097207 */ /* 0x000fe40004800000 */
[----:B------:R-:W-:Y:S02]  /*2620*/  SEL R8, R8, 0xffffffff, P0 ;  /* 0xffffffff08087807 */ /* 0x000fe40000000000 */
[----:B------:R-:W-:Y:S01]  /*2630*/  SEL R9, R9, 0xffffffff, P0 ;  /* 0xffffffff09097807 */ /* 0x000fe20000000000 */
[----:B------:R-:W-:Y:S06]  /*2640*/  RET.REL.NODEC R6 `(_ZN2at6native49_GLOBAL__N__cfa43aba_16_ReflectionPad_cu_f800513940reflection_pad2d_backward_det_out_kernelIfEEvPT_PKS3_lliiiiiii) ;  /* 0xffffffd8066c7950 */ /* 0x000fec0003c3ffff */
        .weak           $__internal_81_$__cuda_sm20_rem_s64
        .type           $__internal_81_$__cuda_sm20_rem_s64,@function
        .size           $__internal_81_$__cuda_sm20_rem_s64,(.L_x_1301 - $__internal_81_$__cuda_sm20_rem_s64)
$__internal_81_$__cuda_sm20_rem_s64:
        /* <DEDUP_REMOVED lines=78> */
[----:B------:R-:W-:Y:S06]  /*2b30*/  RET.REL.NODEC R6 `(_ZN2at6native49_GLOBAL__N__cfa43aba_16_ReflectionPad_cu_f800513940reflection_pad2d_backward_det_out_kernelIfEEvPT_PKS3_lliiiiiii) ;  /* 0xffffffd406307950 */ /* 0x000fec0003c3ffff */
.L_x_1095:
        /* <DEDUP_REMOVED lines=12> */
.L_x_1301:


//--------------------- .text._ZN2at6native49_GLOBAL__N__cfa43aba_16_ReflectionPad_cu_f800513936reflection_pad2d_backward_out_kernelIdEEvPT_PKS3_lliiiiiii --------------------------
	.section	.text._ZN2at6native49_GLOBAL__N__cfa43aba_16_ReflectionPad_cu_f800513936reflection_pad2d_backward_out_kernelIdEEvPT_PKS3_lliiiiiii,"ax",@progbits
	.align	128
.text._ZN2at6native49_GLOBAL__N__cfa43aba_16_ReflectionPad_cu_f800513936reflection_pad2d_backward_out_kernelIdEEvPT_PKS3_lliiiiiii:
        .type           _ZN2at6native49_GLOBAL__N__cfa43aba_16_ReflectionPad_cu_f800513936reflection_pad2d_backward_out_kernelIdEEvPT_PKS3_lliiiiiii,@function
        .size           _ZN2at6native49_GLOBAL__N__cfa43aba_16_ReflectionPad_cu_f800513936reflection_pad2d_backward_out_kernelIdEEvPT_PKS3_lliiiiiii,(.L_x_1304 - _ZN2at6native49_GLOBAL__N__cfa43aba_16_ReflectionPad_cu_f800513936reflection_pad2d_backward_out_kernelIdEEvPT_PKS3_lliiiiiii)
        .other          _ZN2at6native49_GLOBAL__N__cfa43aba_16_ReflectionPad_cu_f800513936reflection_pad2d_backward_out_kernelIdEEvPT_PKS3_lliiiiiii,@"STO_CUDA_ENTRY STV_DEFAULT"
_ZN2at6native49_GLOBAL__N__cfa43aba_16_ReflectionPad_cu_f800513936reflection_pad2d_backward_out_kernelIdEEvPT_PKS3_lliiiiiii:
        /* <DEDUP_REMOVED lines=61> */
.L_x_1096:
[----:B------:R-:W-:-:S07]  /*03d0*/  MOV R0, 0x3f0 ;  /* 0x000003f000007802 */ /* 0x000fce0000000f00 */
[----:B------:R-:W-:Y:S05]  /*03e0*/  CALL.REL.NOINC `($__internal_82_$__cuda_sm20_div_s64) ;  /* 0x00000004009c7944 */ /* 0x000fea0003c00000 */
        /* <DEDUP_REMOVED lines=9> */
.L_x_1097:
        /* <DEDUP_REMOVED lines=46> */
[----:B------:R-:W-:Y:S01]  /*0760*/  UISETP.GT.AND.EX UP0, UPT, UR29, URZ, UPT, UP0 ;  /* 0x000000ff1d00728c */ /* 0x000fe2000bf04300 */
[----:B------:R-:W-:Y:S01]  /*0770*/  SEL R0, R13, R0, P2 ;  /* 0x000000000d007207 */ /* 0x000fe20001000000 */
[----:B------:R-:W-:Y:S01]  /*0780*/  USEL UR10, UR10, URZ, UP1 ;  /* 0x000000ff0a0a7287 */ /* 0x000fe20008800000 */
        /* <DEDUP_REMOVED lines=9> */
[----:B------:R-:W-:Y:S01]  /*0820*/  ULOP3.LUT UR9, URZ, UR9, URZ, 0x33, !UPT ;  /* 0x00000009ff097292 */ /* 0x000fe2000f8e33ff */
[-C--:B------:R-:W-:Y:S01]  /*0830*/  IADD3 R17, P3, PT, RZ, -R10.reuse, RZ ;  /* 0x8000000aff117210 */ /* 0x080fe20007f7e0ff */
[----:B------:R-:W-:Y:S01]  /*0840*/  USEL UR11, UR29, URZ, UP0 ;  /* 0x000000ff1d0b7287 */ /* 0x000fe20008000000 */
[----:B------:R-:W-:Y:S01]  /*0850*/  ISETP.LT.AND P1, PT, R12, RZ, PT ;  /* 0x000000ff0c00720c */ /* 0x000fe20003f21270 */
[----:B--2---:R-:W-:Y:S01]  /*0860*/  UIMAD.WIDE.U32 UR6, UR8, UR18, UR6 ;  /* 0x00000012080672a5 */ /* 0x004fe2000f8e0006 */
[----:B------:R-:W-:Y:S01]  /*0870*/  IADD3 R13, P2, PT, RZ, -UR14, RZ ;  /* 0x8000000eff0d7c10 */ /* 0x000fe2000ff5e0ff */
[----:B------:R-:W-:Y:S01]  /*0880*/  UIADD3 UR9, UP0, UP1, UR9, UR23, UR14 ;  /* 0x0000001709097290 */ /* 0x000fe2000f91e00e */
[----:B------:R-:W-:Y:S01]  /*0890*/  SEL R17, R17, R10, P1 ;  /* 0x0000000a11117207 */ /* 0x000fe20000800000 */
[----:B------:R-:W-:Y:S01]  /*08a0*/  ULOP3.LUT UR11, URZ, UR11, URZ, 0x33, !UPT ;  /* 0x0000000bff0b7292 */ /* 0x000fe2000f8e33ff */
[----:B------:R-:W-:Y:S01]  /*08b0*/  ISETP.GT.U32.AND P0, PT, R13, RZ, PT ;  /* 0x000000ff0d00720c */ /* 0x000fe20003f04070 */
[----:B------:R-:W-:Y:S01]  /*08c0*/  IMAD.X R10, RZ, RZ, ~UR29, P2 ;  /* 0x8000001dff0a7e24 */ /* 0x000fe200090e06ff */
[----:B------:R-:W-:Y:S01]  /*08d0*/  IADD3 R6, P2, PT, R6, R15, RZ ;  /* 0x0000000f06067210 */ /* 0x000fe20007f5e0ff */
[----:B------:R-:W-:Y:S01]  /*08e0*/  UIMAD UR10, UR8, UR19, UR7 ;  /* 0x00000013080a72a4 */ /* 0x000fe2000f8e0207 */
[----:B------:R-:W-:Y:S01]  /*08f0*/  IADD3 R11, P4, P5, -R2, UR6, R11 ;  /* 0x00000006020b7c10 */ /* 0x000fe2000fd9e10b */
[----:B------:R-:W-:Y:S01]  /*0900*/  IMAD.X R15, RZ, RZ, ~R12, P3 ;  /* 0x000000ffff0f7224 */ /* 0x000fe200018e0e0c */
[----:B------:R-:W-:Y:S01]  /*0910*/  ISETP.GT.AND.EX P0, PT, R10, RZ, PT, P0 ;  /* 0x000000ff0a00720c */ /* 0x000fe20003f04300 */
[----:B------:R-:W-:Y:S01]  /*0920*/  IMAD.X R7, R7, 0x1, R14, P2 ;  /* 0x0000000107077824 */ /* 0x000fe200010e060e */
[----:B------:R-:W-:-:S02]  /*0930*/  UIADD3.X UR7, UPT, UPT, UR11, UR24, UR29, UP0, UP1 ;  /* 0x000000180b077290 */ /* 0x000fc400087e241d */
[----:B------:R-:W-:Y:S02]  /*0940*/  SEL R13, R13, RZ, P0 ;  /* 0x000000ff0d0d7207 */ /* 0x000fe40000000000 */
[----:B------:R-:W-:Y:S02]  /*0950*/  SEL R12, R15, R12, P1 ;  /* 0x0000000c0f0c7207 */ /* 0x000fe40000800000 */
[----:B------:R-:W-:Y:S02]  /*0960*/  IADD3 R2, P2, P3, -R6, UR9, R13 ;  /* 0x0000000906027c10 */ /* 0x000fe4000fb5e10d */
[----:B------:R-:W-:Y:S02]  /*0970*/  SEL R6, R10, RZ, P0 ;  /* 0x000000ff0a067207 */ /* 0x000fe40000000000 */
[----:B------:R-:W-:Y:S02]  /*0980*/  IADD3.X R13, PT, PT, ~R3, UR10, R9, P4, P5 ;  /* 0x0000000a030d7c10 */ /* 0x000fe4000a7ea509 */
[----:B------:R-:W-:-:S02]  /*0990*/  IADD3 R9, P0, PT, R11, R8, RZ ;  /* 0x000000080b097210 */ /* 0x000fc40007f1e0ff */
[----:B------:R-:W-:Y:S02]  /*09a0*/  IADD3.X R3, PT, PT, ~R7, UR7, R6, P2, P3 ;  /* 0x0000000707037c10 */ /* 0x000fe400097e6506 */
        /* <DEDUP_REMOVED lines=9> */
[----:B----4-:R-:W-:Y:S01]  /*0a40*/  REDG.E.ADD.F64.RN.STRONG.GPU desc[UR26][R6.64], R4 ;  /* 0x00000004060079a6 */ /* 0x010fe2000c12ff1a */
[----:B------:R-:W-:Y:S05]  /*0a50*/  EXIT ;  /* 0x000000000000794d */ /* 0x000fea0003800000 */
        .weak           $__internal_82_$__cuda_sm20_div_s64
        .type           $__internal_82_$__cuda_sm20_div_s64,@function
        .size           $__internal_82_$__cuda_sm20_div_s64,(.L_x_1304 - $__internal_82_$__cuda_sm20_div_s64)
$__internal_82_$__cuda_sm20_div_s64:
        /* <DEDUP_REMOVED lines=74> */
[----:B------:R-:W-:Y:S06]  /*0f00*/  RET.REL.NODEC R4 `(_ZN2at6native49_GLOBAL__N__cfa43aba_16_ReflectionPad_cu_f800513936reflection_pad2d_backward_out_kernelIdEEvPT_PKS3_lliiiiiii) ;  /* 0xfffffff0043c7950 */ /* 0x000fec0003c3ffff */
.L_x_1098:
        /* <DEDUP_REMOVED lines=15> */
.L_x_1304:


//--------------------- .text._ZN2at6native49_GLOBAL__N__cfa43aba_16_ReflectionPad_cu_f800513940reflection_pad2d_backward_det_out_kernelIdEEvPT_PKS3_lliiiiiii --------------------------
	.section	.text._ZN2at6native49_GLOBAL__N__cfa43aba_16_ReflectionPad_cu_f800513940reflection_pad2d_backward_det_out_kernelIdEEvPT_PKS3_lliiiiiii,"ax",@progbits
	.align	128
.text._ZN2at6native49_GLOBAL__N__cfa43aba_16_ReflectionPad_cu_f800513940reflection_pad2d_backward_det_out_kernelIdEEvPT_PKS3_lliiiiiii:
        .type           _ZN2at6native49_GLOBAL__N__cfa43aba_16_ReflectionPad_cu_f800513940reflection_pad2d_backward_det_out_kernelIdEEvPT_PKS3_lliiiiiii,@function
        .size           _ZN2at6native49_GLOBAL__N__cfa43aba_16_ReflectionPad_cu_f800513940reflection_pad2d_backward_det_out_kernelIdEEvPT_PKS3_lliiiiiii,(.L_x_1306 - _ZN2at6native49_GLOBAL__N__cfa43aba_16_ReflectionPad_cu_f800513940reflection_pad2d_backward_det_out_kernelIdEEvPT_PKS3_lliiiiiii)
        .other          _ZN2at6native49_GLOBAL__N__cfa43aba_16_ReflectionPad_cu_f800513940reflection_pad2d_backward_det_out_kernelIdEEvPT_PKS3_lliiiiiii,@"STO_CUDA_ENTRY STV_DEFAULT"
_ZN2at6native49_GLOBAL__N__cfa43aba_16_ReflectionPad_cu_f800513940reflection_pad2d_backward_det_out_kernelIdEEvPT_PKS3_lliiiiiii:
        /* <DEDUP_REMOVED lines=79> */
.L_x_1132:
        /* <DEDUP_REMOVED lines=9> */
[----:B-----5:R-:W-:-:S06]  /*0580*/  VIADD R4, R2, 0xffffffe ;  /* 0x0ffffffe02047836 */ /* 0x020fcc0000000000 */
[----:B------:R5:W0:Y:S02]  /*0590*/  F2I.FTZ.U32.TRUNC.NTZ R5, R4 ;  /* 0x0000000400057305 */ /* 0x000a24000021f000 */
[----:B-----5:R-:W-:Y:S01]  /*05a0*/  IMAD.MOV.U32 R4, RZ, RZ, RZ ;  /* 0x000000ffff047224 */ /* 0x020fe200078e00ff */
[----:B0-----:R-:W-:-:S05]  /*05b0*/  IADD3 R11, PT, PT, RZ, -R5, RZ ;  /* 0x80000005ff0b7210 */ /* 0x001fca0007ffe0ff */
        /* <DEDUP_REMOVED lines=13> */
.L_x_1101:
[----:B------:R-:W-:Y:S01]  /*0690*/  IMAD.U32 R16, RZ, RZ, UR26 ;  /* 0x0000001aff107e24 */ /* 0x000fe2000f8e00ff */
[----:B------:R-:W-:Y:S01]  /*06a0*/  MOV R2, 0x700 ;  /* 0x0000070000027802 */ /* 0x000fe20000000f00 */
[----:B------:R-:W-:Y:S02]  /*06b0*/  IMAD.U32 R17, RZ, RZ, UR27 ;  /* 0x0000001bff117e24 */ /* 0x000fe4000f8e00ff */
[----:B------:R-:W-:Y:S02]  /*06c0*/  IMAD.MOV.U32 R4, RZ, RZ, R0 ;  /* 0x000000ffff047224 */ /* 0x000fe400078e0000 */
[----:B------:R-:W-:Y:S02]  /*06d0*/  IMAD.MOV.U32 R5, RZ, RZ, R3 ;  /* 0x000000ffff057224 */ /* 0x000fe400078e0003 */
[----:B------:R-:W-:-:S07]  /*06e0*/  IMAD.U32 R14, RZ, RZ, UR13 ;  /* 0x0000000dff0e7e24 */ /* 0x000fce000f8e00ff */
[----:B01234-:R-:W-:Y:S05]  /*06f0*/  CALL.REL.NOINC `($__internal_83_$__cuda_sm20_div_s64) ;  /* 0x0000001400fc7944 */ /* 0x01ffea0003c00000 */
[----:B------:R-:W-:Y:S01]  /*0700*/  MOV R10, R14 ;  /* 0x0000000e000a7202 */ /* 0x000fe20000000f00 */
[----:B------:R-:W-:-:S07]  /*0710*/  IMAD.MOV.U32 R11, RZ, RZ, R15 ;  /* 0x000000ffff0b7224 */ /* 0x000fce00078e000f */
.L_x_1102:
[----:B-1234-:R-:W-:Y:S05]  /*0720*/  BSYNC.RECONVERGENT B1 ;  /* 0x0000000000017941 */ /* 0x01efea0003800200 */
.L_x_1100:
        /* <DEDUP_REMOVED lines=21> */
[----:B------:R-:W-:-:S12]  /*0880*/  IMAD.MOV.U32 R5, RZ, RZ, RZ ;  /* 0x000000ffff057224 */ /* 0x000fd800078e00ff */
[----:B------:R-:W-:Y:S01]  /*0890*/  @P1 VIADD R14, R14, 0x1 ;  /* 0x000000010e0e1836 */ /* 0x000fe20000000000 */
[----:B------:R-:W-:-:S05]  /*08a0*/  @!P2 LOP3.LUT R14, RZ, UR22, RZ, 0x33, !PT ;  /* 0x00000016ff0eac12 */ /* 0x000fca000f8e33ff */
[----:B------:R-:W-:-:S04]  /*08b0*/  IMAD.MOV R13, RZ, RZ, -R14 ;  /* 0x000000ffff0d7224 */ /* 0x000fc800078e0a0e */
[----:B------:R-:W-:Y:S01]  /*08c0*/  IMAD R4, R13, UR22, R0 ;  /* 0x000000160d047c24 */ /* 0x000fe2000f8e0200 */
[----:B------:R-:W-:Y:S06]  /*08d0*/  BRA `(.L_x_1105) ;  /* 0x0000000000387947 */ /* 0x000fec0003800000 */
.L_x_1104:
[----:B------:R-:W-:Y:S01]  /*08e0*/  MOV R16, UR22 ;  /* 0x0000001600107c02 */ /* 0x000fe20008000f00 */
[----:B------:R-:W-:Y:S01]  /*08f0*/  IMAD.U32 R17, RZ, RZ, UR23 ;  /* 0x00000017ff117e24 */ /* 0x000fe2000f8e00ff */
[----:B------:R-:W-:Y:S01]  /*0900*/  MOV R2, 0x950 ;  /* 0x0000095000027802 */ /* 0x000fe20000000f00 */
[----:B------:R-:W-:Y:S02]  /*0910*/  IMAD.MOV.U32 R4, RZ, RZ, R0 ;  /* 0x000000ffff047224 */ /* 0x000fe400078e0000 */
[----:B------:R-:W-:Y:S02]  /*0920*/  IMAD.MOV.U32 R5, RZ, RZ, R3 ;  /* 0x000000ffff057224 */ /* 0x000fe400078e0003 */
[----:B------:R-:W-:-:S07]  /*0930*/  IMAD.U32 R14, RZ, RZ, UR14 ;  /* 0x0000000eff0e7e24 */ /* 0x000fce000f8e00ff */
[----:B------:R-:W-:Y:S05]  /*0940*/  CALL.REL.NOINC `($__internal_83_$__cuda_sm20_div_s64) ;  /* 0x0000001400687944 */ /* 0x000fea0003c00000 */
[----:B------:R-:W-:Y:S02]  /*0950*/  IADD3 R13, P0, PT, RZ, -R14, RZ ;  /* 0x8000000eff0d7210 */ /* 0x000fe40007f1e0ff */
[----:B------:R-:W-:-:S03]  /*0960*/  MOV R2, R0 ;  /* 0x0000000000027202 */ /* 0x000fc60000000f00 */
[----:B------:R-:W-:Y:S02]  /*0970*/  IMAD.X R12, RZ, RZ, ~R15, P0 ;  /* 0x000000ffff0c7224 */ /* 0x000fe400000e0e0f */
[----:B------:R-:W-:-:S04]  /*0980*/  IMAD.WIDE.U32 R4, R13, UR22, R2 ;  /* 0x000000160d047c25 */ /* 0x000fc8000f8e0002 */
[----:B------:R-:W-:-:S04]  /*0990*/  IMAD R12, R12, UR22, RZ ;  /* 0x000000160c0c7c24 */ /* 0x000fc8000f8e02ff */
[----:B------:R-:W-:-:S04]  /*09a0*/  IMAD R13, R13, UR14, R12 ;  /* 0x0000000e0d0d7c24 */ /* 0x000fc8000f8e020c */
[----:B------:R-:W-:-:S07]  /*09b0*/  IMAD.IADD R5, R5, 0x1, R13 ;  /* 0x0000000105057824 */ /* 0x000fce00078e020d */
.L_x_1105:
[----:B------:R-:W-:Y:S05]  /*09c0*/  BSYNC.RECONVERGENT B1 ;  /* 0x0000000000017941 */ /* 0x000fea0003800200 */
.L_x_1103:
        /* <DEDUP_REMOVED lines=18> */
[----:B------:R-:W-:-:S05]  /*0af0*/  @P0 VIADD R14, R14, -UR50 ;  /* 0x800000320e0e0c36 */ /* 0x000fca0008000000 */
[----:B------:R-:W-:-:S13]  /*0b00*/  ISETP.GE.U32.AND P0, PT, R14, UR50, PT ;  /* 0x000000320e007c0c */ /* 0x000fda000bf06070 */
[----:B------:R-:W-:Y:S01]  /*0b10*/  @P0 VIADD R14, R14, -UR50 ;  /* 0x800000320e0e0c36 */ /* 0x000fe20008000000 */
[----:B------:R-:W-:-:S05]  /*0b20*/  @!P1 LOP3.LUT R14, RZ, UR50, RZ, 0x33, !PT ;  /* 0x00000032ff0e9c12 */ /* 0x000fca000f8e33ff */
[----:B------:R-:W-:Y:S01]  /*0b30*/  IMAD.MOV.U32 R12, RZ, RZ, R14 ;  /* 0x000000ffff0c7224 */ /* 0x000fe200078e000e */
[----:B------:R-:W-:Y:S06]  /*0b40*/  BRA `(.L_x_1108) ;  /* 0x0000000000107947 */ /* 0x000fec0003800000 */
.L_x_1107:
[----:B------:R-:W-:-:S07]  /*0b50*/  MOV R2, 0xb70 ;  /* 0x00000b7000027802 */ /* 0x000fce0000000f00 */
[----:B------:R-:W-:Y:S05]  /*0b60*/  CALL.REL.NOINC `($__internal_84_$__cuda_sm20_rem_s64) ;  /* 0x0000001800307944 */ /* 0x000fea0003c00000 */
[----:B------:R-:W-:Y:S01]  /*0b70*/  MOV R12, R14 ;  /* 0x0000000e000c7202 */ /* 0x000fe20000000f00 */
[----:B------:R-:W-:-:S07]  /*0b80*/  IMAD.MOV.U32 R13, RZ, RZ, R15 ;  /* 0x000000ffff0d7224 */ /* 0x000fce00078e000f */
.L_x_1108:
[----:B------:R-:W-:Y:S05]  /*0b90*/  BSYNC.RECONVERGENT B1 ;  /* 0x0000000000017941 */ /* 0x000fea0003800200 */
.L_x_1106:
        /* <DEDUP_REMOVED lines=8> */
[----:B------:R-:W-:-:S04]  /*0c20*/  HFMA2 R2, -RZ, RZ, 0, 0 ;  /* 0x00000000ff027431 */ /* 0x000fc800000001ff */
        /* <DEDUP_REMOVED lines=16> */
[----:B------:R-:W-:Y:S01]  /*0d30*/  IMAD R4, R5, UR52, R4 ;  /* 0x0000003405047c24 */ /* 0x000fe2000f8e0204 */
[----:B------:R-:W-:Y:S06]  /*0d40*/  BRA `(.L_x_1111) ;  /* 0x00000000002c7947 */ /* 0x000fec0003800000 */
.L_x_1110:
[----:B------:R-:W0:Y:S01]  /*0d50*/  LDCU.64 UR4, c[0x0][0x390] ;  /* 0x00007200ff0477ac */ /* 0x000e220008000a00 */
[----:B------:R-:W-:Y:S01]  /*0d60*/  MOV R2, 0xda0 ;  /* 0x00000da000027802 */ /* 0x000fe20000000f00 */
[----:B0-----:R-:W-:Y:S02]  /*0d70*/  IMAD.U32 R16, RZ, RZ, UR4 ;  /* 0x00000004ff107e24 */ /* 0x001fe4000f8e00ff */
[----:B------:R-:W-:-:S07]  /*0d80*/  IMAD.U32 R14, RZ, RZ, UR5 ;  /* 0x00000005ff0e7e24 */ /* 0x000fce000f8e00ff */
[----:B------:R-:W-:Y:S05]  /*0d90*/  CALL.REL.NOINC `($__internal_83_$__cuda_sm20_div_s64) ;  /* 0x0000001000547944 */ /* 0x000fea0003c00000 */
[----:B------:R-:W-:-:S05]  /*0da0*/  IADD3 R17, P0, PT, RZ, -R14, RZ ;  /* 0x8000000eff117210 */ /* 0x000fca0007f1e0ff */
[----:B------:R-:W-:Y:S02]  /*0db0*/  IMAD.X R2, RZ, RZ, ~R15, P0 ;  /* 0x000000ffff027224 */ /* 0x000fe400000e0e0f */
[----:B------:R-:W-:-:S04]  /*0dc0*/  IMAD.WIDE.U32 R4, R17, UR38, R4 ;  /* 0x0000002611047c25 */ /* 0x000fc8000f8e0004 */
[----:B------:R-:W-:-:S04]  /*0dd0*/  IMAD R2, R2, UR38, RZ ;  /* 0x0000002602027c24 */ /* 0x000fc8000f8e02ff */
[----:B------:R-:W-:-:S05]  /*0de0*/  IMAD R17, R17, UR39, R2 ;  /* 0x0000002711117c24 */ /* 0x000fca000f8e0202 */
[----:B------:R-:W-:-:S07]  /*0df0*/  IADD3 R2, PT, PT, R5, R17, RZ ;  /* 0x0000001105027210 */ /* 0x000fce0007ffe0ff */
.L_x_1111:
[----:B------:R-:W-:Y:S05]  /*0e00*/  BSYNC.RECONVERGENT B1 ;  /* 0x0000000000017941 */ /* 0x000fea0003800200 */
.L_x_1109:
        /* <DEDUP_REMOVED lines=25> */
[----:B------:R-:W-:Y:S02]  /*0fa0*/  IADD3 R25, P2, P3, R20, R4, R18 ;  /* 0x0000000414197210 */ /* 0x000fe40007b5e012 */
[----:B------:R-:W-:Y:S01]  /*0fb0*/  CS2R R22, SRZ ;  /* 0x0000000000167805 */ /* 0x000fe2000001ff00 */
[----:B------:R-:W-:Y:S01]  /*0fc0*/  IMAD.IADD R5, R21, 0x1, R5 ;  /* 0x0000000115057824 */ /* 0x000fe200078e0205 */
[----:B------:R-:W-:-:S04]  /*0fd0*/  ISETP.GE.U32.AND P1, PT, R25, UR28, PT ;  /* 0x0000001c19007c0c */ /* 0x000fc8000bf26070 */
        /* <DEDUP_REMOVED lines=15> */
[----:B--2---:R-:W-:-:S11]  /*10d0*/  DADD R22, RZ, R24 ;  /* 0x00000000ff167229 */ /* 0x004fd60000000018 */
.L_x_1115:
[----:B------:R-:W-:Y:S05]  /*10e0*/  BSYNC.RECONVERGENT B2 ;  /* 0x0000000000027941 */ /* 0x000fea0003800200 */
.L_x_1114:
        /* <DEDUP_REMOVED lines=19> */
[----:B--2---:R-:W-:Y:S01]  /*1220*/  DADD R22, R22, R20 ;  /* 0x0000000016167229 */ /* 0x004fe20000000014 */
[----:B------:R-:W-:Y:S10]  /*1230*/  BRA `(.L_x_1113) ;  /* 0x0000000000507947 */ /* 0x000ff40003800000 */
.L_x_1116:
        /* <DEDUP_REMOVED lines=19> */
[----:B--2---:R-:W-:-:S11]  /*1370*/  DADD R22, R22, R20 ;  /* 0x0000000016167229 */ /* 0x004fd60000000014 */
.L_x_1113:
[----:B------:R-:W-:Y:S05]  /*1380*/  BSYNC.RECONVERGENT B1 ;  /* 0x0000000000017941 */ /* 0x000fea0003800200 */
.L_x_1112:
        /* <DEDUP_REMOVED lines=33> */
.L_x_1121:
[----:B------:R-:W-:Y:S05]  /*15a0*/  BSYNC.RECONVERGENT B3 ;  /* 0x0000000000037941 */ /* 0x000fea0003800200 */
.L_x_1120:
        /* <DEDUP_REMOVED lines=21> */
.L_x_1124:
[----:B------:R-:W-:Y:S05]  /*1700*/  BSYNC.RECONVERGENT B3 ;  /* 0x0000000000037941 */ /* 0x000fea0003800200 */
.L_x_1123:
[----:B------:R-:W-:Y:S05]  /*1710*/  BRA `(.L_x_1125) ;  /* 0x0000000000647947 */ /* 0x000fea0003800000 */
.L_x_1122:
        /* <DEDUP_REMOVED lines=22> */
.L_x_1128:
[----:B------:R-:W-:Y:S05]  /*1880*/  BSYNC.RECONVERGENT B3 ;  /* 0x0000000000037941 */ /* 0x000fea0003800200 */
.L_x_1127:
[----:B------:R-:W-:Y:S05]  /*1890*/  BRA `(.L_x_1129) ;  /* 0x0000000000787947 */ /* 0x000fea0003800000 */
.L_x_1119:
[----:B------:R-:W-:Y:S05]  /*18a0*/  @!P0 BRA `(.L_x_1130) ;  /* 0x00000000006c8947 */ /* 0x000fea0003800000 */
.L_x_1125:
        /* <DEDUP_REMOVED lines=26> */
.L_x_1131:
[----:B------:R-:W-:Y:S05]  /*1a50*/  BSYNC.RECONVERGENT B3 ;  /* 0x0000000000037941 */ /* 0x000fea0003800200 */
.L_x_1130:
[----:B------:R-:W-:Y:S05]  /*1a60*/  @!P4 BREAK.RELIABLE B1 ;  /* 0x000000000001c942 */ /* 0x000fea0003800100 */
[----:B------:R-:W-:Y:S05]  /*1a70*/  @!P4 BRA `(.L_x_1126) ;  /* 0x000000000090c947 */ /* 0x000fea0003800000 */
.L_x_1129:
[----:B------:R-:W-:Y:S05]  /*1a80*/  BSYNC.RELIABLE B1 ;  /* 0x0000000000017941 */ /* 0x000fea0003800100 */
.L_x_1118:
        /* <DEDUP_REMOVED lines=35> */
.L_x_1126:
[----:B------:R-:W-:Y:S05]  /*1cc0*/  BSYNC.RECONVERGENT B2 ;  /* 0x0000000000027941 */ /* 0x000fea0003800200 */
.L_x_1117:
        /* <DEDUP_REMOVED lines=11> */
[----:B------:R-:W-:-:S03]  /*1d80*/  IADD3.X R5, PT, PT, R2, R13, R19, P1, !PT ;  /* 0x0000000d02057210 */ /* 0x000fc60000ffe413 */
[----:B------:R-:W-:Y:S02]  /*1d90*/  IMAD R14, R14, UR44, RZ ;  /* 0x0000002c0e0e7c24 */ /* 0x000fe4000f8e02ff */
[----:B------:R-:W-:-:S04]  /*1da0*/  IMAD.WIDE.U32 R4, R11, UR44, R4 ;  /* 0x0000002c0b047c25 */ /* 0x000fc8000f8e0004 */
[----:B------:R-:W-:Y:S01]  /*1db0*/  IMAD R11, R11, UR11, R14 ;  /* 0x0000000b0b0b7c24 */ /* 0x000fe2000f8e020e */
[----:B------:R-:W-:-:S03]  /*1dc0*/  LEA R12, P0, R4, UR36, 0x3 ;  /* 0x00000024040c7c11 */ /* 0x000fc6000f8018ff */
[----:B------:R-:W-:Y:S02]  /*1dd0*/  IMAD.IADD R5, R5, 0x1, R11 ;  /* 0x0000000105057824 */ /* 0x000fe400078e020b */
[----:B------:R-:W2:Y:S03]  /*1de0*/  LDG.E.64 R10, desc[UR34][R8.64] ;  /* 0x00000022080a7981 */ /* 0x000ea6000c1e1b00 */
[----:B------:R-:W-:-:S05]  /*1df0*/  LEA.HI.X R13, R4, UR37, R5, 0x3, P0 ;  /* 0x00000025040d7c11 */ /* 0x000fca00080f1c05 */
[----:B------:R-:W3:Y:S01]  /*1e00*/  LDG.E.64 R4, desc[UR34][R12.64] ;  /* 0x000000220c047981 */ /* 0x000ee2000c1e1b00 */
[----:B------:R-:W-:-:S04]  /*1e10*/  IADD3 R0, P0, PT, R6, R0, RZ ;  /* 0x0000000006007210 */ /* 0x000fc80007f1e0ff */
[----:B------:R-:W-:Y:S02]  /*1e20*/  IADD3.X R3, PT, PT, R7, R3, RZ, P0, !PT ;  /* 0x0000000307037210 */ /* 0x000fe400007fe4ff */
[----:B------:R-:W-:-:S04]  /*1e30*/  ISETP.GE.U32.AND P0, PT, R0, UR24, PT ;  /* 0x0000001800007c0c */ /* 0x000fc8000bf06070 */
[----:B------:R-:W-:Y:S02]  /*1e40*/  ISETP.GE.AND.EX P0, PT, R3, UR12, PT, P0 ;  /* 0x0000000c03007c0c */ /* 0x000fe4000bf06300 */
[----:B------:R-:W-:Y:S01]  /*1e50*/  LEA R2, P1, R6, R8, 0x3 ;  /* 0x0000000806027211 */ /* 0x000fe200078218ff */
[----:B---3--:R-:W-:-:S08]  /*1e60*/  DADD R4, R4, R22 ;  /* 0x0000000004047229 */ /* 0x008fd00000000016 */
[----:B--2---:R-:W-:-:S07]  /*1e70*/  DADD R4, R4, R10 ;  /* 0x0000000004047229 */ /* 0x004fce000000000a */
[----:B------:R0:W-:Y:S01]  /*1e80*/  STG.E.64 desc[UR34][R8.64], R4 ;  /* 0x0000000408007986 */ /* 0x0001e2000c101b22 */
[----:B------:R-:W-:-:S05]  /*1e90*/  SHF.L.U64.HI R11, R6, 0x3, R7 ;  /* 0x00000003060b7819 */ /* 0x000fca0000010207 */
[----:B------:R-:W-:Y:S01]  /*1ea0*/  IMAD.X R11, R9, 0x1, R11, P1 ;  /* 0x00000001090b7824 */ /* 0x000fe200008e060b */
[----:B------:R-:W-:Y:S06]  /*1eb0*/  @!P0 BRA `(.L_x_1132) ;  /* 0xffffffe4008c8947 */ /* 0x000fec000383ffff */
[----:B------:R-:W-:Y:S05]  /*1ec0*/  BSYNC.RECONVERGENT B0 ;  /* 0x0000000000007941 */ /* 0x000fea0003800200 */
.L_x_1099:
[----:B------:R-:W-:Y:S05]  /*1ed0*/  WARPSYNC.ALL ;  /* 0x0000000000007948 */ /* 0x000fea0003800000 */
[----:B------:R-:W-:Y:S05]  /*1ee0*/  EXIT ;  /* 0x000000000000794d */ /* 0x000fea0003800000 */
        .weak           $__internal_83_$__cuda_sm20_div_s64
        .type           $__internal_83_$__cuda_sm20_div_s64,@function
        .size           $__internal_83_$__cuda_sm20_div_s64,($__internal_84_$__cuda_sm20_rem_s64 - $__internal_83_$__cuda_sm20_div_s64)
$__internal_83_$__cuda_sm20_div_s64:
        /* <DEDUP_REMOVED lines=43> */
[CC--:B------:R-:W-:Y:S02]  /*21a0*/  IMAD R23, R24.reuse, R17.reuse, RZ ;  /* 0x0000001118177224 */ /* 0x0c0fe400078e02ff */
[----:B------:R-:W-:-:S04]  /*21b0*/  IMAD.HI.U32 R25, R24, R17, RZ ;  /* 0x0000001118197227 */ /* 0x000fc800078e00ff */
[----:B------:R-:W-:-:S04]  /*21c0*/  IMAD.WIDE.U32 R18, R22, R17, R18 ;  /* 0x0000001116127225 */ /* 0x000fc800078e0012 */
        /* <DEDUP_REMOVED lines=34> */
[----:B------:R-:W-:Y:S01]  /*23f0*/  SEL R14, R14, 0xffffffff, P0 ;  /* 0xffffffff0e0e7807 */ /* 0x000fe20000000000 */
[----:B------:R-:W-:Y:S01]  /*2400*/  IMAD.MOV.U32 R17, RZ, RZ, 0x0 ;  /* 0x00000000ff117424 */ /* 0x000fe200078e00ff */
[----:B------:R-:W-:-:S03]  /*2410*/  SEL R15, R15, 0xffffffff, P0 ;  /* 0xffffffff0f0f7807 */ /* 0x000fc60000000000 */
[----:B------:R-:W-:Y:S05]  /*2420*/  RET.REL.NODEC R16 `(_ZN2at6native49_GLOBAL__N__cfa43aba_16_ReflectionPad_cu_f800513940reflection_pad2d_backward_det_out_kernelIdEEvPT_PKS3_lliiiiiii) ;  /* 0xffffffd810f47950 */ /* 0x000fea0003c3ffff */
        .weak           $__internal_84_$__cuda_sm20_rem_s64
        .type           $__internal_84_$__cuda_sm20_rem_s64,@function
        .size           $__internal_84_$__cuda_sm20_rem_s64,(.L_x_1306 - $__internal_84_$__cuda_sm20_rem_s64)
$__internal_84_$__cuda_sm20_rem_s64:
        /* <DEDUP_REMOVED lines=38> */
[----:B------:R-:W-:Y:S01]  /*2690*/  IMAD.X R19, R12, 0x1, R19, P0 ;  /* 0x000000010c137824 */ /* 0x000fe200000e0613 */
[----:B------:R-:W-:Y:S01]  /*26a0*/  IADD3.X R16, PT, PT, RZ, ~R15, RZ, P4, !PT ;  /* 0x8000000fff107210 */ /* 0x000fe200027fe4ff */
        /* <DEDUP_REMOVED lines=38> */
[----:B------:R-:W-:Y:S06]  /*2910*/  RET.REL.NODEC R12 `(_ZN2at6native49_GLOBAL__N__cfa43aba_16_ReflectionPad_cu_f800513940reflection_pad2d_backward_det_out_kernelIdEEvPT_PKS3_lliiiiiii) ;  /* 0xffffffd40cb87950 */ /* 0x000fec0003c3ffff */
.L_x_1133:
        /* <DEDUP_REMOVED lines=14> */
.L_x_1306:


//--------------------- .text._ZN2at6native49_GLOBAL__N__cfa43aba_16_ReflectionPad_cu_f800513927reflection_pad2d_out_kernelIN3c108BFloat16EEEvPKT_PS5_lliiiiiii --------------------------
	.section	.text._ZN2at6native49_GLOBAL__N__cfa43aba_16_ReflectionPad_cu_f800513927reflection_pad2d_out_kernelIN3c108BFloat16EEEvPKT_PS5_lliiiiiii,"ax",@progbits
	.align	128
.text._ZN2at6native49_GLOBAL__N__cfa43aba_16_ReflectionPad_cu_f800513927reflection_pad2d_out_kernelIN3c108BFloat16EEEvPKT_PS5_lliiiiiii:
        .type           _ZN2at6native49_GLOBAL__N__cfa43aba_16_ReflectionPad_cu_f800513927reflection_pad2d_out_kernelIN3c108BFloat16EEEvPKT_PS5_lliiiiiii,@function
        .size           _ZN2at6native49_GLOBAL__N__cfa43aba_16_ReflectionPad_cu_f800513927reflection_pad2d_out_kernelIN3c108BFloat16EEEvPKT_PS5_lliiiiiii,(.L_x_1309 - _ZN2at6native49_GLOBAL__N__cfa43aba_16_ReflectionPad_cu_f800513927reflection_pad2d_out_kernelIN3c108BFloat16EEEvPKT_PS5_lliiiiiii)
        .other          _ZN2at6native49_GLOBAL__N__cfa43aba_16_ReflectionPad_cu_f800513927reflection_pad2d_out_kernelIN3c108BFloat16EEEvPKT_PS5_lliiiiiii,@"STO_CUDA_ENTRY STV_DEFAULT"
_ZN2at6native49_GLOBAL__N__cfa43aba_16_ReflectionPad_cu_f800513927reflection_pad2d_out_kernelIN3c108BFloat16EEEvPKT_PS5_lliiiiiii:
        /* <DEDUP_REMOVED lines=61> */
.L_x_1134:
[----:B------:R-:W-:-:S07]  /*03d0*/  MOV R0, 0x3f0 ;  /* 0x000003f000007802 */ /* 0x000fce0000000f00 */
[----:B------:R-:W-:Y:S05]  /*03e0*/  CALL.REL.NOINC `($__internal_85_$__cuda_sm20_div_s64) ;  /* 0x0000000400a47944 */ /* 0x000fea0003c00000 */
[----:B------:R-:W-:Y:S01]  /*03f0*/  IADD3 R5, P0, PT, RZ, -R6, RZ ;  /* 0x80000006ff057210 */ /* 0x000fe20007f1e0ff */
[----:B------:R-:W-:-:S04]  /*0400*/  IMAD.MOV.U32 R3, RZ, RZ, RZ ;  /* 0x000000ffff037224 */ /* 0x000fc800078e00ff */
[----:B------:R-:W-:Y:S02]  /*0410*/  IMAD.X R0, RZ, RZ, ~R7, P0 ;  /* 0x000000ffff007224 */ /* 0x000fe400000e0e07 */
[----:B------:R-:W-:-:S04]  /*0420*/  IMAD.WIDE.U32 R2, R5, UR28, R2 ;  /* 0x0000001c05027c25 */ /* 0x000fc8000f8e0002 */
[----:B------:R-:W-:-:S04]  /*0430*/  IMAD R0, R0, UR28, RZ ;  /* 0x0000001c00007c24 */ /* 0x000fc8000f8e02ff */
[----:B------:R-:W-:Y:S02]  /*0440*/  IMAD R5, R5, UR18, R0 ;  /* 0x0000001205057c24 */ /* 0x000fe4000f8e0200 */
[----:B------:R-:W-:Y:S01]  /*0450*/  IMAD.MOV.U32 R0, RZ, RZ, R2 ;  /* 0x000000ffff007224 */ /* 0x000fe200078e0002 */
[----:B------:R-:W-:Y:S01]  /*0460*/  MOV R2, R6 ;  /* 0x0000000600027202 */ /* 0x000fe20000000f00 */
[----:B------:R-:W-:Y:S02]  /*0470*/  IMAD.IADD R5, R3, 0x1, R5 ;  /* 0x0000000103057824 */ /* 0x000fe400078e0205 */
[----:B------:R-:W-:-:S07]  /*0480*/  IMAD.MOV.U32 R3, RZ, RZ, R7 ;  /* 0x000000ffff037224 */ /* 0x000fce00078e0007 */
.L_x_1135:
[----:B------:R-:W0:Y:S01]  /*0490*/  LDCU UR23, c[0x0][0x3a0] ;  /* 0x00007400ff1777ac */ /* 0x000e220008000800 */
[----:B------:R-:W-:Y:S02]  /*04a0*/  IMAD.U32 R9, RZ, RZ, UR16 ;  /* 0x00000010ff097e24 */ /* 0x000fe4000f8e00ff */
[----:B------:R-:W-:Y:S01]  /*04b0*/  IMAD.U32 R13, RZ, RZ, UR19 ;  /* 0x00000013ff0d7e24 */ /* 0x000fe2000f8e00ff */
[----:B------:R-:W1:Y:S02]  /*04c0*/  LDCU UR22, c[0x0][0x3a8] ;  /* 0x00007500ff1677ac */ /* 0x000e640008000800 */
[----:B------:R-:W-:Y:S01]  /*04d0*/  IADD3 R9, P0, P1, R2, 0x1, -R9 ;  /* 0x0000000102097810 */ /* 0x000fe2000791e809 */
[----:B------:R-:W2:Y:S03]  /*04e0*/  LDCU.128 UR12, c[0x0][0x390] ;  /* 0x00007200ff0c77ac */ /* 0x000ea60008000c00 */
[----:B------:R-:W-:-:S02]  /*04f0*/  IADD3.X R7, PT, PT, R3, ~UR17, RZ, P0, P1 ;  /* 0x8000001103077c10 */ /* 0x000fc400087e24ff */
[----:B------:R-:W-:Y:S01]  /*0500*/  IADD3 R8, P2, PT, RZ, -R9, RZ ;  /* 0x80000009ff087210 */ /* 0x000fe20007f5e0ff */
[----:B------:R-:W3:Y:S01]  /*0510*/  LDCU.128 UR32, c[0x0][0x380] ;  /* 0x00007000ff2077ac */ /* 0x000ee20008000c00 */
[----:B------:R-:W-:Y:S02]  /*0520*/  ISETP.LT.AND P1, PT, R7, RZ, PT ;  /* 0x000000ff0700720c */ /* 0x000fe40003f21270 */
[----:B0-----:R-:W-:Y:S01]  /*0530*/  IADD3 R6, P0, PT, R2, -UR23, RZ ;  /* 0x8000001702067c10 */ /* 0x001fe2000ff1e0ff */
[----:B------:R-:W-:Y:S01]  /*0540*/  UISETP.GT.U32.AND UP2, UPT, UR23, URZ, UPT ;  /* 0x000000ff1700728c */ /* 0x000fe2000bf44070 */
[----:B------:R-:W-:Y:S01]  /*0550*/  SEL R9, R9, R8, P1 ;  /* 0x0000000809097207 */ /* 0x000fe20000800000 */
[----:B------:R-:W-:Y:S01]  /*0560*/  IMAD.X R8, RZ, RZ, ~R7, P2 ;  /* 0x000000ffff087224 */ /* 0x000fe200010e0e07 */
[----:B------:R-:W-:Y:S01]  /*0570*/  IADD3.X R4, PT, PT, R3, ~UR26, RZ, P0, !PT ;  /* 0x8000001a03047c10 */ /* 0x000fe200087fe4ff */
[----:B------:R-:W-:Y:S01]  /*0580*/  UIADD3 UR10, UP1, UPT, URZ, -UR23, URZ ;  /* 0x80000017ff0a7290 */ /* 0x000fe2000ff3e0ff */
[----:B------:R-:W-:Y:S01]  /*0590*/  IADD3 R11, P0, PT, RZ, -R6, RZ ;  /* 0x80000006ff0b7210 */ /* 0x000fe20007f1e0ff */
[----:B------:R-:W-:Y:S01]  /*05a0*/  UISETP.GT.AND.EX UP2, UPT, UR26, URZ, UPT, UP2 ;  /* 0x000000ff1a00728c */ /* 0x000fe2000bf44320 */
[----:B------:R-:W-:Y:S01]  /*05b0*/  ISETP.LT.AND P2, PT, R4, RZ, PT ;  /* 0x000000ff0400720c */ /* 0x000fe20003f41270 */
[----:B------:R-:W-:Y:S01]  /*05c0*/  UIADD3.X UR11, UPT, UPT, URZ, ~UR26, URZ, UP1, !UPT ;  /* 0x8000001aff0b7290 */ /* 0x000fe20008ffe4ff */
[----:B------:R-:W-:Y:S01]  /*05d0*/  SEL R7, R7, R8, P1 ;  /* 0x0000000807077207 */ /* 0x000fe20000800000 */
[----:B------:R-:W-:Y:S01]  /*05e0*/  UISETP.GT.U32.AND UP1, UPT, UR10, URZ, UPT ;  /* 0x000000ff0a00728c */ /* 0x000fe2000bf24070 */
[----:B------:R-:W-:Y:S01]  /*05f0*/  SEL R6, R11, R6, P2 ;  /* 0x000000060b067207 */ /* 0x000fe20001000000 */
[----:B------:R-:W-:Y:S01]  /*0600*/  IMAD.X R11, RZ, RZ, ~R4, P0 ;  /* 0x000000ffff0b7224 */ /* 0x000fe200000e0e04 */
[----:B------:R-:W-:Y:S01]  /*0610*/  IADD3 R8, P0, P1, R0, 0x1, -R13 ;  /* 0x0000000100087810 */ /* 0x000fe2000791e80d */
[----:B------:R-:W-:-:S02]  /*0620*/  USEL UR6, UR23, URZ, UP2 ;  /* 0x000000ff17067287 */ /* 0x000fc40009000000 */
[----:B------:R-:W-:Y:S01]  /*0630*/  USEL UR7, UR26, URZ, UP2 ;  /* 0x000000ff1a077287 */ /* 0x000fe20009000000 */
[----:B------:R-:W-:Y:S01]  /*0640*/  IADD3.X R10, PT, PT, R5, ~UR20, RZ, P0, P1 ;  /* 0x80000014050a7c10 */ /* 0x000fe200087e24ff */
[----:B------:R-:W-:Y:S01]  /*0650*/  UISETP.GT.AND.EX UP1, UPT, UR11, URZ, UPT, UP1 ;  /* 0x000000ff0b00728c */ /* 0x000fe2000bf24310 */
[----:B------:R-:W-:Y:S01]  /*0660*/  IADD3 R15, P1, PT, RZ, -R8, RZ ;  /* 0x80000008ff0f7210 */ /* 0x000fe20007f3e0ff */
[----:B------:R-:W-:Y:S01]  /*0670*/  ULOP3.LUT UR6, URZ, UR6, URZ, 0x33, !UPT ;  /* 0x00000006ff067292 */ /* 0x000fe2000f8e33ff */
[----:B------:R-:W-:Y:S01]  /*0680*/  SEL R4, R11, R4, P2 ;  /* 0x000000040b047207 */ /* 0x000fe20001000000 */
[----:B-1----:R-:W-:Y:S01]  /*0690*/  UISETP.GT.U32.AND UP0, UPT, UR22, URZ, UPT ;  /* 0x000000ff1600728c */ /* 0x002fe2000bf04070 */
[----:B------:R-:W-:Y:S01]  /*06a0*/  ISETP.LT.AND P0, PT, R10, RZ, PT ;  /* 0x000000ff0a00720c */ /* 0x000fe20003f01270 */
[----:B------:R-:W-:Y:S01]  /*06b0*/  IMAD.X R11, RZ, RZ, ~R10, P1 ;  /* 0x000000ffff0b7224 */ /* 0x000fe200008e0e0a */
[----:B------:R-:W-:Y:S01]  /*06c0*/  ULOP3.LUT UR7, URZ, UR7, URZ, 0x33, !UPT ;  /* 0x00000007ff077292 */ /* 0x000fe2000f8e33ff */
[----:B------:R-:W-:Y:S01]  /*06d0*/  IADD3 R13, P1, PT, RZ, -UR22, RZ ;  /* 0x80000016ff0d7c10 */ /* 0x000fe2000ff3e0ff */
[----:B------:R-:W-:Y:S01]  /*06e0*/  USEL UR10, UR10, URZ, UP1 ;  /* 0x000000ff0a0a7287 */ /* 0x000fe20008800000 */
[----:B------:R-:W-:Y:S01]  /*06f0*/  SEL R15, R15, R8, P0 ;  /* 0x000000080f0f7207 */ /* 0x000fe20000000000 */
[----:B------:R-:W-:Y:S01]  /*0700*/  UIADD3 UR6, UP2, UP3, UR6, UR16, UR23 ;  /* 0x0000001006067290 */ /* 0x000fe2000fb5e017 */
[----:B------:R-:W-:Y:S01]  /*0710*/  SEL R14, R11, R10, P0 ;  /* 0x0000000a0b0e7207 */ /* 0x000fe20000000000 */
[----:B------:R-:W-:Y:S01]  /*0720*/  UISETP.GT.AND.EX UP0, UPT, UR27, URZ, UPT, UP0 ;  /* 0x000000ff1b00728c */ /* 0x000fe2000bf04300 */
[----:B------:R-:W-:Y:S01]  /*0730*/  IADD3 R10, P2, PT, R0, -UR22, RZ ;  /* 0x80000016000a7c10 */ /* 0x000fe2000ff5e0ff */
[----:B------:R-:W-:Y:S01]  /*0740*/  USEL UR11, UR11, URZ, UP1 ;  /* 0x000000ff0b0b7287 */ /* 0x000fe20008800000 */
[----:B------:R-:W-:Y:S01]  /*0750*/  IMAD.X R12, RZ, RZ, ~UR27, P1 ;  /* 0x8000001bff0c7e24 */ /* 0x000fe200088e06ff */
[----:B------:R-:W-:Y:S01]  /*0760*/  UIADD3.X UR7, UPT, UPT, UR7, UR17, UR26, UP2, UP3 ;  /* 0x0000001107077290 */ /* 0x000fe200097e641a */
[----:B------:R-:W-:Y:S01]  /*0770*/  IADD3.X R11, PT, PT, R5, ~UR27, RZ, P2, !PT ;  /* 0x8000001b050b7c10 */ /* 0x000fe200097fe4ff */
[----:B------:R-:W-:Y:S01]  /*0780*/  UIADD3 UR6, UP1, UPT, UR6, UR10, URZ ;  /* 0x0000000a06067290 */ /* 0x000fe2000ff3e0ff */
[-C--:B------:R-:W-:Y:S01]  /*0790*/  IADD3 R17, P2, PT, RZ, -R10.reuse, RZ ;  /* 0x8000000aff117210 */ /* 0x080fe20007f5e0ff */
[----:B------:R-:W-:Y:S01]  /*07a0*/  USEL UR9, UR22, URZ, UP0 ;  /* 0x000000ff16097287 */ /* 0x000fe20008000000 */
[----:B------:R-:W-:Y:S01]  /*07b0*/  ISETP.GT.U32.AND P0, PT, R13, RZ, PT ;  /* 0x000000ff0d00720c */ /* 0x000fe20003f04070 */
[----:B------:R-:W-:Y:S01]  /*07c0*/  UIADD3.X UR7, UPT, UPT, UR7, UR11, URZ, UP1, !UPT ;  /* 0x0000000b07077290 */ /* 0x000fe20008ffe4ff */
[----:B------:R-:W-:Y:S01]  /*07d0*/  ISETP.LT.AND P1, PT, R11, RZ, PT ;  /* 0x000000ff0b00720c */ /* 0x000fe20003f21270 */
[----:B------:R-:W-:Y:S01]  /*07e0*/  USEL UR10, UR27, URZ, UP0 ;  /* 0x000000ff1b0a7287 */ /* 0x000fe20008000000 */
[----:B------:R-:W-:Y:S01]  /*07f0*/  IMAD.X R16, RZ, RZ, ~R11, P2 ;  /* 0x000000ffff107224 */ /* 0x000fe200010e0e0b */
[----:B------:R-:W-:Y:S01]  /*0800*/  ULOP3.LUT UR9, URZ, UR9, URZ, 0x33, !UPT ;  /* 0x00000009ff097292 */ /* 0x000fe2000f8e33ff */
[----:B------:R-:W-:Y:S01]  /*0810*/  ISETP.GT.AND.EX P0, PT, R12, RZ, PT, P0 ;  /* 0x000000ff0c00720c */ /* 0x000fe20003f04300 */
[----:B--2---:R-:W-:Y:S01]  /*0820*/  UIMAD.WIDE.U32 UR6, UR8, UR14, UR6 ;  /* 0x0000000e080672a5 */ /* 0x004fe2000f8e0006 */
[----:B------:R-:W-:Y:S01]  /*0830*/  IADD3 R8, P5, PT, R0, R15, RZ ;  /* 0x0000000f00087210 */ /* 0x000fe20007fbe0ff */
[----:B------:R-:W-:Y:S01]  /*0840*/  UIADD3 UR9, UP0, UP1, UR9, UR19, UR22 ;  /* 0x0000001309097290 */ /* 0x000fe2000f91e016 */
[----:B------:R-:W-:Y:S01]  /*0850*/  SEL R13, R13, RZ, P0 ;  /* 0x000000ff0d0d7207 */ /* 0x000fe20000000000 */
[----:B------:R-:W-:Y:S01]  /*0860*/  ULOP3.LUT UR10, URZ, UR10, URZ, 0x33, !UPT ;  /* 0x0000000aff0a7292 */ /* 0x000fe2000f8e33ff */
[----:B------:R-:W-:Y:S01]  /*0870*/  SEL R16, R16, R11, P1 ;  /* 0x0000000b10107207 */ /* 0x000fe20000800000 */
[----:B------:R-:W-:Y:S01]  /*0880*/  UIMAD UR7, UR8, UR15, UR7 ;  /* 0x0000000f080772a4 */ /* 0x000fe2000f8e0207 */
[----:B------:R-:W-:Y:S01]  /*0890*/  IADD3 R11, P3, P4, -R2, UR6, R9 ;  /* 0x00000006020b7c10 */ /* 0x000fe2000fc7e109 */
[----:B------:R-:W-:Y:S01]  /*08a0*/  UIADD3.X UR6, UPT, UPT, UR10, UR20, UR27, UP0, UP1 ;  /* 0x000000140a067290 */ /* 0x000fe200087e241b */
[----:B------:R-:W-:Y:S01]  /*08b0*/  SEL R15, R17, R10, P1 ;  /* 0x0000000a110f7207 */ /* 0x000fe20000800000 */
[----:B------:R-:W-:Y:S01]  /*08c0*/  IMAD.X R9, R5, 0x1, R14, P5 ;  /* 0x0000000105097824 */ /* 0x000fe200028e060e */
[----:B------:R-:W-:-:S02]  /*08d0*/  IADD3 R8, P1, P2, -R8, UR9, R13 ;  /* 0x0000000908087c10 */ /* 0x000fc4000fa3e10d */
[----:B------:R-:W-:Y:S02]  /*08e0*/  SEL R10, R12, RZ, P0 ;  /* 0x000000ff0c0a7207 */ /* 0x000fe40000000000 */
[----:B------:R-:W-:Y:S02]  /*08f0*/  IADD3 R11, P0, PT, R11, R6, RZ ;  /* 0x000000060b0b7210 */ /* 0x000fe40007f1e0ff */
[----:B------:R-:W-:Y:S02]  /*0900*/  IADD3.X R13, PT, PT, ~R3, UR7, R7, P3, P4 ;  /* 0x00000007030d7c10 */ /* 0x000fe40009fe8507 */
[----:B------:R-:W-:Y:S02]  /*0910*/  IADD3.X R7, PT, PT, ~R9, UR6, R10, P1, P2 ;  /* 0x0000000609077c10 */ /* 0x000fe40008fe450a */
[----:B------:R-:W-:Y:S01]  /*0920*/  IADD3 R6, P1, PT, R8, R15, RZ ;  /* 0x0000000f08067210 */ /* 0x000fe20007f3e0ff */
[----:B------:R-:W-:-:S04]  /*0930*/  IMAD.X R4, R13, 0x1, R4, P0 ;  /* 0x000000010d047824 */ /* 0x000fc800000e0604 */
[----:B------:R-:W-:Y:S02]  /*0940*/  IMAD.X R7, R7, 0x1, R16, P1 ;  /* 0x0000000107077824 */ /* 0x000fe400008e0610 */
[----:B------:R-:W-:Y:S02]  /*0950*/  IMAD R4, R4, UR12, RZ ;  /* 0x0000000c04047c24 */ /* 0x000fe4000f8e02ff */
[----:B------:R-:W-:-:S04]  /*0960*/  IMAD.WIDE.U32 R6, R11, UR12, R6 ;  /* 0x0000000c0b067c25 */ /* 0x000fc8000f8e0006 */
[----:B------:R-:W-:Y:S01]  /*0970*/  IMAD R11, R11, UR13, R4 ;  /* 0x0000000d0b0b7c24 */ /* 0x000fe2000f8e0204 */
[----:B---3--:R-:W-:-:S04]  /*0980*/  LEA R8, P0, R6, UR32, 0x1 ;  /* 0x0000002006087c11 */ /* 0x008fc8000f8008ff */
[----:B------:R-:W-:-:S04]  /*0990*/  IADD3 R7, PT, PT, R7, R11, RZ ;  /* 0x0000000b07077210 */ /* 0x000fc80007ffe0ff */
[----:B------:R-:W-:-:S06]  /*09a0*/  LEA.HI.X R9, R6, UR33, R7, 0x1, P0 ;  /* 0x0000002106097c11 */ /* 0x000fcc00080f0c07 */
[----:B------:R-:W2:Y:S01]  /*09b0*/  LDG.E.U16 R9, desc[UR24][R8.64] ;  /* 0x0000001808097981 */ /* 0x000ea2000c1e1500 */
[----:B------:R-:W-:Y:S01]  /*09c0*/  IADD3 R7, P0, PT, R2, UR4, RZ ;  /* 0x0000000402077c10 */ /* 0x000fe2000ff1e0ff */
[----:B------:R-:W-:Y:S02]  /*09d0*/  IMAD.U32 R2, RZ, RZ, UR21 ;  /* 0x00000015ff027e24 */ /* 0x000fe4000f8e00ff */
[----:B------:R-:W-:-:S03]  /*09e0*/  IMAD.MOV.U32 R4, RZ, RZ, R0 ;  /* 0x000000ffff047224 */ /* 0x000fc600078e0000 */
[----:B------:R-:W-:-:S05]  /*09f0*/  IADD3.X R2, PT, PT, R3, UR5, R2, P0, !PT ;  /* 0x0000000503027c10 */ /* 0x000fca00087fe402 */
[----:B------:R-:W-:Y:S02]  /*0a00*/  IMAD R6, R2, UR28, RZ ;  /* 0x0000001c02067c24 */ /* 0x000fe4000f8e02ff */
[----:B------:R-:W-:-:S04]  /*0a10*/  IMAD.WIDE.U32 R2, R7, UR28, R4 ;  /* 0x0000001c07027c25 */ /* 0x000fc8000f8e0004 */
[----:B------:R-:W-:Y:S01]  /*0a20*/  IMAD R7, R7, UR18, R6 ;  /* 0x0000001207077c24 */ /* 0x000fe2000f8e0206 */
[----:B------:R-:W-:-:S03]  /*0a30*/  LEA R4, P0, R2, UR34, 0x1 ;  /* 0x0000002202047c11 */ /* 0x000fc6000f8008ff */
[----:B------:R-:W-:-:S05]  /*0a40*/  IMAD.IADD R3, R3, 0x1, R7 ;  /* 0x0000000103037824 */ /* 0x000fca00078e0207 */
[----:B------:R-:W-:-:S05]  /*0a50*/  LEA.HI.X R5, R2, UR35, R3, 0x1, P0 ;  /* 0x0000002302057c11 */ /* 0x000fca00080f0c03 */
[----:B--2---:R-:W-:Y:S01]  /*0a60*/  STG.E.U16 desc[UR24][R4.64], R9 ;  /* 0x0000000904007986 */ /* 0x004fe2000c101518 */
[----:B------:R-:W-:Y:S05]  /*0a70*/  EXIT ;  /* 0x000000000000794d */ /* 0x000fea0003800000 */
        .weak           $__internal_85_$__cuda_sm20_div_s64
        .type           $__internal_85_$__cuda_sm20_div_s64,@function
        .size           $__internal_85_$__cuda_sm20_div_s64,(.L_x_1309 - $__internal_85_$__cuda_sm20_div_s64)
$__internal_85_$__cuda_sm20_div_s64:
        /* <DEDUP_REMOVED lines=29> */
[----:B------:R-:W-:Y:S02]  /*0c50*/  HFMA2 R7, -RZ, RZ, 0, 0 ;  /* 0x00000000ff077431 */ /* 0x000fe400000001ff */
        /* <DEDUP_REMOVED lines=44> */
[----:B------:R-:W-:Y:S06]  /*0f20*/  RET.REL.NODEC R4 `(_ZN2at6native49_GLOBAL__N__cfa43aba_16_ReflectionPad_cu_f800513927reflection_pad2d_out_kernelIN3c108BFloat16EEEvPKT_PS5_lliiiiiii) ;  /* 0xfffffff004347950 */ /* 0x000fec0003c3ffff */
.L_x_1136:
        /* <DEDUP_REMOVED lines=13> */
.L_x_1309:


//--------------------- .text._ZN2at6native49_GLOBAL__N__cfa43aba_16_ReflectionPad_cu_f800513927reflection_pad2d_out_kernelIN3c104HalfEEEvPKT_PS5_lliiiiiii --------------------------
	.section	.text._ZN2at6native49_GLOBAL__N__cfa43aba_16_ReflectionPad_cu_f800513927reflection_pad2d_out_kernelIN3c104HalfEEEvPKT_PS5_lliiiiiii,"ax",@progbits
	.align	128
.text._ZN2at6native49_GLOBAL__N__cfa43aba_16_ReflectionPad_cu_f800513927reflection_pad2d_out_kernelIN3c104HalfEEEvPKT_PS5_lliiiiiii:
        .type           _ZN2at6native49_GLOBAL__N__cfa43aba_16_ReflectionPad_cu_f800513927reflection_pad2d_out_kernelIN3c104HalfEEEvPKT_PS5_lliiiiiii,@function
        .size           _ZN2at6native49_GLOBAL__N__cfa43aba_16_ReflectionPad_cu_f800513927reflection_pad2d_out_kernelIN3c104HalfEEEvPKT_PS5_lliiiiiii,(.L_x_1311 - _ZN2at6native49_GLOBAL__N__cfa43aba_16_ReflectionPad_cu_f800513927reflection_pad2d_out_kernelIN3c104HalfEEEvPKT_PS5_lliiiiiii)
        .other          _ZN2at6native49_GLOBAL__N__cfa43aba_16_ReflectionPad_cu_f800513927reflection_pad2d_out_kernelIN3c104HalfEEEvPKT_PS5_lliiiiiii,@"STO_CUDA_ENTRY STV_DEFAULT"
_ZN2at6native49_GLOBAL__N__cfa43aba_16_ReflectionPad_cu_f800513927reflection_pad2d_out_kernelIN3c104HalfEEEvPKT_PS5_lliiiiiii:
        /* <DEDUP_REMOVED lines=61> */
.L_x_1137:
[----:B------:R-:W-:-:S07]  /*03d0*/  MOV R0, 0x3f0 ;  /* 0x000003f000007802 */ /* 0x000fce0000000f00 */
[----:B------:R-:W-:Y:S05]  /*03e0*/  CALL.REL.NOINC `($__internal_86_$__cuda_sm20_div_s64) ;  /* 0x0000000400a47944 */ /* 0x000fea0003c00000 */
        /* <DEDUP_REMOVED lines=10> */
.L_x_1138:
        /* <DEDUP_REMOVED lines=95> */
        .weak           $__internal_86_$__cuda_sm20_div_s64
        .type           $__internal_86_$__cuda_sm20_div_s64,@function
        .size           $__internal_86_$__cuda_sm20_div_s64,(.L_x_1311 - $__internal_86_$__cuda_sm20_div_s64)
$__internal_86_$__cuda_sm20_div_s64:
        /* <DEDUP_REMOVED lines=74> */
[----:B------:R-:W-:Y:S06]  /*0f20*/  RET.REL.NODEC R4 `(_ZN2at6native49_GLOBAL__N__cfa43aba_16_ReflectionPad_cu_f800513927reflection_pad2d_out_kernelIN3c104HalfEEEvPKT_PS5_lliiiiiii) ;  /* 0xfffffff004347950 */ /* 0x000fec0003c3ffff */
.L_x_1139:
        /* <DEDUP_REMOVED lines=13> */
.L_x_1311:


//--------------------- .text._ZN2at6native49_GLOBAL__N__cfa43aba_16_ReflectionPad_cu_f800513927reflection_pad2d_out_kernelIN3c107complexIfEEEEvPKT_PS6_lliiiiiii --------------------------
	.section	.text._ZN2at6native49_GLOBAL__N__cfa43aba_16_ReflectionPad_cu_f800513927reflection_pad2d_out_kernelIN3c107complexIfEEEEvPKT_PS6_lliiiiiii,"ax",@progbits
	.align	128
.text._ZN2at6native49_GLOBAL__N__cfa43aba_16_ReflectionPad_cu_f800513927reflection_pad2d_out_kernelIN3c107complexIfEEEEvPKT_PS6_lliiiiiii:
        .type           _ZN2at6native49_GLOBAL__N__cfa43aba_16_ReflectionPad_cu_f800513927reflection_pad2d_out_kernelIN3c107complexIfEEEEvPKT_PS6_lliiiiiii,@function
        .size           _ZN2at6native49_GLOBAL__N__cfa43aba_16_ReflectionPad_cu_f800513927reflection_pad2d_out_kernelIN3c107complexIfEEEEvPKT_PS6_lliiiiiii,(.L_x_1313 - _ZN2at6native49_GLOBAL__N__cfa43aba_16_ReflectionPad_cu_f800513927reflection_pad2d_out_kernelIN3c107complexIfEEEEvPKT_PS6_lliiiiiii)
        .other          _ZN2at6native49_GLOBAL__N__cfa43aba_16_ReflectionPad_cu_f800513927reflection_pad2d_out_kernelIN3c107complexIfEEEEvPKT_PS6_lliiiiiii,@"STO_CUDA_ENTRY STV_DEFAULT"
_ZN2at6native49_GLOBAL__N__cfa43aba_16_ReflectionPad_cu_f800513927reflection_pad2d_out_kernelIN3c107complexIfEEEEvPKT_PS6_lliiiiiii:
        /* <DEDUP_REMOVED lines=61> */
.L_x_1140:
[----:B------:R-:W-:-:S07]  /*03d0*/  MOV R0, 0x3f0 ;  /* 0x000003f000007802 */ /* 0x000fce0000000f00 */
[----:B------:R-:W-:Y:S05]  /*03e0*/  CALL.REL.NOINC `($__internal_87_$__cuda_sm20_div_s64) ;  /* 0x0000000400a47944 */ /* 0x000fea0003c00000 */
        /* <DEDUP_REMOVED lines=10> */
.L_x_1141:
        /* <DEDUP_REMOVED lines=82> */
[----:B------:R-:W2:Y:S01]  /*09b0*/  LDG.E.64 R8, desc[UR24][R8.64] ;  /* 0x0000001808087981 */ /* 0x000ea2000c1e1b00 */
        /* <DEDUP_REMOVED lines=10> */
[----:B--2---:R-:W-:Y:S01]  /*0a60*/  STG.E.64 desc[UR24][R4.64], R8 ;  /* 0x0000000804007986 */ /* 0x004fe2000c101b18 */
[----:B------:R-:W-:Y:S05]  /*0a70*/  EXIT ;  /* 0x000000000000794d */ /* 0x000fea0003800000 */
        .weak           $__internal_87_$__cuda_sm20_div_s64
        .type           $__internal_87_$__cuda_sm20_div_s64,@function
        .size           $__internal_87_$__cuda_sm20_div_s64,(.L_x_1313 - $__internal_87_$__cuda_sm20_div_s64)
$__internal_87_$__cuda_sm20_div_s64:
        /* <DEDUP_REMOVED lines=74> */
[----:B------:R-:W-:Y:S06]  /*0f20*/  RET.REL.NODEC R4 `(_ZN2at6native49_GLOBAL__N__cfa43aba_16_ReflectionPad_cu_f800513927reflection_pad2d_out_kernelIN3c107complexIfEEEEvPKT_PS6_lliiiiiii) ;  /* 0xfffffff004347950 */ /* 0x000fec0003c3ffff */
.L_x_1142:
        /* <DEDUP_REMOVED lines=13> */
.L_x_1313:


//--------------------- .text._ZN2at6native49_GLOBAL__N__cfa43aba_16_ReflectionPad_cu_f800513927reflection_pad2d_out_kernelIN3c107complexIdEEEEvPKT_PS6_lliiiiiii --------------------------
	.section	.text._ZN2at6native49_GLOBAL__N__cfa43aba_16_ReflectionPad_cu_f800513927reflection_pad2d_out_kernelIN3c107complexIdEEEEvPKT_PS6_lliiiiiii,"ax",@progbits
	.align	128
.text._ZN2at6native49_GLOBAL__N__cfa43aba_16_ReflectionPad_cu_f800513927reflection_pad2d_out_kernelIN3c107complexIdEEEEvPKT_PS6_lliiiiiii:
        .type           _ZN2at6native49_GLOBAL__N__cfa43aba_16_ReflectionPad_cu_f800513927reflection_pad2d_out_kernelIN3c107complexIdEEEEvPKT_PS6_lliiiiiii,@function
        .size           _ZN2at6native49_GLOBAL__N__cfa43aba_16_ReflectionPad_cu_f800513927reflection_pad2d_out_kernelIN3c107complexIdEEEEvPKT_PS6_lliiiiiii,(.L_x_1315 - _ZN2at6native49_GLOBAL__N__cfa43aba_16_ReflectionPad_cu_f800513927reflection_pad2d_out_kernelIN3c107complexIdEEEEvPKT_PS6_lliiiiiii)
        .other          _ZN2at6native49_GLOBAL__N__cfa43aba_16_ReflectionPad_cu_f800513927reflection_pad2d_out_kernelIN3c107complexIdEEEEvPKT_PS6_lliiiiiii,@"STO_CUDA_ENTRY STV_DEFAULT"
_ZN2at6native49_GLOBAL__N__cfa43aba_16_ReflectionPad_cu_f800513927reflection_pad2d_out_kernelIN3c107complexIdEEEEvPKT_PS6_lliiiiiii:
        /* <DEDUP_REMOVED lines=61> */
.L_x_1143:
[----:B------:R-:W-:-:S07]  /*03d0*/  MOV R0, 0x3f0 ;  /* 0x000003f000007802 */ /* 0x000fce0000000f00 */
[----:B------:R-:W-:Y:S05]  /*03e0*/  CALL.REL.NOINC `($__internal_88_$__cuda_sm20_div_s64) ;  /* 0x0000000400a47944 */ /* 0x000fea0003c00000 */
        /* <DEDUP_REMOVED lines=10> */
.L_x_1144:
        /* <DEDUP_REMOVED lines=82> */
[----:B------:R-:W2:Y:S01]  /*09b0*/  LDG.E.128 R4, desc[UR24][R6.64] ;  /* 0x0000001806047981 */ /* 0x000ea2000c1e1d00 */
        /* <DEDUP_REMOVED lines=10> */
[----:B--2---:R-:W-:Y:S01]  /*0a60*/  STG.E.128 desc[UR24][R8.64], R4 ;  /* 0x0000000408007986 */ /* 0x004fe2000c101d18 */
[----:B------:R-:W-:Y:S05]  /*0a70*/  EXIT ;  /* 0x000000000000794d */ /* 0x000fea0003800000 */
        .weak           $__internal_88_$__cuda_sm20_div_s64
        .type           $__internal_88_$__cuda_sm20_div_s64,@function
        .size           $__internal_88_$__cuda_sm20_div_s64,(.L_x_1315 - $__internal_88_$__cuda_sm20_div_s64)
$__internal_88_$__cuda_sm20_div_s64:
        /* <DEDUP_REMOVED lines=74> */
[----:B------:R-:W-:Y:S06]  /*0f20*/  RET.REL.NODEC R4 `(_ZN2at6native49_GLOBAL__N__cfa43aba_16_ReflectionPad_cu_f800513927reflection_pad2d_out_kernelIN3c107complexIdEEEEvPKT_PS6_lliiiiiii) ;  /* 0xfffffff004347950 */ /* 0x000fec0003c3ffff */
.L_x_1145:
        /* <DEDUP_REMOVED lines=13> */
.L_x_1315:


//--------------------- .text._ZN2at6native49_GLOBAL__N__cfa43aba_16_ReflectionPad_cu_f800513927reflection_pad2d_out_kernelIfEEvPKT_PS3_lliiiiiii --------------------------
	.section	.text._ZN2at6native49_GLOBAL__N__cfa43aba_16_ReflectionPad_cu_f800513927reflection_pad2d_out_kernelIfEEvPKT_PS3_lliiiiiii,"ax",@progbits
	.align	128
.text._ZN2at6native49_GLOBAL__N__cfa43aba_16_ReflectionPad_cu_f800513927reflection_pad2d_out_kernelIfEEvPKT_PS3_lliiiiiii:
        .type           _ZN2at6native49_GLOBAL__N__cfa43aba_16_ReflectionPad_cu_f800513927reflection_pad2d_out_kernelIfEEvPKT_PS3_lliiiiiii,@function
        .size           _ZN2at6native49_GLOBAL__N__cfa43aba_16_ReflectionPad_cu_f800513927reflection_pad2d_out_kernelIfEEvPKT_PS3_lliiiiiii,(.L_x_1317 - _ZN2at6native49_GLOBAL__N__cfa43aba_16_ReflectionPad_cu_f800513927reflection_pad2d_out_kernelIfEEvPKT_PS3_lliiiiiii)
        .other          _ZN2at6native49_GLOBAL__N__cfa43aba_16_ReflectionPad_cu_f800513927reflection_pad2d_out_kernelIfEEvPKT_PS3_lliiiiiii,@"STO_CUDA_ENTRY STV_DEFAULT"
_ZN2at6native49_GLOBAL__N__cfa43aba_16_ReflectionPad_cu_f800513927reflection_pad2d_out_kernelIfEEvPKT_PS3_lliiiiiii:
        /* <DEDUP_REMOVED lines=61> */
.L_x_1146:
[----:B------:R-:W-:-:S07]  /*03d0*/  MOV R0, 0x3f0 ;  /* 0x000003f000007802 */ /* 0x000fce0000000f00 */
[----:B------:R-:W-:Y:S05]  /*03e0*/  CALL.REL.NOINC `($__internal_89_$__cuda_sm20_div_s64) ;  /* 0x0000000400a47944 */ /* 0x000fea0003c00000 */
        /* <DEDUP_REMOVED lines=10> */
.L_x_1147:
        /* <DEDUP_REMOVED lines=82> */
[----:B------:R-:W2:Y:S01]  /*09b0*/  LDG.E R9, desc[UR24][R8.64] ;  /* 0x0000001808097981 */ /* 0x000ea2000c1e1900 */
        /* <DEDUP_REMOVED lines=10> */
[----:B--2---:R-:W-:Y:S01]  /*0a60*/  STG.E desc[UR24][R4.64], R9 ;  /* 0x0000000904007986 */ /* 0x004fe2000c101918 */
[----:B------:R-:W-:Y:S05]  /*0a70*/  EXIT ;  /* 0x000000000000794d */ /* 0x000fea0003800000 */
        .weak           $__internal_89_$__cuda_sm20_div_s64
        .type           $__internal_89_$__cuda_sm20_div_s64,@function
        .size           $__internal_89_$__cuda_sm20_div_s64,(.L_x_1317 - $__internal_89_$__cuda_sm20_div_s64)
$__internal_89_$__cuda_sm20_div_s64:
        /* <DEDUP_REMOVED lines=74> */
[----:B------:R-:W-:Y:S06]  /*0f20*/  RET.REL.NODEC R4 `(_ZN2at6native49_GLOBAL__N__cfa43aba_16_ReflectionPad_cu_f800513927reflection_pad2d_out_kernelIfEEvPKT_PS3_lliiiiiii) ;  /* 0xfffffff004347950 */ /* 0x000fec0003c3ffff */
.L_x_1148:
        /* <DEDUP_REMOVED lines=13> */
.L_x_1317:


//--------------------- .text._ZN2at6native49_GLOBAL__N__cfa43aba_16_ReflectionPad_cu_f800513927reflection_pad2d_out_kernelIdEEvPKT_PS3_lliiiiiii --------------------------
	.section	.text._ZN2at6native49_GLOBAL__N__cfa43aba_16_ReflectionPad_cu_f800513927reflection_pad2d_out_kernelIdEEvPKT_PS3_lliiiiiii,"ax",@progbits
	.align	128
.text._ZN2at6native49_GLOBAL__N__cfa43aba_16_ReflectionPad_cu_f800513927reflection_pad2d_out_kernelIdEEvPKT_PS3_lliiiiiii:
        .type           _ZN2at6native49_GLOBAL__N__cfa43aba_16_ReflectionPad_cu_f800513927reflection_pad2d_out_kernelIdEEvPKT_PS3_lliiiiiii,@function
        .size           _ZN2at6native49_GLOBAL__N__cfa43aba_16_ReflectionPad_cu_f800513927reflection_pad2d_out_kernelIdEEvPKT_PS3_lliiiiiii,(.L_x_1319 - _ZN2at6native49_GLOBAL__N__cfa43aba_16_ReflectionPad_cu_f800513927reflection_pad2d_out_kernelIdEEvPKT_PS3_lliiiiiii)
        .other          _ZN2at6native49_GLOBAL__N__cfa43aba_16_ReflectionPad_cu_f800513927reflection_pad2d_out_kernelIdEEvPKT_PS3_lliiiiiii,@"STO_CUDA_ENTRY STV_DEFAULT"
_ZN2at6native49_GLOBAL__N__cfa43aba_16_ReflectionPad_cu_f800513927reflection_pad2d_out_kernelIdEEvPKT_PS3_lliiiiiii:
        /* <DEDUP_REMOVED lines=61> */
.L_x_1149:
[----:B------:R-:W-:-:S07]  /*03d0*/  MOV R0, 0x3f0 ;  /* 0x000003f000007802 */ /* 0x000fce0000000f00 */
[----:B------:R-:W-:Y:S05]  /*03e0*/  CALL.REL.NOINC `($__internal_90_$__cuda_sm20_div_s64) ;  /* 0x0000000400a47944 */ /* 0x000fea0003c00000 */
        /* <DEDUP_REMOVED lines=10> */
.L_x_1150:
        /* <DEDUP_REMOVED lines=81> */
[----:B------:R-:W-:-:S05]  /*09a0*/  LEA.HI.X R9, R6, UR33, R7, 0x3, P0 ;  /* 0x0000002106097c11 */ /* 0x000fca00080f1c07 */
        /* <DEDUP_REMOVED lines=13> */
        .weak           $__internal_90_$__cuda_sm20_div_s64
        .type           $__internal_90_$__cuda_sm20_div_s64,@function
        .size           $__internal_90_$__cuda_sm20_div_s64,(.L_x_1319 - $__internal_90_$__cuda_sm20_div_s64)
$__internal_90_$__cuda_sm20_div_s64:
        /* <DEDUP_REMOVED lines=74> */
[----:B------:R-:W-:Y:S06]  /*0f20*/  RET.REL.NODEC R4 `(_ZN2at6native49_GLOBAL__N__cfa43aba_16_ReflectionPad_cu_f800513927reflection_pad2d_out_kernelIdEEvPKT_PS3_lliiiiiii) ;  /* 0xfffffff004347950 */ /* 0x000fec0003c3ffff */
.L_x_1151:
        /* <DEDUP_REMOVED lines=13> */
.L_x_1319:


//--------------------- .text._ZN2at6native49_GLOBAL__N__cfa43aba_16_ReflectionPad_cu_f800513927reflection_pad2d_out_kernelIsEEvPKT_PS3_lliiiiiii --------------------------
	.section	.text._ZN2at6native49_GLOBAL__N__cfa43aba_16_ReflectionPad_cu_f800513927reflection_pad2d_out_kernelIsEEvPKT_PS3_lliiiiiii,"ax",@progbits
	.align	128
.text._ZN2at6native49_GLOBAL__N__cfa43aba_16_ReflectionPad_cu_f800513927reflection_pad2d_out_kernelIsEEvPKT_PS3_lliiiiiii:
        .type           _ZN2at6native49_GLOBAL__N__cfa43aba_16_ReflectionPad_cu_f800513927reflection_pad2d_out_kernelIsEEvPKT_PS3_lliiiiiii,@function
        .size           _ZN2at6native49_GLOBAL__N__cfa43aba_16_ReflectionPad_cu_f800513927reflection_pad2d_out_kernelIsEEvPKT_PS3_lliiiiiii,(.L_x_1321 - _ZN2at6native49_GLOBAL__N__cfa43aba_16_ReflectionPad_cu_f800513927reflection_pad2d_out_kernelIsEEvPKT_PS3_lliiiiiii)
        .other          _ZN2at6native49_GLOBAL__N__cfa43aba_16_ReflectionPad_cu_f800513927reflection_pad2d_out_kernelIsEEvPKT_PS3_lliiiiiii,@"STO_CUDA_ENTRY STV_DEFAULT"
_ZN2at6native49_GLOBAL__N__cfa43aba_16_ReflectionPad_cu_f800513927reflection_pad2d_out_kernelIsEEvPKT_PS3_lliiiiiii:
        /* <DEDUP_REMOVED lines=61> */
.L_x_1152:
[----:B------:R-:W-:-:S07]  /*03d0*/  MOV R0, 0x3f0 ;  /* 0x000003f000007802 */ /* 0x000fce0000000f00 */
[----:B------:R-:W-:Y:S05]  /*03e0*/  CALL.REL.NOINC `($__internal_91_$__cuda_sm20_div_s64) ;  /* 0x0000000400a47944 */ /* 0x000fea0003c00000 */
        /* <DEDUP_REMOVED lines=10> */
.L_x_1153:
        /* <DEDUP_REMOVED lines=95> */
        .weak           $__internal_91_$__cuda_sm20_div_s64
        .type           $__internal_91_$__cuda_sm20_div_s64,@function
        .size           $__internal_91_$__cuda_sm20_div_s64,(.L_x_1321 - $__internal_91_$__cuda_sm20_div_s64)
$__internal_91_$__cuda_sm20_div_s64:
        /* <DEDUP_REMOVED lines=74> */
[----:B------:R-:W-:Y:S06]  /*0f20*/  RET.REL.NODEC R4 `(_ZN2at6native49_GLOBAL__N__cfa43aba_16_ReflectionPad_cu_f800513927reflection_pad2d_out_kernelIsEEvPKT_PS3_lliiiiiii) ;  /* 0xfffffff004347950 */ /* 0x000fec0003c3ffff */
.L_x_1154:
        /* <DEDUP_REMOVED lines=13> */
.L_x_1321:


//--------------------- .text._ZN2at6native49_GLOBAL__N__cfa43aba_16_ReflectionPad_cu_f800513927reflection_pad2d_out_kernelIlEEvPKT_PS3_lliiiiiii --------------------------
	.section	.text._ZN2at6native49_GLOBAL__N__cfa43aba_16_ReflectionPad_cu_f800513927reflection_pad2d_out_kernelIlEEvPKT_PS3_lliiiiiii,"ax",@progbits
	.align	128
.text._ZN2at6native49_GLOBAL__N__cfa43aba_16_ReflectionPad_cu_f800513927reflection_pad2d_out_kernelIlEEvPKT_PS3_lliiiiiii:
        .type           _ZN2at6native49_GLOBAL__N__cfa43aba_16_ReflectionPad_cu_f800513927reflection_pad2d_out_kernelIlEEvPKT_PS3_lliiiiiii,@function
        .size           _ZN2at6native49_GLOBAL__N__cfa43aba_16_ReflectionPad_cu_f800513927reflection_pad2d_out_kernelIlEEvPKT_PS3_lliiiiiii,(.L_x_1323 - _ZN2at6native49_GLOBAL__N__cfa43aba_16_ReflectionPad_cu_f800513927reflection_pad2d_out_kernelIlEEvPKT_PS3_lliiiiiii)
        .other          _ZN2at6native49_GLOBAL__N__cfa43aba_16_ReflectionPad_cu_f800513927reflection_pad2d_out_kernelIlEEvPKT_PS3_lliiiiiii,@"STO_CUDA_ENTRY STV_DEFAULT"
_ZN2at6native49_GLOBAL__N__cfa43aba_16_ReflectionPad_cu_f800513927reflection_pad2d_out_kernelIlEEvPKT_PS3_lliiiiiii:
        /* <DEDUP_REMOVED lines=61> */
.L_x_1155:
[----:B------:R-:W-:-:S07]  /*03d0*/  MOV R0, 0x3f0 ;  /* 0x000003f000007802 */ /* 0x000fce0000000f00 */
[----:B------:R-:W-:Y:S05]  /*03e0*/  CALL.REL.NOINC `($__internal_92_$__cuda_sm20_div_s64) ;  /* 0x0000000400a47944 */ /* 0x000fea0003c00000 */
        /* <DEDUP_REMOVED lines=10> */
.L_x_1156:
        /* <DEDUP_REMOVED lines=95> */
        .weak           $__internal_92_$__cuda_sm20_div_s64
        .type           $__internal_92_$__cuda_sm20_div_s64,@function
        .size           $__internal_92_$__cuda_sm20_div_s64,(.L_x_1323 - $__internal_92_$__cuda_sm20_div_s64)
$__internal_92_$__cuda_sm20_div_s64:
        /* <DEDUP_REMOVED lines=74> */
[----:B------:R-:W-:Y:S06]  /*0f20*/  RET.REL.NODEC R4 `(_ZN2at6native49_GLOBAL__N__cfa43aba_16_ReflectionPad_cu_f800513927reflection_pad2d_out_kernelIlEEvPKT_PS3_lliiiiiii) ;  /* 0xfffffff004347950 */ /* 0x000fec0003c3ffff */
.L_x_1157:
        /* <DEDUP_REMOVED lines=13> */
.L_x_1323:


//--------------------- .text._ZN2at6native49_GLOBAL__N__cfa43aba_16_ReflectionPad_cu_f800513927reflection_pad2d_out_kernelIiEEvPKT_PS3_lliiiiiii --------------------------
	.section	.text._ZN2at6native49_GLOBAL__N__cfa43aba_16_ReflectionPad_cu_f800513927reflection_pad2d_out_kernelIiEEvPKT_PS3_lliiiiiii,"ax",@progbits
	.align	128
.text._ZN2at6native49_GLOBAL__N__cfa43aba_16_ReflectionPad_cu_f800513927reflection_pad2d_out_kernelIiEEvPKT_PS3_lliiiiiii:
        .type           _ZN2at6native49_GLOBAL__N__cfa43aba_16_ReflectionPad_cu_f800513927reflection_pad2d_out_kernelIiEEvPKT_PS3_lliiiiiii,@function
        .size           _ZN2at6native49_GLOBAL__N__cfa43aba_16_ReflectionPad_cu_f800513927reflection_pad2d_out_kernelIiEEvPKT_PS3_lliiiiiii,(.L_x_1325 - _ZN2at6native49_GLOBAL__N__cfa43aba_16_ReflectionPad_cu_f800513927reflection_pad2d_out_kernelIiEEvPKT_PS3_lliiiiiii)
        .other          _ZN2at6native49_GLOBAL__N__cfa43aba_16_ReflectionPad_cu_f800513927reflection_pad2d_out_kernelIiEEvPKT_PS3_lliiiiiii,@"STO_CUDA_ENTRY STV_DEFAULT"
_ZN2at6native49_GLOBAL__N__cfa43aba_16_ReflectionPad_cu_f800513927reflection_pad2d_out_kernelIiEEvPKT_PS3_lliiiiiii:
        /* <DEDUP_REMOVED lines=61> */
.L_x_1158:
[----:B------:R-:W-:-:S07]  /*03d0*/  MOV R0, 0x3f0 ;  /* 0x000003f000007802 */ /* 0x000fce0000000f00 */
[----:B------:R-:W-:Y:S05]  /*03e0*/  CALL.REL.NOINC `($__internal_93_$__cuda_sm20_div_s64) ;  /* 0x0000000400a47944 */ /* 0x000fea0003c00000 */
        /* <DEDUP_REMOVED lines=10> */
.L_x_1159:
        /* <DEDUP_REMOVED lines=95> */
        .weak           $__internal_93_$__cuda_sm20_div_s64
        .type           $__internal_93_$__cuda_sm20_div_s64,@function
        .size           $__internal_93_$__cuda_sm20_div_s64,(.L_x_1325 - $__internal_93_$__cuda_sm20_div_s64)
$__internal_93_$__cuda_sm20_div_s64:
        /* <DEDUP_REMOVED lines=74> */
[----:B------:R-:W-:Y:S06]  /*0f20*/  RET.REL.NODEC R4 `(_ZN2at6native49_GLOBAL__N__cfa43aba_16_ReflectionPad_cu_f800513927reflection_pad2d_out_kernelIiEEvPKT_PS3_lliiiiiii) ;  /* 0xfffffff004347950 */ /* 0x000fec0003c3ffff */
.L_x_1160:
        /* <DEDUP_REMOVED lines=13> */
.L_x_1325:


//--------------------- .text._ZN2at6native49_GLOBAL__N__cfa43aba_16_ReflectionPad_cu_f800513927reflection_pad2d_out_kernelIaEEvPKT_PS3_lliiiiiii --------------------------
	.section	.text._ZN2at6native49_GLOBAL__N__cfa43aba_16_ReflectionPad_cu_f800513927reflection_pad2d_out_kernelIaEEvPKT_PS3_lliiiiiii,"ax",@progbits
	.align	128
.text._ZN2at6native49_GLOBAL__N__cfa43aba_16_ReflectionPad_cu_f800513927reflection_pad2d_out_kernelIaEEvPKT_PS3_lliiiiiii:
        .type           _ZN2at6native49_GLOBAL__N__cfa43aba_16_ReflectionPad_cu_f800513927reflection_pad2d_out_kernelIaEEvPKT_PS3_lliiiiiii,@function
        .size           _ZN2at6native49_GLOBAL__N__cfa43aba_16_ReflectionPad_cu_f800513927reflection_pad2d_out_kernelIaEEvPKT_PS3_lliiiiiii,(.L_x_1327 - _ZN2at6native49_GLOBAL__N__cfa43aba_16_ReflectionPad_cu_f800513927reflection_pad2d_out_kernelIaEEvPKT_PS3_lliiiiiii)
        .other          _ZN2at6native49_GLOBAL__N__cfa43aba_16_ReflectionPad_cu_f800513927reflection_pad2d_out_kernelIaEEvPKT_PS3_lliiiiiii,@"STO_CUDA_ENTRY STV_DEFAULT"
_ZN2at6native49_GLOBAL__N__cfa43aba_16_ReflectionPad_cu_f800513927reflection_pad2d_out_kernelIaEEvPKT_PS3_lliiiiiii:
        /* <DEDUP_REMOVED lines=61> */
.L_x_1161:
[----:B------:R-:W-:-:S07]  /*03d0*/  MOV R0, 0x3f0 ;  /* 0x000003f000007802 */ /* 0x000fce0000000f00 */
[----:B------:R-:W-:Y:S05]  /*03e0*/  CALL.REL.NOINC `($__internal_94_$__cuda_sm20_div_s64) ;  /* 0x00000004009c7944 */ /* 0x000fea0003c00000 */
[----:B------:R-:W-:Y:S01]  /*03f0*/  IADD3 R5, P0, PT, RZ, -R6, RZ ;  /* 0x80000006ff057210 */ /* 0x000fe20007f1e0ff */
[----:B------:R-:W-:-:S04]  /*0400*/  IMAD.MOV.U32 R3, RZ, RZ, RZ ;  /* 0x000000ffff037224 */ /* 0x000fc800078e00ff */
[----:B------:R-:W-:Y:S02]  /*0410*/  IMAD.X R0, RZ, RZ, ~R7, P0 ;  /* 0x000000ffff007224 */ /* 0x000fe400000e0e07 */
[----:B------:R-:W-:-:S04]  /*0420*/  IMAD.WIDE.U32 R2, R5, UR28, R2 ;  /* 0x0000001c05027c25 */ /* 0x000fc8000f8e0002 */
[----:B------:R-:W-:-:S04]  /*0430*/  IMAD R0, R0, UR28, RZ ;  /* 0x0000001c00007c24 */ /* 0x000fc8000f8e02ff */
[----:B------:R-:W-:Y:S02]  /*0440*/  IMAD R5, R5, UR18, R0 ;  /* 0x0000001205057c24 */ /* 0x000fe4000f8e0200 */
[----:B------:R-:W-:Y:S02]  /*0450*/  IMAD.MOV.U32 R0, RZ, RZ, R2 ;  /* 0x000000ffff007224 */ /* 0x000fe400078e0002 */
[----:B------:R-:W-:Y:S02]  /*0460*/  IMAD.IADD R5, R3, 0x1, R5 ;  /* 0x0000000103057824 */ /* 0x000fe400078e0205 */
[----:B------:R-:W-:Y:S02]  /*0470*/  IMAD.MOV.U32 R2, RZ, RZ, R6 ;  /* 0x000000ffff027224 */ /* 0x000fe400078e0006 */
[----:B------:R-:W-:-:S07]  /*0480*/  IMAD.MOV.U32 R3, RZ, RZ, R7 ;  /* 0x000000ffff037224 */ /* 0x000fce00078e0007 */
.L_x_1162:
[----:B------:R-:W-:Y:S01]  /*0490*/  IMAD.U32 R9, RZ, RZ, UR16 ;  /* 0x00000010ff097e24 */ /* 0x000fe2000f8e00ff */
[----:B------:R-:W0:Y:S01]  /*04a0*/  LDCU UR23, c[0x0][0x3a0] ;  /* 0x00007400ff1777ac */ /* 0x000e220008000800 */
[----:B------:R-:W-:-:S03]  /*04b0*/  IMAD.U32 R13, RZ, RZ, UR19 ;  /* 0x00000013ff0d7e24 */ /* 0x000fc6000f8e00ff */
[----:B------:R-:W-:Y:S01]  /*04c0*/  IADD3 R9, P0, P1, R2, 0x1, -R9 ;  /* 0x0000000102097810 */ /* 0x000fe2000791e809 */
[----:B------:R-:W1:Y:S03]  /*04d0*/  LDCU UR22, c[0x0][0x3a8] ;  /* 0x00007500ff1677ac */ /* 0x000e660008000800 */
[----:B------:R-:W-:Y:S01]  /*04e0*/  IADD3.X R7, PT, PT, R3, ~UR17, RZ, P0, P1 ;  /* 0x8000001103077c10 */ /* 0x000fe200087e24ff */
[----:B------:R-:W2:Y:S01]  /*04f0*/  LDCU.128 UR12, c[0x0][0x390] ;  /* 0x00007200ff0c77ac */ /* 0x000ea20008000c00 */
[----:B------:R-:W-:Y:S02]  /*0500*/  IADD3 R4, P0, PT, RZ, -R9, RZ ;  /* 0x80000009ff047210 */ /* 0x000fe40007f1e0ff */
[----:B------:R-:W-:Y:S01]  /*0510*/  ISETP.LT.AND P1, PT, R7, RZ, PT ;  /* 0x000000ff0700720c */ /* 0x000fe20003f21270 */
[----:B------:R-:W3:Y:S02]  /*0520*/  LDCU.128 UR32, c[0x0][0x380] ;  /* 0x00007000ff2077ac */ /* 0x000ee40008000c00 */
[----:B------:R-:W-:Y:S01]  /*0530*/  IMAD.X R6, RZ, RZ, ~R7, P0 ;  /* 0x000000ffff067224 */ /* 0x000fe200000e0e07 */
[----:B------:R-:W-:-:S02]  /*0540*/  SEL R9, R9, R4, P1 ;  /* 0x0000000409097207 */ /* 0x000fc40000800000 */
[----:B0-----:R-:W-:Y:S01]  /*0550*/  IADD3 R4, P0, PT, R2, -UR23, RZ ;  /* 0x8000001702047c10 */ /* 0x001fe2000ff1e0ff */
[----:B------:R-:W-:Y:S01]  /*0560*/  UISETP.GT.U32.AND UP2, UPT, UR23, URZ, UPT ;  /* 0x000000ff1700728c */ /* 0x000fe2000bf44070 */
[----:B------:R-:W-:Y:S01]  /*0570*/  SEL R7, R7, R6, P1 ;  /* 0x0000000607077207 */ /* 0x000fe20000800000 */
[----:B------:R-:W-:Y:S01]  /*0580*/  UIADD3 UR10, UP1, UPT, URZ, -UR23, URZ ;  /* 0x80000017ff0a7290 */ /* 0x000fe2000ff3e0ff */
[----:B------:R-:W-:Y:S01]  /*0590*/  IADD3.X R6, PT, PT, R3, ~UR26, RZ, P0, !PT ;  /* 0x8000001a03067c10 */ /* 0x000fe200087fe4ff */
[----:B------:R-:W-:Y:S01]  /*05a0*/  UISETP.GT.AND.EX UP2, UPT, UR26, URZ, UPT, UP2 ;  /* 0x000000ff1a00728c */ /* 0x000fe2000bf44320 */
[-C--:B------:R-:W-:Y:S01]  /*05b0*/  IADD3 R11, P3, PT, RZ, -R4.reuse, RZ ;  /* 0x80000004ff0b7210 */ /* 0x080fe20007f7e0ff */
[----:B-1----:R-:W-:Y:S01]  /*05c0*/  UISETP.GT.U32.AND UP0, UPT, UR22, URZ, UPT ;  /* 0x000000ff1600728c */ /* 0x002fe2000bf04070 */
[----:B------:R-:W-:Y:S01]  /*05d0*/  ISETP.LT.AND P2, PT, R6, RZ, PT ;  /* 0x000000ff0600720c */ /* 0x000fe20003f41270 */
[----:B------:R-:W-:Y:S01]  /*05e0*/  UIADD3.X UR11, UPT, UPT, URZ, ~UR26, URZ, UP1, !UPT ;  /* 0x8000001aff0b7290 */ /* 0x000fe20008ffe4ff */
[----:B------:R-:W-:Y:S01]  /*05f0*/  IADD3 R8, P0, P1, R0, 0x1, -R13 ;  /* 0x0000000100087810 */ /* 0x000fe2000791e80d */
[----:B------:R-:W-:Y:S01]  /*0600*/  UISETP.GT.U32.AND UP1, UPT, UR10, URZ, UPT ;  /* 0x000000ff0a00728c */ /* 0x000fe2000bf24070 */
[----:B------:R-:W-:Y:S01]  /*0610*/  SEL R4, R11, R4, P2 ;  /* 0x000000040b047207 */ /* 0x000fe20001000000 */
[----:B------:R-:W-:Y:S01]  /*0620*/  IMAD.X R11, RZ, RZ, ~R6, P3 ;  /* 0x000000ffff0b7224 */ /* 0x000fe200018e0e06 */
[----:B------:R-:W-:Y:S01]  /*0630*/  USEL UR6, UR23, URZ, UP2 ;  /* 0x000000ff17067287 */ /* 0x000fe20009000000 */
[----:B------:R-:W-:Y:S01]  /*0640*/  IADD3 R13, P3, PT, RZ, -UR22, RZ ;  /* 0x80000016ff0d7c10 */ /* 0x000fe2000ff7e0ff */
[----:B------:R-:W-:Y:S01]  /*0650*/  UISETP.GT.AND.EX UP0, UPT, UR27, URZ, UPT, UP0 ;  /* 0x000000ff1b00728c */ /* 0x000fe2000bf04300 */
[----:B------:R-:W-:Y:S01]  /*0660*/  IADD3.X R10, PT, PT, R5, ~UR20, RZ, P0, P1 ;  /* 0x80000014050a7c10 */ /* 0x000fe200087e24ff */
[----:B------:R-:W-:Y:S01]  /*0670*/  UISETP.GT.AND.EX UP1, UPT, UR11, URZ, UPT, UP1 ;  /* 0x000000ff0b00728c */ /* 0x000fe2000bf24310 */
[----:B------:R-:W-:Y:S01]  /*0680*/  IADD3 R15, P4, PT, RZ, -R8, RZ ;  /* 0x80000008ff0f7210 */ /* 0x000fe20007f9e0ff */
[----:B------:R-:W-:Y:S01]  /*0690*/  USEL UR7, UR26, URZ, UP2 ;  /* 0x000000ff1a077287 */ /* 0x000fe20009000000 */
[----:B------:R-:W-:Y:S01]  /*06a0*/  IMAD.X R14, RZ, RZ, ~UR27, P3 ;  /* 0x8000001bff0e7e24 */ /* 0x000fe200098e06ff */
[----:B------:R-:W-:Y:S01]  /*06b0*/  ULOP3.LUT UR6, URZ, UR6, URZ, 0x33, !UPT ;  /* 0x00000006ff067292 */ /* 0x000fe2000f8e33ff */
[----:B------:R-:W-:Y:S01]  /*06c0*/  ISETP.LT.AND P1, PT, R10, RZ, PT ;  /* 0x000000ff0a00720c */ /* 0x000fe20003f21270 */
[----:B------:R-:W-:Y:S01]  /*06d0*/  USEL UR9, UR22, URZ, UP0 ;  /* 0x000000ff16097287 */ /* 0x000fe20008000000 */
[----:B------:R-:W-:Y:S01]  /*06e0*/  SEL R6, R11, R6, P2 ;  /* 0x000000060b067207 */ /* 0x000fe20001000000 */
[----:B------:R-:W-:Y:S01]  /*06f0*/  USEL UR10, UR10, URZ, UP1 ;  /* 0x000000ff0a0a7287 */ /* 0x000fe20008800000 */
[----:B------:R-:W-:Y:S01]  /*0700*/  ISETP.GT.U32.AND P0, PT, R13, RZ, PT ;  /* 0x000000ff0d00720c */ /* 0x000fe20003f04070 */
[----:B------:R-:W-:Y:S01]  /*0710*/  USEL UR11, UR11, URZ, UP1 ;  /* 0x000000ff0b0b7287 */ /* 0x000fe20008800000 */
[----:B------:R-:W-:Y:S01]  /*0720*/  IADD3 R11, P2, PT, R0, -UR22, RZ ;  /* 0x80000016000b7c10 */ /* 0x000fe2000ff5e0ff */
[----:B------:R-:W-:Y:S01]  /*0730*/  ULOP3.LUT UR7, URZ, UR7, URZ, 0x33, !UPT ;  /* 0x00000007ff077292 */ /* 0x000fe2000f8e33ff */
[----:B------:R-:W-:Y:S01]  /*0740*/  SEL R15, R15, R8, P1 ;  /* 0x000000080f0f7207 */ /* 0x000fe20000800000 */
[----:B------:R-:W-:Y:S01]  /*0750*/  UIADD3 UR6, UP1, UP2, UR6, UR16, UR23 ;  /* 0x0000001006067290 */ /* 0x000fe2000fa3e017 */
[----:B------:R-:W-:Y:S01]  /*0760*/  ISETP.GT.AND.EX P0, PT, R14, RZ, PT, P0 ;  /* 0x000000ff0e00720c */ /* 0x000fe20003f04300 */
[----:B------:R-:W-:Y:S01]  /*0770*/  ULOP3.LUT UR9, URZ, UR9, URZ, 0x33, !UPT ;  /* 0x00000009ff097292 */ /* 0x000fe2000f8e33ff */
[----:B------:R-:W-:Y:S01]  /*0780*/  IADD3.X R12, PT, PT, R5, ~UR27, RZ, P2, !PT ;  /* 0x8000001b050c7c10 */ /* 0x000fe200097fe4ff */
[----:B------:R-:W-:Y:S01]  /*0790*/  UIADD3.X UR7, UPT, UPT, UR7, UR17, UR26, UP1, UP2 ;  /* 0x0000001107077290 */ /* 0x000fe20008fe441a */
[----:B------:R-:W-:Y:S01]  /*07a0*/  IADD3.X R17, PT, PT, RZ, ~R10, RZ, P4, !PT ;  /* 0x8000000aff117210 */ /* 0x000fe200027fe4ff */
[----:B------:R-:W-:Y:S01]  /*07b0*/  UIADD3 UR6, UP1, UPT, UR6, UR10, URZ ;  /* 0x0000000a06067290 */ /* 0x000fe2000ff3e0ff */
[----:B------:R-:W-:Y:S01]  /*07c0*/  SEL R13, R13, RZ, P0 ;  /* 0x000000ff0d0d7207 */ /* 0x000fe20000000000 */
[----:B------:R-:W-:Y:S01]  /*07d0*/  UIADD3 UR9, UP2, UP3, UR9, UR19, UR22 ;  /* 0x0000001309097290 */ /* 0x000fe2000fb5e016 */
[----:B------:R-:W-:Y:S01]  /*07e0*/  IADD3 R8, P4, PT, R0, R15, RZ ;  /* 0x0000000f00087210 */ /* 0x000fe20007f9e0ff */
[----:B------:R-:W-:Y:S01]  /*07f0*/  USEL UR10, UR27, URZ, UP0 ;  /* 0x000000ff1b0a7287 */ /* 0x000fe20008000000 */
[----:B------:R-:W-:Y:S01]  /*0800*/  IADD3 R16, P2, PT, RZ, -R11, RZ ;  /* 0x8000000bff107210 */ /* 0x000fe20007f5e0ff */
[----:B------:R-:W-:Y:S01]  /*0810*/  UIADD3.X UR7, UPT, UPT, UR7, UR11, URZ, UP1, !UPT ;  /* 0x0000000b07077290 */ /* 0x000fe20008ffe4ff */
[----:B------:R-:W-:-:S02]  /*0820*/  ISETP.LT.AND P3, PT, R12, RZ, PT ;  /* 0x000000ff0c00720c */ /* 0x000fc40003f61270 */
[----:B------:R-:W-:Y:S01]  /*0830*/  SEL R10, R17, R10, P1 ;  /* 0x0000000a110a7207 */ /* 0x000fe20000800000 */
[----:B--2---:R-:W-:Y:S01]  /*0840*/  UIMAD.WIDE.U32 UR6, UR8, UR14, UR6 ;  /* 0x0000000e080672a5 */ /* 0x004fe2000f8e0006 */
[----:B------:R-:W-:Y:S01]  /*0850*/  IADD3 R8, P1, P5, -R8, UR9, R13 ;  /* 0x0000000908087c10 */ /* 0x000fe2000fd3e10d */
[----:B------:R-:W-:Y:S01]  /*0860*/  ULOP3.LUT UR9, URZ, UR10, URZ, 0x33, !UPT ;  /* 0x0000000aff097292 */ /* 0x000fe2000f8e33ff */
[----:B------:R-:W-:Y:S01]  /*0870*/  SEL R15, R16, R11, P3 ;  /* 0x0000000b100f7207 */ /* 0x000fe20001800000 */
[----:B------:R-:W-:Y:S01]  /*0880*/  IMAD.X R11, RZ, RZ, ~R12, P2 ;  /* 0x000000ffff0b7224 */ /* 0x000fe200010e0e0c */
[----:B------:R-:W-:Y:S01]  /*0890*/  UIMAD UR7, UR8, UR15, UR7 ;  /* 0x0000000f080772a4 */ /* 0x000fe2000f8e0207 */
[----:B------:R-:W-:Y:S01]  /*08a0*/  IMAD.X R10, R5, 0x1, R10, P4 ;  /* 0x00000001050a7824 */ /* 0x000fe200020e060a */
[----:B------:R-:W-:Y:S01]  /*08b0*/  UIADD3.X UR9, UPT, UPT, UR9, UR20, UR27, UP2, UP3 ;  /* 0x0000001409097290 */ /* 0x000fe200097e641b */
[----:B------:R-:W-:Y:S02]  /*08c0*/  SEL R13, R14, RZ, P0 ;  /* 0x000000ff0e0d7207 */ /* 0x000fe40000000000 */
[----:B------:R-:W-:-:S02]  /*08d0*/  SEL R12, R11, R12, P3 ;  /* 0x0000000c0b0c7207 */ /* 0x000fc40001800000 */
[----:B------:R-:W-:Y:S02]  /*08e0*/  IADD3 R11, P0, P2, -R2, UR6, R9 ;  /* 0x00000006020b7c10 */ /* 0x000fe4000fa1e109 */
[----:B------:R-:W-:Y:S02]  /*08f0*/  IADD3.X R9, PT, PT, ~R10, UR9, R13, P1, P5 ;  /* 0x000000090a097c10 */ /* 0x000fe40008fea50d */
[----:B------:R-:W-:Y:S02]  /*0900*/  IADD3 R8, P3, PT, R8, R15, RZ ;  /* 0x0000000f08087210 */ /* 0x000fe40007f7e0ff */
[----:B------:R-:W-:Y:S02]  /*0910*/  IADD3 R11, P1, PT, R11, R4, RZ ;  /* 0x000000040b0b7210 */ /* 0x000fe40007f3e0ff */
[----:B------:R-:W-:Y:S01]  /*0920*/  IADD3.X R7, PT, PT, ~R3, UR7, R7, P0, P2 ;  /* 0x0000000703077c10 */ /* 0x000fe200087e4507 */
[----:B------:R-:W-:-:S04]  /*0930*/  IMAD.X R9, R9, 0x1, R12, P3 ;  /* 0x0000000109097824 */ /* 0x000fc800018e060c */
[----:B------:R-:W-:Y:S02]  /*0940*/  IMAD.X R4, R7, 0x1, R6, P1 ;  /* 0x0000000107047824 */ /* 0x000fe400008e0606 */
[----:B------:R-:W-:-:S04]  /*0950*/  IMAD.WIDE.U32 R6, R11, UR12, R8 ;  /* 0x0000000c0b067c25 */ /* 0x000fc8000f8e0008 */
[----:B------:R-:W-:Y:S01]  /*0960*/  IMAD R4, R4, UR12, RZ ;  /* 0x0000000c04047c24 */ /* 0x000fe2000f8e02ff */
[----:B---3--:R-:W-:-:S03]  /*0970*/  IADD3 R6, P0, PT, R6, UR32, RZ ;  /* 0x0000002006067c10 */ /* 0x008fc6000ff1e0ff */
[----:B------:R-:W-:-:S05]  /*0980*/  IMAD R11, R11, UR13, R4 ;  /* 0x0000000d0b0b7c24 */ /* 0x000fca000f8e0204 */
[----:B------:R-:W-:-:S06]  /*0990*/  IADD3.X R7, PT, PT, R7, UR33, R11, P0, !PT ;  /* 0x0000002107077c10 */ /* 0x000fcc00087fe40b */
[----:B------:R-:W2:Y:S01]  /*09a0*/  LDG.E.U8 R7, desc[UR24][R6.64] ;  /* 0x0000001806077981 */ /* 0x000ea2000c1e1100 */
[----:B------:R-:W-:Y:S01]  /*09b0*/  IADD3 R9, P0, PT, R2, UR4, RZ ;  /* 0x0000000402097c10 */ /* 0x000fe2000ff1e0ff */
[----:B------:R-:W-:Y:S02]  /*09c0*/  IMAD.U32 R2, RZ, RZ, UR21 ;  /* 0x00000015ff027e24 */ /* 0x000fe4000f8e00ff */
[----:B------:R-:W-:-:S03]  /*09d0*/  IMAD.MOV.U32 R4, RZ, RZ, R0 ;  /* 0x000000ffff047224 */ /* 0x000fc600078e0000 */
[----:B------:R-:W-:Y:S01]  /*09e0*/  IADD3.X R8, PT, PT, R3, UR5, R2, P0, !PT ;  /* 0x0000000503087c10 */ /* 0x000fe200087fe402 */
[----:B------:R-:W-:-:S04]  /*09f0*/  IMAD.WIDE.U32 R2, R9, UR28, R4 ;  /* 0x0000001c09027c25 */ /* 0x000fc8000f8e0004 */
[----:B------:R-:W-:Y:S01]  /*0a00*/  IMAD R8, R8, UR28, RZ ;  /* 0x0000001c08087c24 */ /* 0x000fe2000f8e02ff */
[----:B------:R-:W-:-:S03]  /*0a10*/  IADD3 R2, P0, PT, R2, UR34, RZ ;  /* 0x0000002202027c10 */ /* 0x000fc6000ff1e0ff */
[----:B------:R-:W-:-:S05]  /*0a20*/  IMAD R9, R9, UR18, R8 ;  /* 0x0000001209097c24 */ /* 0x000fca000f8e0208 */
[----:B------:R-:W-:-:S05]  /*0a30*/  IADD3.X R3, PT, PT, R3, UR35, R9, P0, !PT ;  /* 0x0000002303037c10 */ /* 0x000fca00087fe409 */
[----:B--2---:R-:W-:Y:S01]  /*0a40*/  STG.E.U8 desc[UR24][R2.64], R7 ;  /* 0x0000000702007986 */ /* 0x004fe2000c101118 */
[----:B------:R-:W-:Y:S05]  /*0a50*/  EXIT ;  /* 0x000000000000794d */ /* 0x000fea0003800000 */
        .weak           $__internal_94_$__cuda_sm20_div_s64
        .type           $__internal_94_$__cuda_sm20_div_s64,@function
        .size           $__internal_94_$__cuda_sm20_div_s64,(.L_x_1327 - $__internal_94_$__cuda_sm20_div_s64)
$__internal_94_$__cuda_sm20_div_s64:
        /* <DEDUP_REMOVED lines=74> */
[----:B------:R-:W-:Y:S06]  /*0f00*/  RET.REL.NODEC R4 `(_ZN2at6native49_GLOBAL__N__cfa43aba_16_ReflectionPad_cu_f800513927reflection_pad2d_out_kernelIaEEvPKT_PS3_lliiiiiii) ;  /* 0xfffffff0043c7950 */ /* 0x000fec0003c3ffff */
.L_x_1163:
        /* <DEDUP_REMOVED lines=15> */
.L_x_1327:


//--------------------- .text._ZN2at6native49_GLOBAL__N__cfa43aba_16_ReflectionPad_cu_f800513927reflection_pad2d_out_kernelIhEEvPKT_PS3_lliiiiiii --------------------------
	.section	.text._ZN2at6native49_GLOBAL__N__cfa43aba_16_ReflectionPad_cu_f800513927reflection_pad2d_out_kernelIhEEvPKT_PS3_lliiiiiii,"ax",@progbits
	.align	128
.text._ZN2at6native49_GLOBAL__N__cfa43aba_16_ReflectionPad_cu_f800513927reflection_pad2d_out_kernelIhEEvPKT_PS3_lliiiiiii:
        .type           _ZN2at6native49_GLOBAL__N__cfa43aba_16_ReflectionPad_cu_f800513927reflection_pad2d_out_kernelIhEEvPKT_PS3_lliiiiiii,@function
        .size           _ZN2at6native49_GLOBAL__N__cfa43aba_16_ReflectionPad_cu_f800513927reflection_pad2d_out_kernelIhEEvPKT_PS3_lliiiiiii,(.L_x_1329 - _ZN2at6native49_GLOBAL__N__cfa43aba_16_ReflectionPad_cu_f800513927reflection_pad2d_out_kernelIhEEvPKT_PS3_lliiiiiii)
        .other          _ZN2at6native49_GLOBAL__N__cfa43aba_16_ReflectionPad_cu_f800513927reflection_pad2d_out_kernelIhEEvPKT_PS3_lliiiiiii,@"STO_CUDA_ENTRY STV_DEFAULT"
_ZN2at6native49_GLOBAL__N__cfa43aba_16_ReflectionPad_cu_f800513927reflection_pad2d_out_kernelIhEEvPKT_PS3_lliiiiiii:
        /* <DEDUP_REMOVED lines=61> */
.L_x_1164:
[----:B------:R-:W-:-:S07]  /*03d0*/  MOV R0, 0x3f0 ;  /* 0x000003f000007802 */ /* 0x000fce0000000f00 */
[----:B------:R-:W-:Y:S05]  /*03e0*/  CALL.REL.NOINC `($__internal_95_$__cuda_sm20_div_s64) ;  /* 0x00000004009c7944 */ /* 0x000fea0003c00000 */
        /* <DEDUP_REMOVED lines=10> */
.L_x_1165:
        /* <DEDUP_REMOVED lines=93> */
        .weak           $__internal_95_$__cuda_sm20_div_s64
        .type           $__internal_95_$__cuda_sm20_div_s64,@function
        .size           $__internal_95_$__cuda_sm20_div_s64,(.L_x_1329 - $__internal_95_$__cuda_sm20_div_s64)
$__internal_95_$__cuda_sm20_div_s64:
        /* <DEDUP_REMOVED lines=74> */
[----:B------:R-:W-:Y:S06]  /*0f00*/  RET.REL.NODEC R4 `(_ZN2at6native49_GLOBAL__N__cfa43aba_16_ReflectionPad_cu_f800513927reflection_pad2d_out_kernelIhEEvPKT_PS3_lliiiiiii) ;  /* 0xfffffff0043c7950 */ /* 0x000fec0003c3ffff */
.L_x_1166:
        /* <DEDUP_REMOVED lines=15> */
.L_x_1329:


//--------------------- .nv.shared.reserved.0     --------------------------
	.section	.nv.shared.reserved.0,"aw",@nobits
	.weak		__nv_reservedSMEM_offset_0_alias
	.size		__nv_reservedSMEM_offset_0_alias, 0, 64
	.other		__nv_reservedSMEM_offset_0_alias,@"STO_CUDA_RESERVED_SHARED STV_DEFAULT"
__nv_reservedSMEM_offset_0_alias:
	.zero		0
	.zero		64


//--------------------- .nv.global                --------------------------
	.section	.nv.global,"aw",@nobits
.nv.global:
	.type		_ZN47_INTERNAL_cfa43aba_16_ReflectionPad_cu_f80051394cuda3std3__48in_placeE,@object
	.size		_ZN47_INTERNAL_cfa43aba_16_ReflectionPad_cu_f80051394cuda3std3__48in_placeE,(_ZN47_INTERNAL_cfa43aba_16_ReflectionPad_cu_f80051394cuda3std6ranges3__45__cpo8distanceE - _ZN47_INTERNAL_cfa43aba_16_ReflectionPad_cu_f80051394cuda3std3__48in_placeE)
_ZN47_INTERNAL_cfa43aba_16_ReflectionPad_cu_f80051394cuda3std3__48in_placeE:
	.zero		1
	.type		_ZN47_INTERNAL_cfa43aba_16_ReflectionPad_cu_f80051394cuda3std6ranges3__45__cpo8distanceE,@object
	.size		_ZN47_INTERNAL_cfa43aba_16_ReflectionPad_cu_f80051394cuda3std6ranges3__45__cpo8distanceE,(_ZN47_INTERNAL_cfa43aba_16_ReflectionPad_cu_f80051394cuda3std3__45__cpo6cbeginE - _ZN47_INTERNAL_cfa43aba_16_ReflectionPad_cu_f80051394cuda3std6ranges3__45__cpo8distanceE)
_ZN47_INTERNAL_cfa43aba_16_ReflectionPad_cu_f80051394cuda3std6ranges3__45__cpo8distanceE:
	.zero		1
	.type		_ZN47_INTERNAL_cfa43aba_16_ReflectionPad_cu_f80051394cuda3std3__45__cpo6cbeginE,@object
	.size		_ZN47_INTERNAL_cfa43aba_16_ReflectionPad_cu_f80051394cuda3std3__45__cpo6cbeginE,(_ZN47_INTERNAL_cfa43aba_16_ReflectionPad_cu_f80051394cuda3std6ranges3__45__cpo7advanceE - _ZN47_INTERNAL_cfa43aba_16_ReflectionPad_cu_f80051394cuda3std3__45__cpo6cbeginE)
_ZN47_INTERNAL_cfa43aba_16_ReflectionPad_cu_f80051394cuda3std3__45__cpo6cbeginE:
	.zero		1
	.type		_ZN47_INTERNAL_cfa43aba_16_ReflectionPad_cu_f80051394cuda3std6ranges3__45__cpo7advanceE,@object
	.size		_ZN47_INTERNAL_cfa43aba_16_ReflectionPad_cu_f80051394cuda3std6ranges3__45__cpo7advanceE,(_ZN47_INTERNAL_cfa43aba_16_ReflectionPad_cu_f80051394cuda3std3__45__cpo7crbeginE - _ZN47_INTERNAL_cfa43aba_16_ReflectionPad_cu_f80051394cuda3std6ranges3__45__cpo7advanceE)
_ZN47_INTERNAL_cfa43aba_16_ReflectionPad_cu_f80051394cuda3std6ranges3__45__cpo7advanceE:
	.zero		1
	.type		_ZN47_INTERNAL_cfa43aba_16_ReflectionPad_cu_f80051394cuda3std3__45__cpo7crbeginE,@object
	.size		_ZN47_INTERNAL_cfa43aba_16_ReflectionPad_cu_f80051394cuda3std3__45__cpo7crbeginE,(_ZN47_INTERNAL_cfa43aba_16_ReflectionPad_cu_f80051394cuda3std6ranges3__45__cpo4dataE - _ZN47_INTERNAL_cfa43aba_16_ReflectionPad_cu_f80051394cuda3std3__45__cpo7crbeginE)
_ZN47_INTERNAL_cfa43aba_16_ReflectionPad_cu_f80051394cuda3std3__45__cpo7crbeginE:
	.zero		1
	.type		_ZN47_INTERNAL_cfa43aba_16_ReflectionPad_cu_f80051394cuda3std6ranges3__45__cpo4dataE,@object
	.size		_ZN47_INTERNAL_cfa43aba_16_ReflectionPad_cu_f80051394cuda3std6ranges3__45__cpo4dataE,(_ZN47_INTERNAL_cfa43aba_16_ReflectionPad_cu_f80051394cuda3std6ranges3__45__cpo5beginE - _ZN47_INTERNAL_cfa43aba_16_ReflectionPad_cu_f80051394cuda3std6ranges3__45__cpo4dataE)
_ZN47_INTERNAL_cfa43aba_16_ReflectionPad_cu_f80051394cuda3std6ranges3__45__cpo4dataE:
	.zero		1
	.type		_ZN47_INTERNAL_cfa43aba_16_ReflectionPad_cu_f80051394cuda3std6ranges3__45__cpo5beginE,@object
	.size		_ZN47_INTERNAL_cfa43aba_16_ReflectionPad_cu_f80051394cuda3std6ranges3__45__cpo5beginE,(_ZN47_INTERNAL_cfa43aba_16_ReflectionPad_cu_f80051394cuda3std3__449_GLOBAL__N__cfa43aba_16_ReflectionPad_cu_f80051396ignoreE - _ZN47_INTERNAL_cfa43aba_16_ReflectionPad_cu_f80051394cuda3std6ranges3__45__cpo5beginE)
_ZN47_INTERNAL_cfa43aba_16_ReflectionPad_cu_f80051394cuda3std6ranges3__45__cpo5beginE:
	.zero		1
	.type		_ZN47_INTERNAL_cfa43aba_16_ReflectionPad_cu_f80051394cuda3std3__449_GLOBAL__N__cfa43aba_16_ReflectionPad_cu_f80051396ignoreE,@object
	.size		_ZN47_INTERNAL_cfa43aba_16_ReflectionPad_cu_f80051394cuda3std3__449_GLOBAL__N__cfa43aba_16_ReflectionPad_cu_f80051396ignoreE,(_ZN47_INTERNAL_cfa43aba_16_ReflectionPad_cu_f80051394cuda3std6ranges3__45__cpo4sizeE - _ZN47_INTERNAL_cfa43aba_16_ReflectionPad_cu_f80051394cuda3std3__449_GLOBAL__N__cfa43aba_16_ReflectionPad_cu_f80051396ignoreE)
_ZN47_INTERNAL_cfa43aba_16_ReflectionPad_cu_f80051394cuda3std3__449_GLOBAL__N__cfa43aba_16_ReflectionPad_cu_f80051396ignoreE:
	.zero		1
	.type		_ZN47_INTERNAL_cfa43aba_16_ReflectionPad_cu_f80051394cuda3std6ranges3__45__cpo4sizeE,@object
	.size		_ZN47_INTERNAL_cfa43aba_16_ReflectionPad_cu_f80051394cuda3std6ranges3__45__cpo4sizeE,(_ZN47_INTERNAL_cfa43aba_16_ReflectionPad_cu_f80051394cuda3std3__45__cpo5beginE - _ZN47_INTERNAL_cfa43aba_16_ReflectionPad_cu_f80051394cuda3std6ranges3__45__cpo4sizeE)
_ZN47_INTERNAL_cfa43aba_16_ReflectionPad_cu_f80051394cuda3std6ranges3__45__cpo4sizeE:
	.zero		1
	.type		_ZN47_INTERNAL_cfa43aba_16_ReflectionPad_cu_f80051394cuda3std3__45__cpo5beginE,@object
	.size		_ZN47_INTERNAL_cfa43aba_16_ReflectionPad_cu_f80051394cuda3std3__45__cpo5beginE,(_ZN47_INTERNAL_cfa43aba_16_ReflectionPad_cu_f80051394cuda3std6ranges3__45__cpo6cbeginE - _ZN47_INTERNAL_cfa43aba_16_ReflectionPad_cu_f80051394cuda3std3__45__cpo5beginE)
_ZN47_INTERNAL_cfa43aba_16_ReflectionPad_cu_f80051394cuda3std3__45__cpo5beginE:
	.zero		1
	.type		_ZN47_INTERNAL_cfa43aba_16_ReflectionPad_cu_f80051394cuda3std6ranges3__45__cpo6cbeginE,@object
	.size		_ZN47_INTERNAL_cfa43aba_16_ReflectionPad_cu_f80051394cuda3std6ranges3__45__cpo6cbeginE,(_ZN47_INTERNAL_cfa43aba_16_ReflectionPad_cu_f80051394cuda3std3__45__cpo6rbeginE - _ZN47_INTERNAL_cfa43aba_16_ReflectionPad_cu_f80051394cuda3std6ranges3__45__cpo6cbeginE)
_ZN47_INTERNAL_cfa43aba_16_ReflectionPad_cu_f80051394cuda3std6ranges3__45__cpo6cbeginE:
	.zero		1
	.type		_ZN47_INTERNAL_cfa43aba_16_ReflectionPad_cu_f80051394cuda3std3__45__cpo6rbeginE,@object
	.size		_ZN47_INTERNAL_cfa43aba_16_ReflectionPad_cu_f80051394cuda3std3__45__cpo6rbeginE,(_ZN47_INTERNAL_cfa43aba_16_ReflectionPad_cu_f80051394cuda3std6ranges3__45__cpo4nextE - _ZN47_INTERNAL_cfa43aba_16_ReflectionPad_cu_f80051394cuda3std3__45__cpo6rbeginE)
_ZN47_INTERNAL_cfa43aba_16_ReflectionPad_cu_f80051394cuda3std3__45__cpo6rbeginE:
	.zero		1
	.type		_ZN47_INTERNAL_cfa43aba_16_ReflectionPad_cu_f80051394cuda3std6ranges3__45__cpo4nextE,@object
	.size		_ZN47_INTERNAL_cfa43aba_16_ReflectionPad_cu_f80051394cuda3std6ranges3__45__cpo4nextE,(_ZN47_INTERNAL_cfa43aba_16_ReflectionPad_cu_f80051394cuda3std6ranges3__45__cpo4swapE - _ZN47_INTERNAL_cfa43aba_16_ReflectionPad_cu_f80051394cuda3std6ranges3__45__cpo4nextE)
_ZN47_INTERNAL_cfa43aba_16_ReflectionPad_cu_f80051394cuda3std6ranges3__45__cpo4nextE:
	.zero		1
	.type		_ZN47_INTERNAL_cfa43aba_16_ReflectionPad_cu_f80051394cuda3std6ranges3__45__cpo4swapE,@object
	.size		_ZN47_INTERNAL_cfa43aba_16_ReflectionPad_cu_f80051394cuda3std6ranges3__45__cpo4swapE,(_ZN47_INTERNAL_cfa43aba_16_ReflectionPad_cu_f80051394cuda3std3__420unreachable_sentinelE - _ZN47_INTERNAL_cfa43aba_16_ReflectionPad_cu_f80051394cuda3std6ranges3__45__cpo4swapE)
_ZN47_INTERNAL_cfa43aba_16_ReflectionPad_cu_f80051394cuda3std6ranges3__45__cpo4swapE:
	.zero		1
	.type		_ZN47_INTERNAL_cfa43aba_16_ReflectionPad_cu_f80051394cuda3std3__420unreachable_sentinelE,@object
	.size		_ZN47_INTERNAL_cfa43aba_16_ReflectionPad_cu_f80051394cuda3std3__420unreachable_sentinelE,(_ZN47_INTERNAL_cfa43aba_16_ReflectionPad_cu_f80051396thrust24THRUST_300001_SM_1000_NS6system6detail10sequential3seqE - _ZN47_INTERNAL_cfa43aba_16_ReflectionPad_cu_f80051394cuda3std3__420unreachable_sentinelE)
_ZN47_INTERNAL_cfa43aba_16_ReflectionPad_cu_f80051394cuda3std3__420unreachable_sentinelE:
	.zero		1
	.type		_ZN47_INTERNAL_cfa43aba_16_ReflectionPad_cu_f80051396thrust24THRUST_300001_SM_1000_NS6system6detail10sequential3seqE,@object
	.size		_ZN47_INTERNAL_cfa43aba_16_ReflectionPad_cu_f80051396thrust24THRUST_300001_SM_1000_NS6system6detail10sequential3seqE,(_ZN47_INTERNAL_cfa43aba_16_ReflectionPad_cu_f80051394cuda3std3__45__cpo4cendE - _ZN47_INTERNAL_cfa43aba_16_ReflectionPad_cu_f80051396thrust24THRUST_300001_SM_1000_NS6system6detail10sequential3seqE)
_ZN47_INTERNAL_cfa43aba_16_ReflectionPad_cu_f80051396thrust24THRUST_300001_SM_1000_NS6system6detail10sequential3seqE:
	.zero		1
	.type		_ZN47_INTERNAL_cfa43aba_16_ReflectionPad_cu_f80051394cuda3std3__45__cpo4cendE,@object
	.size		_ZN47_INTERNAL_cfa43aba_16_ReflectionPad_cu_f80051394cuda3std3__45__cpo4cendE,(_ZN47_INTERNAL_cfa43aba_16_ReflectionPad_cu_f80051394cuda3std6ranges3__45__cpo9iter_swapE - _ZN47_INTERNAL_cfa43aba_16_ReflectionPad_cu_f80051394cuda3std3__45__cpo4cendE)
_ZN47_INTERNAL_cfa43aba_16_ReflectionPad_cu_f80051394cuda3std3__45__cpo4cendE:
	.zero		1
	.type		_ZN47_INTERNAL_cfa43aba_16_ReflectionPad_cu_f80051394cuda3std6ranges3__45__cpo9iter_swapE,@object
	.size		_ZN47_INTERNAL_cfa43aba_16_ReflectionPad_cu_f80051394cuda3std6ranges3__45__cpo9iter_swapE,(_ZN47_INTERNAL_cfa43aba_16_ReflectionPad_cu_f80051394cuda3std3__45__cpo5crendE - _ZN47_INTERNAL_cfa43aba_16_ReflectionPad_cu_f80051394cuda3std6ranges3__45__cpo9iter_swapE)
_ZN47_INTERNAL_cfa43aba_16_ReflectionPad_cu_f80051394cuda3std6ranges3__45__cpo9iter_swapE:
	.zero		1
	.type		_ZN47_INTERNAL_cfa43aba_16_ReflectionPad_cu_f80051394cuda3std3__45__cpo5crendE,@object
	.size		_ZN47_INTERNAL_cfa43aba_16_ReflectionPad_cu_f80051394cuda3std3__45__cpo5crendE,(_ZN47_INTERNAL_cfa43aba_16_ReflectionPad_cu_f80051394cuda3std6ranges3__45__cpo5cdataE - _ZN47_INTERNAL_cfa43aba_16_ReflectionPad_cu_f80051394cuda3std3__45__cpo5crendE)
_ZN47_INTERNAL_cfa43aba_16_ReflectionPad_cu_f80051394cuda3std3__45__cpo5crendE:
	.zero		1
	.type		_ZN47_INTERNAL_cfa43aba_16_ReflectionPad_cu_f80051394cuda3std6ranges3__45__cpo5cdataE,@object
	.size		_ZN47_INTERNAL_cfa43aba_16_ReflectionPad_cu_f80051394cuda3std6ranges3__45__cpo5cdataE,(_ZN47_INTERNAL_cfa43aba_16_ReflectionPad_cu_f80051394cuda3std6ranges3__45__cpo3endE - _ZN47_INTERNAL_cfa43aba_16_ReflectionPad_cu_f80051394cuda3std6ranges3__45__cpo5cdataE)
_ZN47_INTERNAL_cfa43aba_16_ReflectionPad_cu_f80051394cuda3std6ranges3__45__cpo5cdataE:
	.zero		1
	.type		_ZN47_INTERNAL_cfa43aba_16_ReflectionPad_cu_f80051394cuda3std6ranges3__45__cpo3endE,@object
	.size		_ZN47_INTERNAL_cfa43aba_16_ReflectionPad_cu_f80051394cuda3std6ranges3__45__cpo3endE,(_ZN47_INTERNAL_cfa43aba_16_ReflectionPad_cu_f80051394cuda3std3__419piecewise_constructE - _ZN47_INTERNAL_cfa43aba_16_ReflectionPad_cu_f80051394cuda3std6ranges3__45__cpo3endE)
_ZN47_INTERNAL_cfa43aba_16_ReflectionPad_cu_f80051394cuda3std6ranges3__45__cpo3endE:
	.zero		1
	.type		_ZN47_INTERNAL_cfa43aba_16_ReflectionPad_cu_f80051394cuda3std3__419piecewise_constructE,@object
	.size		_ZN47_INTERNAL_cfa43aba_16_ReflectionPad_cu_f80051394cuda3std3__419piecewise_constructE,(_ZN47_INTERNAL_cfa43aba_16_ReflectionPad_cu_f80051394cuda3std6ranges3__45__cpo5ssizeE - _ZN47_INTERNAL_cfa43aba_16_ReflectionPad_cu_f80051394cuda3std3__419piecewise_constructE)
_ZN47_INTERNAL_cfa43aba_16_ReflectionPad_cu_f80051394cuda3std3__419piecewise_constructE:
	.zero		1
	.type		_ZN47_INTERNAL_cfa43aba_16_ReflectionPad_cu_f80051394cuda3std6ranges3__45__cpo5ssizeE,@object
	.size		_ZN47_INTERNAL_cfa43aba_16_ReflectionPad_cu_f80051394cuda3std6ranges3__45__cpo5ssizeE,(_ZN47_INTERNAL_cfa43aba_16_ReflectionPad_cu_f80051394cuda3std3__45__cpo3endE - _ZN47_INTERNAL_cfa43aba_16_ReflectionPad_cu_f80051394cuda3std6ranges3__45__cpo5ssizeE)
_ZN47_INTERNAL_cfa43aba_16_ReflectionPad_cu_f80051394cuda3std6ranges3__45__cpo5ssizeE:
	.zero		1
	.type		_ZN47_INTERNAL_cfa43aba_16_ReflectionPad_cu_f80051394cuda3std3__45__cpo3endE,@object
	.size		_ZN47_INTERNAL_cfa43aba_16_ReflectionPad_cu_f80051394cuda3std3__45__cpo3endE,(_ZN47_INTERNAL_cfa43aba_16_ReflectionPad_cu_f80051394cuda3std6ranges3__45__cpo4cendE - _ZN47_INTERNAL_cfa43aba_16_ReflectionPad_cu_f80051394cuda3std3__45__cpo3endE)
_ZN47_INTERNAL_cfa43aba_16_ReflectionPad_cu_f80051394cuda3std3__45__cpo3endE:
	.zero		1
	.type		_ZN47_INTERNAL_cfa43aba_16_ReflectionPad_cu_f80051394cuda3std6ranges3__45__cpo4cendE,@object
	.size		_ZN47_INTERNAL_cfa43aba_16_ReflectionPad_cu_f80051394cuda3std6ranges3__45__cpo4cendE,(_ZN47_INTERNAL_cfa43aba_16_ReflectionPad_cu_f80051394cuda3std3__45__cpo4rendE - _ZN47_INTERNAL_cfa43aba_16_ReflectionPad_cu_f80051394cuda3std6ranges3__45__cpo4cendE)
_ZN47_INTERNAL_cfa43aba_16_ReflectionPad_cu_f80051394cuda3std6ranges3__45__cpo4cendE:
	.zero		1
	.type		_ZN47_INTERNAL_cfa43aba_16_ReflectionPad_cu_f80051394cuda3std3__45__cpo4rendE,@object
	.size		_ZN47_INTERNAL_cfa43aba_16_ReflectionPad_cu_f80051394cuda3std3__45__cpo4rendE,(_ZN47_INTERNAL_cfa43aba_16_ReflectionPad_cu_f80051394cuda3std6ranges3__45__cpo4prevE - _ZN47_INTERNAL_cfa43aba_16_ReflectionPad_cu_f80051394cuda3std3__45__cpo4rendE)
_ZN47_INTERNAL_cfa43aba_16_ReflectionPad_cu_f80051394cuda3std3__45__cpo4rendE:
	.zero		1
	.type		_ZN47_INTERNAL_cfa43aba_16_ReflectionPad_cu_f80051394cuda3std6ranges3__45__cpo4prevE,@object
	.size		_ZN47_INTERNAL_cfa43aba_16_ReflectionPad_cu_f80051394cuda3std6ranges3__45__cpo4prevE,(_ZN47_INTERNAL_cfa43aba_16_ReflectionPad_cu_f80051394cuda3std6ranges3__45__cpo9iter_moveE - _ZN47_INTERNAL_cfa43aba_16_ReflectionPad_cu_f80051394cuda3std6ranges3__45__cpo4prevE)
_ZN47_INTERNAL_cfa43aba_16_ReflectionPad_cu_f80051394cuda3std6ranges3__45__cpo4prevE:
	.zero		1
	.type		_ZN47_INTERNAL_cfa43aba_16_ReflectionPad_cu_f80051394cuda3std6ranges3__45__cpo9iter_moveE,@object
	.size		_ZN47_INTERNAL_cfa43aba_16_ReflectionPad_cu_f80051394cuda3std6ranges3__45__cpo9iter_moveE,(.L_13 - _ZN47_INTERNAL_cfa43aba_16_ReflectionPad_cu_f80051394cuda3std6ranges3__45__cpo9iter_moveE)
_ZN47_INTERNAL_cfa43aba_16_ReflectionPad_cu_f80051394cuda3std6ranges3__45__cpo9iter_moveE:
	.zero		1
.L_13:


//--------------------- .nv.constant0._ZN2at6native49_GLOBAL__N__cfa43aba_16_ReflectionPad_cu_f800513936reflection_pad3d_backward_out_kernelIN3c108BFloat16EEEvNS_27GenericPackedTensorAccessorIT_Lm5ENS_16DefaultPtrTraitsElEENS5_IKS6_Lm5ES7_lEElllll --------------------------
	.section	.nv.constant0._ZN2at6native49_GLOBAL__N__cfa43aba_16_ReflectionPad_cu_f800513936reflection_pad3d_backward_out_kernelIN3c108BFloat16EEEvNS_27GenericPackedTensorAccessorIT_Lm5ENS_16DefaultPtrTraitsElEENS5_IKS6_Lm5ES7_lEElllll,"a",@progbits
	.sectionflags	@""
	.align	4
.nv.constant0._ZN2at6native49_GLOBAL__N__cfa43aba_16_ReflectionPad_cu_f800513936reflection_pad3d_backward_out_kernelIN3c108BFloat16EEEvNS_27GenericPackedTensorAccessorIT_Lm5ENS_16DefaultPtrTraitsElEENS5_IKS6_Lm5ES7_lEElllll:
	.zero		1112


//--------------------- .nv.constant0._ZN2at6native49_GLOBAL__N__cfa43aba_16_ReflectionPad_cu_f800513936reflection_pad3d_backward_out_kernelIN3c104HalfEEEvNS_27GenericPackedTensorAccessorIT_Lm5ENS_16DefaultPtrTraitsElEENS5_IKS6_Lm5ES7_lEElllll --------------------------
	.section	.nv.constant0._ZN2at6native49_GLOBAL__N__cfa43aba_16_ReflectionPad_cu_f800513936reflection_pad3d_backward_out_kernelIN3c104HalfEEEvNS_27GenericPackedTensorAccessorIT_Lm5ENS_16DefaultPtrTraitsElEENS5_IKS6_Lm5ES7_lEElllll,"a",@progbits
	.sectionflags	@""
	.align	4
.nv.constant0._ZN2at6native49_GLOBAL__N__cfa43aba_16_ReflectionPad_cu_f800513936reflection_pad3d_backward_out_kernelIN3c104HalfEEEvNS_27GenericPackedTensorAccessorIT_Lm5ENS_16DefaultPtrTraitsElEENS5_IKS6_Lm5ES7_lEElllll:
	.zero		1112


//--------------------- .nv.constant0._ZN2at6native49_GLOBAL__N__cfa43aba_16_ReflectionPad_cu_f800513936reflection_pad3d_backward_out_kernelIN3c107complexIfEEEEvNS_27GenericPackedTensorAccessorIT_Lm5ENS_16DefaultPtrTraitsElEENS6_IKS7_Lm5ES8_lEElllll --------------------------
	.section	.nv.constant0._ZN2at6native49_GLOBAL__N__cfa43aba_16_ReflectionPad_cu_f800513936reflection_pad3d_backward_out_kernelIN3c107complexIfEEEEvNS_27GenericPackedTensorAccessorIT_Lm5ENS_16DefaultPtrTraitsElEENS6_IKS7_Lm5ES8_lEElllll,"a",@progbits
	.sectionflags	@""
	.align	4
.nv.constant0._ZN2at6native49_GLOBAL__N__cfa43aba_16_ReflectionPad_cu_f800513936reflection_pad3d_backward_out_kernelIN3c107complexIfEEEEvNS_27GenericPackedTensorAccessorIT_Lm5ENS_16DefaultPtrTraitsElEENS6_IKS7_Lm5ES8_lEElllll:
	.zero		1112


//--------------------- .nv.constant0._ZN2at6native49_GLOBAL__N__cfa43aba_16_ReflectionPad_cu_f800513936reflection_pad3d_backward_out_kernelIN3c107complexIdEEEEvNS_27GenericPackedTensorAccessorIT_Lm5ENS_16DefaultPtrTraitsElEENS6_IKS7_Lm5ES8_lEElllll --------------------------
	.section	.nv.constant0._ZN2at6native49_GLOBAL__N__cfa43aba_16_ReflectionPad_cu_f800513936reflection_pad3d_backward_out_kernelIN3c107complexIdEEEEvNS_27GenericPackedTensorAccessorIT_Lm5ENS_16DefaultPtrTraitsElEENS6_IKS7_Lm5ES8_lEElllll,"a",@progbits
	.sectionflags	@""
	.align	4
.nv.constant0._ZN2at6native49_GLOBAL__N__cfa43aba_16_ReflectionPad_cu_f800513936reflection_pad3d_backward_out_kernelIN3c107complexIdEEEEvNS_27GenericPackedTensorAccessorIT_Lm5ENS_16DefaultPtrTraitsElEENS6_IKS7_Lm5ES8_lEElllll:
	.zero		1112


//--------------------- .nv.constant0._ZN2at6native49_GLOBAL__N__cfa43aba_16_ReflectionPad_cu_f800513936reflection_pad3d_backward_out_kernelIfEEvNS_27GenericPackedTensorAccessorIT_Lm5ENS_16DefaultPtrTraitsElEENS3_IKS4_Lm5ES5_lEElllll --------------------------
	.section	.nv.constant0._ZN2at6native49_GLOBAL__N__cfa43aba_16_ReflectionPad_cu_f800513936reflection_pad3d_backward_out_kernelIfEEvNS_27GenericPackedTensorAccessorIT_Lm5ENS_16DefaultPtrTraitsElEENS3_IKS4_Lm5ES5_lEElllll,"a",@progbits
	.sectionflags	@""
	.align	4
.nv.constant0._ZN2at6native49_GLOBAL__N__cfa43aba_16_ReflectionPad_cu_f800513936reflection_pad3d_backward_out_kernelIfEEvNS_27GenericPackedTensorAccessorIT_Lm5ENS_16DefaultPtrTraitsElEENS3_IKS4_Lm5ES5_lEElllll:
	.zero		1112


//--------------------- .nv.constant0._ZN2at6native49_GLOBAL__N__cfa43aba_16_ReflectionPad_cu_f800513936reflection_pad3d_backward_out_kernelIdEEvNS_27GenericPackedTensorAccessorIT_Lm5ENS_16DefaultPtrTraitsElEENS3_IKS4_Lm5ES5_lEElllll --------------------------
	.section	.nv.constant0._ZN2at6native49_GLOBAL__N__cfa43aba_16_ReflectionPad_cu_f800513936reflection_pad3d_backward_out_kernelIdEEvNS_27GenericPackedTensorAccessorIT_Lm5ENS_16DefaultPtrTraitsElEENS3_IKS4_Lm5ES5_lEElllll,"a",@progbits
	.sectionflags	@""
	.align	4
.nv.constant0._ZN2at6native49_GLOBAL__N__cfa43aba_16_ReflectionPad_cu_f800513936reflection_pad3d_backward_out_kernelIdEEvNS_27GenericPackedTensorAccessorIT_Lm5ENS_16DefaultPtrTraitsElEENS3_IKS4_Lm5ES5_lEElllll:
	.zero		1112


//--------------------- .nv.constant0._ZN2at6native49_GLOBAL__N__cfa43aba_16_ReflectionPad_cu_f800513927reflection_pad3d_out_kernelIN3c108BFloat16EEEvNS_27GenericPackedTensorAccessorIKT_Lm5ENS_16DefaultPtrTraitsElEENS5_IS6_Lm5ES8_lEElllll --------------------------
	.section	.nv.constant0._ZN2at6native49_GLOBAL__N__cfa43aba_16_ReflectionPad_cu_f800513927reflection_pad3d_out_kernelIN3c108BFloat16EEEvNS_27GenericPackedTensorAccessorIKT_Lm5ENS_16DefaultPtrTraitsElEENS5_IS6_Lm5ES8_lEElllll,"a",@progbits
	.sectionflags	@""
	.align	4
.nv.constant0._ZN2at6native49_GLOBAL__N__cfa43aba_16_ReflectionPad_cu_f800513927reflection_pad3d_out_kernelIN3c108BFloat16EEEvNS_27GenericPackedTensorAccessorIKT_Lm5ENS_16DefaultPtrTraitsElEENS5_IS6_Lm5ES8_lEElllll:
	.zero		1112


//--------------------- .nv.constant0._ZN2at6native49_GLOBAL__N__cfa43aba_16_ReflectionPad_cu_f800513927reflection_pad3d_out_kernelIN3c104HalfEEEvNS_27GenericPackedTensorAccessorIKT_Lm5ENS_16DefaultPtrTraitsElEENS5_IS6_Lm5ES8_lEElllll --------------------------
	.section	.nv.constant0._ZN2at6native49_GLOBAL__N__cfa43aba_16_ReflectionPad_cu_f800513927reflection_pad3d_out_kernelIN3c104HalfEEEvNS_27GenericPackedTensorAccessorIKT_Lm5ENS_16DefaultPtrTraitsElEENS5_IS6_Lm5ES8_lEElllll,"a",@progbits
	.sectionflags	@""
	.align	4
.nv.constant0._ZN2at6native49_GLOBAL__N__cfa43aba_16_ReflectionPad_cu_f800513927reflection_pad3d_out_kernelIN3c104HalfEEEvNS_27GenericPackedTensorAccessorIKT_Lm5ENS_16DefaultPtrTraitsElEENS5_IS6_Lm5ES8_lEElllll:
	.zero		1112


//--------------------- .nv.constant0._ZN2at6native49_GLOBAL__N__cfa43aba_16_ReflectionPad_cu_f800513927reflection_pad3d_out_kernelIN3c107complexIfEEEEvNS_27GenericPackedTensorAccessorIKT_Lm5ENS_16DefaultPtrTraitsElEENS6_IS7_Lm5ES9_lEElllll --------------------------
	.section	.nv.constant0._ZN2at6native49_GLOBAL__N__cfa43aba_16_ReflectionPad_cu_f800513927reflection_pad3d_out_kernelIN3c107complexIfEEEEvNS_27GenericPackedTensorAccessorIKT_Lm5ENS_16DefaultPtrTraitsElEENS6_IS7_Lm5ES9_lEElllll,"a",@progbits
	.sectionflags	@""
	.align	4
.nv.constant0._ZN2at6native49_GLOBAL__N__cfa43aba_16_ReflectionPad_cu_f800513927reflection_pad3d_out_kernelIN3c107complexIfEEEEvNS_27GenericPackedTensorAccessorIKT_Lm5ENS_16DefaultPtrTraitsElEENS6_IS7_Lm5ES9_lEElllll:
	.zero		1112


//--------------------- .nv.constant0._ZN2at6native49_GLOBAL__N__cfa43aba_16_ReflectionPad_cu_f800513927reflection_pad3d_out_kernelIN3c107complexIdEEEEvNS_27GenericPackedTensorAccessorIKT_Lm5ENS_16DefaultPtrTraitsElEENS6_IS7_Lm5ES9_lEElllll --------------------------
	.section	.nv.constant0._ZN2at6native49_GLOBAL__N__cfa43aba_16_ReflectionPad_cu_f800513927reflection_pad3d_out_kernelIN3c107complexIdEEEEvNS_27GenericPackedTensorAccessorIKT_Lm5ENS_16DefaultPtrTraitsElEENS6_IS7_Lm5ES9_lEElllll,"a",@progbits
	.sectionflags	@""
	.align	4
.nv.constant0._ZN2at6native49_GLOBAL__N__cfa43aba_16_ReflectionPad_cu_f800513927reflection_pad3d_out_kernelIN3c107complexIdEEEEvNS_27GenericPackedTensorAccessorIKT_Lm5ENS_16DefaultPtrTraitsElEENS6_IS7_Lm5ES9_lEElllll:
	.zero		1112


//--------------------- .nv.constant0._ZN2at6native49_GLOBAL__N__cfa43aba_16_ReflectionPad_cu_f800513927reflection_pad3d_out_kernelIfEEvNS_27GenericPackedTensorAccessorIKT_Lm5ENS_16DefaultPtrTraitsElEENS3_IS4_Lm5ES6_lEElllll --------------------------
	.section	.nv.constant0._ZN2at6native49_GLOBAL__N__cfa43aba_16_ReflectionPad_cu_f800513927reflection_pad3d_out_kernelIfEEvNS_27GenericPackedTensorAccessorIKT_Lm5ENS_16DefaultPtrTraitsElEENS3_IS4_Lm5ES6_lEElllll,"a",@progbits
	.sectionflags	@""
	.align	4
.nv.constant0._ZN2at6native49_GLOBAL__N__cfa43aba_16_ReflectionPad_cu_f800513927reflection_pad3d_out_kernelIfEEvNS_27GenericPackedTensorAccessorIKT_Lm5ENS_16DefaultPtrTraitsElEENS3_IS4_Lm5ES6_lEElllll:
	.zero		1112


//--------------------- .nv.constant0._ZN2at6native49_GLOBAL__N__cfa43aba_16_ReflectionPad_cu_f800513927reflection_pad3d_out_kernelIdEEvNS_27GenericPackedTensorAccessorIKT_Lm5ENS_16DefaultPtrTraitsElEENS3_IS4_Lm5ES6_lEElllll --------------------------
	.section	.nv.constant0._ZN2at6native49_GLOBAL__N__cfa43aba_16_ReflectionPad_cu_f800513927reflection_pad3d_out_kernelIdEEvNS_27GenericPackedTensorAccessorIKT_Lm5ENS_16DefaultPtrTraitsElEENS3_IS4_Lm5ES6_lEElllll,"a",@progbits
	.sectionflags	@""
	.align	4
.nv.constant0._ZN2at6native49_GLOBAL__N__cfa43aba_16_ReflectionPad_cu_f800513927reflection_pad3d_out_kernelIdEEvNS_27GenericPackedTensorAccessorIKT_Lm5ENS_16DefaultPtrTraitsElEENS3_IS4_Lm5ES6_lEElllll:
	.zero		1112


//--------------------- .nv.constant0._ZN2at6native49_GLOBAL__N__cfa43aba_16_ReflectionPad_cu_f800513927reflection_pad3d_out_kernelIsEEvNS_27GenericPackedTensorAccessorIKT_Lm5ENS_16DefaultPtrTraitsElEENS3_IS4_Lm5ES6_lEElllll --------------------------
	.section	.nv.constant0._ZN2at6native49_GLOBAL__N__cfa43aba_16_ReflectionPad_cu_f800513927reflection_pad3d_out_kernelIsEEvNS_27GenericPackedTensorAccessorIKT_Lm5ENS_16DefaultPtrTraitsElEENS3_IS4_Lm5ES6_lEElllll,"a",@progbits
	.sectionflags	@""
	.align	4
.nv.constant0._ZN2at6native49_GLOBAL__N__cfa43aba_16_ReflectionPad_cu_f800513927reflection_pad3d_out_kernelIsEEvNS_27GenericPackedTensorAccessorIKT_Lm5ENS_16DefaultPtrTraitsElEENS3_IS4_Lm5ES6_lEElllll:
	.zero		1112


//--------------------- .nv.constant0._ZN2at6native49_GLOBAL__N__cfa43aba_16_ReflectionPad_cu_f800513927reflection_pad3d_out_kernelIlEEvNS_27GenericPackedTensorAccessorIKT_Lm5ENS_16DefaultPtrTraitsElEENS3_IS4_Lm5ES6_lEElllll --------------------------
	.section	.nv.constant0._ZN2at6native49_GLOBAL__N__cfa43aba_16_ReflectionPad_cu_f800513927reflection_pad3d_out_kernelIlEEvNS_27GenericPackedTensorAccessorIKT_Lm5ENS_16DefaultPtrTraitsElEENS3_IS4_Lm5ES6_lEElllll,"a",@progbits
	.sectionflags	@""
	.align	4
.nv.constant0._ZN2at6native49_GLOBAL__N__cfa43aba_16_ReflectionPad_cu_f800513927reflection_pad3d_out_kernelIlEEvNS_27GenericPackedTensorAccessorIKT_Lm5ENS_16DefaultPtrTraitsElEENS3_IS4_Lm5ES6_lEElllll:
	.zero		1112


//--------------------- .nv.constant0._ZN2at6native49_GLOBAL__N__cfa43aba_16_ReflectionPad_cu_f800513927reflection_pad3d_out_kernelIiEEvNS_27GenericPackedTensorAccessorIKT_Lm5ENS_16DefaultPtrTraitsElEENS3_IS4_Lm5ES6_lEElllll --------------------------
	.section	.nv.constant0._ZN2at6native49_GLOBAL__N__cfa43aba_16_ReflectionPad_cu_f800513927reflection_pad3d_out_kernelIiEEvNS_27GenericPackedTensorAccessorIKT_Lm5ENS_16DefaultPtrTraitsElEENS3_IS4_Lm5ES6_lEElllll,"a",@progbits
	.sectionflags	@""
	.align	4
.nv.constant0._ZN2at6native49_GLOBAL__N__cfa43aba_16_ReflectionPad_cu_f800513927reflection_pad3d_out_kernelIiEEvNS_27GenericPackedTensorAccessorIKT_Lm5ENS_16DefaultPtrTraitsElEENS3_IS4_Lm5ES6_lEElllll:
	.zero		1112


//--------------------- .nv.constant0._ZN2at6native49_GLOBAL__N__cfa43aba_16_ReflectionPad_cu_f800513927reflection_pad3d_out_kernelIaEEvNS_27GenericPackedTensorAccessorIKT_Lm5ENS_16DefaultPtrTraitsElEENS3_IS4_Lm5ES6_lEElllll --------------------------
	.section	.nv.constant0._ZN2at6native49_GLOBAL__N__cfa43aba_16_ReflectionPad_cu_f800513927reflection_pad3d_out_kernelIaEEvNS_27GenericPackedTensorAccessorIKT_Lm5ENS_16DefaultPtrTraitsElEENS3_IS4_Lm5ES6_lEElllll,"a",@progbits
	.sectionflags	@""
	.align	4
.nv.constant0._ZN2at6native49_GLOBAL__N__cfa43aba_16_ReflectionPad_cu_f800513927reflection_pad3d_out_kernelIaEEvNS_27GenericPackedTensorAccessorIKT_Lm5ENS_16DefaultPtrTraitsElEENS3_IS4_Lm5ES6_lEElllll:
	.zero		1112


//--------------------- .nv.constant0._ZN2at6native49_GLOBAL__N__cfa43aba_16_ReflectionPad_cu_f800513927reflection_pad3d_out_kernelIhEEvNS_27GenericPackedTensorAccessorIKT_Lm5ENS_16DefaultPtrTraitsElEENS3_IS4_Lm5ES6_lEElllll --------------------------
	.section	.nv.constant0._ZN2at6native49_GLOBAL__N__cfa43aba_16_ReflectionPad_cu_f800513927reflection_pad3d_out_kernelIhEEvNS_27GenericPackedTensorAccessorIKT_Lm5ENS_16DefaultPtrTraitsElEENS3_IS4_Lm5ES6_lEElllll,"a",@progbits
	.sectionflags	@""
	.align	4
.nv.constant0._ZN2at6native49_GLOBAL__N__cfa43aba_16_ReflectionPad_cu_f800513927reflection_pad3d_out_kernelIhEEvNS_27GenericPackedTensorAccessorIKT_Lm5ENS_16DefaultPtrTraitsElEENS3_IS4_Lm5ES6_lEElllll:
	.zero		1112


//--------------------- .nv.constant0._ZN2at6native49_GLOBAL__N__cfa43aba_16_ReflectionPad_cu_f800513936reflection_pad1d_backward_out_kernelIN3c108BFloat16EEEvPT_PKS5_lll --------------------------
	.section	.nv.constant0._ZN2at6native49_GLOBAL__N__cfa43aba_16_ReflectionPad_cu_f800513936reflection_pad1d_backward_out_kernelIN3c108BFloat16EEEvPT_PKS5_lll,"a",@progbits
	.sectionflags	@""
	.align	4
.nv.constant0._ZN2at6native49_GLOBAL__N__cfa43aba_16_ReflectionPad_cu_f800513936reflection_pad1d_backward_out_kernelIN3c108BFloat16EEEvPT_PKS5_lll:
	.zero		936


//--------------------- .nv.constant0._ZN2at6native49_GLOBAL__N__cfa43aba_16_ReflectionPad_cu_f800513936reflection_pad1d_backward_out_kernelIN3c104HalfEEEvPT_PKS5_lll --------------------------
	.section	.nv.constant0._ZN2at6native49_GLOBAL__N__cfa43aba_16_ReflectionPad_cu_f800513936reflection_pad1d_backward_out_kernelIN3c104HalfEEEvPT_PKS5_lll,"a",@progbits
	.sectionflags	@""
	.align	4
.nv.constant0._ZN2at6native49_GLOBAL__N__cfa43aba_16_ReflectionPad_cu_f800513936reflection_pad1d_backward_out_kernelIN3c104HalfEEEvPT_PKS5_lll:
	.zero		936


//--------------------- .nv.constant0._ZN2at6native49_GLOBAL__N__cfa43aba_16_ReflectionPad_cu_f800513936reflection_pad1d_backward_out_kernelIN3c107complexIfEEEEvPT_PKS6_lll --------------------------
	.section	.nv.constant0._ZN2at6native49_GLOBAL__N__cfa43aba_16_ReflectionPad_cu_f800513936reflection_pad1d_backward_out_kernelIN3c107complexIfEEEEvPT_PKS6_lll,"a",@progbits
	.sectionflags	@""
	.align	4
.nv.constant0._ZN2at6native49_GLOBAL__N__cfa43aba_16_ReflectionPad_cu_f800513936reflection_pad1d_backward_out_kernelIN3c107complexIfEEEEvPT_PKS6_lll:
	.zero		936


//--------------------- .nv.constant0._ZN2at6native49_GLOBAL__N__cfa43aba_16_ReflectionPad_cu_f800513936reflection_pad1d_backward_out_kernelIN3c107complexIdEEEEvPT_PKS6_lll --------------------------
	.section	.nv.constant0._ZN2at6native49_GLOBAL__N__cfa43aba_16_ReflectionPad_cu_f800513936reflection_pad1d_backward_out_kernelIN3c107complexIdEEEEvPT_PKS6_lll,"a",@progbits
	.sectionflags	@""
	.align	4
.nv.constant0._ZN2at6native49_GLOBAL__N__cfa43aba_16_ReflectionPad_cu_f800513936reflection_pad1d_backward_out_kernelIN3c107complexIdEEEEvPT_PKS6_lll:
	.zero		936


//--------------------- .nv.constant0._ZN2at6native49_GLOBAL__N__cfa43aba_16_ReflectionPad_cu_f800513936reflection_pad1d_backward_out_kernelIfEEvPT_PKS3_lll --------------------------
	.section	.nv.constant0._ZN2at6native49_GLOBAL__N__cfa43aba_16_ReflectionPad_cu_f800513936reflection_pad1d_backward_out_kernelIfEEvPT_PKS3_lll,"a",@progbits
	.sectionflags	@""
	.align	4
.nv.constant0._ZN2at6native49_GLOBAL__N__cfa43aba_16_ReflectionPad_cu_f800513936reflection_pad1d_backward_out_kernelIfEEvPT_PKS3_lll:
	.zero		936


//--------------------- .nv.constant0._ZN2at6native49_GLOBAL__N__cfa43aba_16_ReflectionPad_cu_f800513936reflection_pad1d_backward_out_kernelIdEEvPT_PKS3_lll --------------------------
	.section	.nv.constant0._ZN2at6native49_GLOBAL__N__cfa43aba_16_ReflectionPad_cu_f800513936reflection_pad1d_backward_out_kernelIdEEvPT_PKS3_lll,"a",@progbits
	.sectionflags	@""
	.align	4
.nv.constant0._ZN2at6native49_GLOBAL__N__cfa43aba_16_ReflectionPad_cu_f800513936reflection_pad1d_backward_out_kernelIdEEvPT_PKS3_lll:
	.zero		936


//--------------------- .nv.constant0._ZN2at6native49_GLOBAL__N__cfa43aba_16_ReflectionPad_cu_f800513921reflection_pad1d_flatIN3c108BFloat16EEEvPKT_PS5_lllll --------------------------
	.section	.nv.constant0._ZN2at6native49_GLOBAL__N__cfa43aba_16_ReflectionPad_cu_f800513921reflection_pad1d_flatIN3c108BFloat16EEEvPKT_PS5_lllll,"a",@progbits
	.sectionflags	@""
	.align	4
.nv.constant0._ZN2at6native49_GLOBAL__N__cfa43aba_16_ReflectionPad_cu_f800513921reflection_pad1d_flatIN3c108BFloat16EEEvPKT_PS5_lllll:
	.zero		952


//--------------------- .nv.constant0._ZN2at6native49_GLOBAL__N__cfa43aba_16_ReflectionPad_cu_f800513927reflection_pad1d_out_kernelIN3c108BFloat16EEEvPKT_PS5_lll --------------------------
	.section	.nv.constant0._ZN2at6native49_GLOBAL__N__cfa43aba_16_ReflectionPad_cu_f800513927reflection_pad1d_out_kernelIN3c108BFloat16EEEvPKT_PS5_lll,"a",@progbits
	.sectionflags	@""
	.align	4
.nv.constant0._ZN2at6native49_GLOBAL__N__cfa43aba_16_ReflectionPad_cu_f800513927reflection_pad1d_out_kernelIN3c108BFloat16EEEvPKT_PS5_lll:
	.zero		936


//--------------------- .nv.constant0._ZN2at6native49_GLOBAL__N__cfa43aba_16_ReflectionPad_cu_f800513921reflection_pad1d_flatIN3c104HalfEEEvPKT_PS5_lllll --------------------------
	.section	.nv.constant0._ZN2at6native49_GLOBAL__N__cfa43aba_16_ReflectionPad_cu_f800513921reflection_pad1d_flatIN3c104HalfEEEvPKT_PS5_lllll,"a",@progbits
	.sectionflags	@""
	.align	4
.nv.constant0._ZN2at6native49_GLOBAL__N__cfa43aba_16_ReflectionPad_cu_f800513921reflection_pad1d_flatIN3c104HalfEEEvPKT_PS5_lllll:
	.zero		952


//--------------------- .nv.constant0._ZN2at6native49_GLOBAL__N__cfa43aba_16_ReflectionPad_cu_f800513927reflection_pad1d_out_kernelIN3c104HalfEEEvPKT_PS5_lll --------------------------
	.section	.nv.constant0._ZN2at6native49_GLOBAL__N__cfa43aba_16_ReflectionPad_cu_f800513927reflection_pad1d_out_kernelIN3c104HalfEEEvPKT_PS5_lll,"a",@progbits
	.sectionflags	@""
	.align	4
.nv.constant0._ZN2at6native49_GLOBAL__N__cfa43aba_16_ReflectionPad_cu_f800513927reflection_pad1d_out_kernelIN3c104HalfEEEvPKT_PS5_lll:
	.zero		936


//--------------------- .nv.constant0._ZN2at6native49_GLOBAL__N__cfa43aba_16_ReflectionPad_cu_f800513921reflection_pad1d_flatIN3c107complexIfEEEEvPKT_PS6_lllll --------------------------
	.section	.nv.constant0._ZN2at6native49_GLOBAL__N__cfa43aba_16_ReflectionPad_cu_f800513921reflection_pad1d_flatIN3c107complexIfEEEEvPKT_PS6_lllll,"a",@progbits
	.sectionflags	@""
	.align	4
.nv.constant0._ZN2at6native49_GLOBAL__N__cfa43aba_16_ReflectionPad_cu_f800513921reflection_pad1d_flatIN3c107complexIfEEEEvPKT_PS6_lllll:
	.zero		952


//--------------------- .nv.constant0._ZN2at6native49_GLOBAL__N__cfa43aba_16_ReflectionPad_cu_f800513927reflection_pad1d_out_kernelIN3c107complexIfEEEEvPKT_PS6_lll --------------------------
	.section	.nv.constant0._ZN2at6native49_GLOBAL__N__cfa43aba_16_ReflectionPad_cu_f800513927reflection_pad1d_out_kernelIN3c107complexIfEEEEvPKT_PS6_lll,"a",@progbits
	.sectionflags	@""
	.align	4
.nv.constant0._ZN2at6native49_GLOBAL__N__cfa43aba_16_ReflectionPad_cu_f800513927reflection_pad1d_out_kernelIN3c107complexIfEEEEvPKT_PS6_lll:
	.zero		936


//--------------------- .nv.constant0._ZN2at6native49_GLOBAL__N__cfa43aba_16_ReflectionPad_cu_f800513921reflection_pad1d_flatIN3c107complexIdEEEEvPKT_PS6_lllll --------------------------
	.section	.nv.constant0._ZN2at6native49_GLOBAL__N__cfa43aba_16_ReflectionPad_cu_f800513921reflection_pad1d_flatIN3c107complexIdEEEEvPKT_PS6_lllll,"a",@progbits
	.sectionflags	@""
	.align	4
.nv.constant0._ZN2at6native49_GLOBAL__N__cfa43aba_16_ReflectionPad_cu_f800513921reflection_pad1d_flatIN3c107complexIdEEEEvPKT_PS6_lllll:
	.zero		952


//--------------------- .nv.constant0._ZN2at6native49_GLOBAL__N__cfa43aba_16_ReflectionPad_cu_f800513927reflection_pad1d_out_kernelIN3c107complexIdEEEEvPKT_PS6_lll --------------------------
	.section	.nv.constant0._ZN2at6native49_GLOBAL__N__cfa43aba_16_ReflectionPad_cu_f800513927reflection_pad1d_out_kernelIN3c107complexIdEEEEvPKT_PS6_lll,"a",@progbits
	.sectionflags	@""
	.align	4
.nv.constant0._ZN2at6native49_GLOBAL__N__cfa43aba_16_ReflectionPad_cu_f800513927reflection_pad1d_out_kernelIN3c107complexIdEEEEvPKT_PS6_lll:
	.zero		936


//--------------------- .nv.constant0._ZN2at6native49_GLOBAL__N__cfa43aba_16_ReflectionPad_cu_f800513921reflection_pad1d_flatIfEEvPKT_PS3_lllll --------------------------
	.section	.nv.constant0._ZN2at6native49_GLOBAL__N__cfa43aba_16_ReflectionPad_cu_f800513921reflection_pad1d_flatIfEEvPKT_PS3_lllll,"a",@progbits
	.sectionflags	@""
	.align	4
.nv.constant0._ZN2at6native49_GLOBAL__N__cfa43aba_16_ReflectionPad_cu_f800513921reflection_pad1d_flatIfEEvPKT_PS3_lllll:
	.zero		952


//--------------------- .nv.constant0._ZN2at6native49_GLOBAL__N__cfa43aba_16_ReflectionPad_cu_f800513927reflection_pad1d_out_kernelIfEEvPKT_PS3_lll --------------------------
	.section	.nv.constant0._ZN2at6native49_GLOBAL__N__cfa43aba_16_ReflectionPad_cu_f800513927reflection_pad1d_out_kernelIfEEvPKT_PS3_lll,"a",@progbits
	.sectionflags	@""
	.align	4
.nv.constant0._ZN2at6native49_GLOBAL__N__cfa43aba_16_ReflectionPad_cu_f800513927reflection_pad1d_out_kernelIfEEvPKT_PS3_lll:
	.zero		936


//--------------------- .nv.constant0._ZN2at6native49_GLOBAL__N__cfa43aba_16_ReflectionPad_cu_f800513921reflection_pad1d_flatIdEEvPKT_PS3_lllll --------------------------
	.section	.nv.constant0._ZN2at6native49_GLOBAL__N__cfa43aba_16_ReflectionPad_cu_f800513921reflection_pad1d_flatIdEEvPKT_PS3_lllll,"a",@progbits
	.sectionflags	@""
	.align	4
.nv.constant0._ZN2at6native49_GLOBAL__N__cfa43aba_16_ReflectionPad_cu_f800513921reflection_pad1d_flatIdEEvPKT_PS3_lllll:
	.zero		952


//--------------------- .nv.constant0._ZN2at6native49_GLOBAL__N__cfa43aba_16_ReflectionPad_cu_f800513927reflection_pad1d_out_kernelIdEEvPKT_PS3_lll --------------------------
	.section	.nv.constant0._ZN2at6native49_GLOBAL__N__cfa43aba_16_ReflectionPad_cu_f800513927reflection_pad1d_out_kernelIdEEvPKT_PS3_lll,"a",@progbits
	.sectionflags	@""
	.align	4
.nv.constant0._ZN2at6native49_GLOBAL__N__cfa43aba_16_ReflectionPad_cu_f800513927reflection_pad1d_out_kernelIdEEvPKT_PS3_lll:
	.zero		936


//--------------------- .nv.constant0._ZN2at6native49_GLOBAL__N__cfa43aba_16_ReflectionPad_cu_f800513921reflection_pad1d_flatIsEEvPKT_PS3_lllll --------------------------
	.section	.nv.constant0._ZN2at6native49_GLOBAL__N__cfa43aba_16_ReflectionPad_cu_f800513921reflection_pad1d_flatIsEEvPKT_PS3_lllll,"a",@progbits
	.sectionflags	@""
	.align	4
.nv.constant0._ZN2at6native49_GLOBAL__N__cfa43aba_16_ReflectionPad_cu_f800513921reflection_pad1d_flatIsEEvPKT_PS3_lllll:
	.zero		952


//--------------------- .nv.constant0._ZN2at6native49_GLOBAL__N__cfa43aba_16_ReflectionPad_cu_f800513927reflection_pad1d_out_kernelIsEEvPKT_PS3_lll --------------------------
	.section	.nv.constant0._ZN2at6native49_GLOBAL__N__cfa43aba_16_ReflectionPad_cu_f800513927reflection_pad1d_out_kernelIsEEvPKT_PS3_lll,"a",@progbits
	.sectionflags	@""
	.align	4
.nv.constant0._ZN2at6native49_GLOBAL__N__cfa43aba_16_ReflectionPad_cu_f800513927reflection_pad1d_out_kernelIsEEvPKT_PS3_lll:
	.zero		936


//--------------------- .nv.constant0._ZN2at6native49_GLOBAL__N__cfa43aba_16_ReflectionPad_cu_f800513921reflection_pad1d_flatIlEEvPKT_PS3_lllll --------------------------
	.section	.nv.constant0._ZN2at6native49_GLOBAL__N__cfa43aba_16_ReflectionPad_cu_f800513921reflection_pad1d_flatIlEEvPKT_PS3_lllll,"a",@progbits
	.sectionflags	@""
	.align	4
.nv.constant0._ZN2at6native49_GLOBAL__N__cfa43aba_16_ReflectionPad_cu_f800513921reflection_pad1d_flatIlEEvPKT_PS3_lllll:
	.zero		952


//--------------------- .nv.constant0._ZN2at6native49_GLOBAL__N__cfa43aba_16_ReflectionPad_cu_f800513927reflection_pad1d_out_kernelIlEEvPKT_PS3_lll --------------------------
	.section	.nv.constant0._ZN2at6native49_GLOBAL__N__cfa43aba_16_ReflectionPad_cu_f800513927reflection_pad1d_out_kernelIlEEvPKT_PS3_lll,"a",@progbits
	.sectionflags	@""
	.align	4
.nv.constant0._ZN2at6native49_GLOBAL__N__cfa43aba_16_ReflectionPad_cu_f800513927reflection_pad1d_out_kernelIlEEvPKT_PS3_lll:
	.zero		936


//--------------------- .nv.constant0._ZN2at6native49_GLOBAL__N__cfa43aba_16_ReflectionPad_cu_f800513921reflection_pad1d_flatIiEEvPKT_PS3_lllll --------------------------
	.section	.nv.constant0._ZN2at6native49_GLOBAL__N__cfa43aba_16_ReflectionPad_cu_f800513921reflection_pad1d_flatIiEEvPKT_PS3_lllll,"a",@progbits
	.sectionflags	@""
	.align	4
.nv.constant0._ZN2at6native49_GLOBAL__N__cfa43aba_16_ReflectionPad_cu_f800513921reflection_pad1d_flatIiEEvPKT_PS3_lllll:
	.zero		952


//--------------------- .nv.constant0._ZN2at6native49_GLOBAL__N__cfa43aba_16_ReflectionPad_cu_f800513927reflection_pad1d_out_kernelIiEEvPKT_PS3_lll --------------------------
	.section	.nv.constant0._ZN2at6native49_GLOBAL__N__cfa43aba_16_ReflectionPad_cu_f800513927reflection_pad1d_out_kernelIiEEvPKT_PS3_lll,"a",@progbits
	.sectionflags	@""
	.align	4
.nv.constant0._ZN2at6native49_GLOBAL__N__cfa43aba_16_ReflectionPad_cu_f800513927reflection_pad1d_out_kernelIiEEvPKT_PS3_lll:
	.zero		936


//--------------------- .nv.constant0._ZN2at6native49_GLOBAL__N__cfa43aba_16_ReflectionPad_cu_f800513921reflection_pad1d_flatIaEEvPKT_PS3_lllll --------------------------
	.section	.nv.constant0._ZN2at6native49_GLOBAL__N__cfa43aba_16_ReflectionPad_cu_f800513921reflection_pad1d_flatIaEEvPKT_PS3_lllll,"a",@progbits
	.sectionflags	@""
	.align	4
.nv.constant0._ZN2at6native49_GLOBAL__N__cfa43aba_16_ReflectionPad_cu_f800513921reflection_pad1d_flatIaEEvPKT_PS3_lllll:
	.zero		952


//--------------------- .nv.constant0._ZN2at6native49_GLOBAL__N__cfa43aba_16_ReflectionPad_cu_f800513927reflection_pad1d_out_kernelIaEEvPKT_PS3_lll --------------------------
	.section	.nv.constant0._ZN2at6native49_GLOBAL__N__cfa43aba_16_ReflectionPad_cu_f800513927reflection_pad1d_out_kernelIaEEvPKT_PS3_lll,"a",@progbits
	.sectionflags	@""
	.align	4
.nv.constant0._ZN2at6native49_GLOBAL__N__cfa43aba_16_ReflectionPad_cu_f800513927reflection_pad1d_out_kernelIaEEvPKT_PS3_lll:
	.zero		936


//--------------------- .nv.constant0._ZN2at6native49_GLOBAL__N__cfa43aba_16_ReflectionPad_cu_f800513921reflection_pad1d_flatIhEEvPKT_PS3_lllll --------------------------
	.section	.nv.constant0._ZN2at6native49_GLOBAL__N__cfa43aba_16_ReflectionPad_cu_f800513921reflection_pad1d_flatIhEEvPKT_PS3_lllll,"a",@progbits
	.sectionflags	@""
	.align	4
.nv.constant0._ZN2at6native49_GLOBAL__N__cfa43aba_16_ReflectionPad_cu_f800513921reflection_pad1d_flatIhEEvPKT_PS3_lllll:
	.zero		952


//--------------------- .nv.constant0._ZN2at6native49_GLOBAL__N__cfa43aba_16_ReflectionPad_cu_f800513927reflection_pad1d_out_kernelIhEEvPKT_PS3_lll --------------------------
	.section	.nv.constant0._ZN2at6native49_GLOBAL__N__cfa43aba_16_ReflectionPad_cu_f800513927reflection_pad1d_out_kernelIhEEvPKT_PS3_lll,"a",@progbits
	.sectionflags	@""
	.align	4
.nv.constant0._ZN2at6native49_GLOBAL__N__cfa43aba_16_ReflectionPad_cu_f800513927reflection_pad1d_out_kernelIhEEvPKT_PS3_lll:
	.zero		936


//--------------------- .nv.constant0._ZN2at6native49_GLOBAL__N__cfa43aba_16_ReflectionPad_cu_f800513936reflection_pad2d_backward_out_kernelIN3c108BFloat16EEEvPT_PKS5_lliiiiiii --------------------------
	.section	.nv.constant0._ZN2at6native49_GLOBAL__N__cfa43aba_16_ReflectionPad_cu_f800513936reflection_pad2d_backward_out_kernelIN3c108BFloat16EEEvPT_PKS5_lliiiiiii,"a",@progbits
	.sectionflags	@""
	.align	4
.nv.constant0._ZN2at6native49_GLOBAL__N__cfa43aba_16_ReflectionPad_cu_f800513936reflection_pad2d_backward_out_kernelIN3c108BFloat16EEEvPT_PKS5_lliiiiiii:
	.zero		956


//--------------------- .nv.constant0._ZN2at6native49_GLOBAL__N__cfa43aba_16_ReflectionPad_cu_f800513940reflection_pad2d_backward_det_out_kernelIN3c108BFloat16EEEvPT_PKS5_lliiiiiii --------------------------
	.section	.nv.constant0._ZN2at6native49_GLOBAL__N__cfa43aba_16_ReflectionPad_cu_f800513940reflection_pad2d_backward_det_out_kernelIN3c108BFloat16EEEvPT_PKS5_lliiiiiii,"a",@progbits
	.sectionflags	@""
	.align	4
.nv.constant0._ZN2at6native49_GLOBAL__N__cfa43aba_16_ReflectionPad_cu_f800513940reflection_pad2d_backward_det_out_kernelIN3c108BFloat16EEEvPT_PKS5_lliiiiiii:
	.zero		956


//--------------------- .nv.constant0._ZN2at6native49_GLOBAL__N__cfa43aba_16_ReflectionPad_cu_f800513936reflection_pad2d_backward_out_kernelIN3c104HalfEEEvPT_PKS5_lliiiiiii --------------------------
	.section	.nv.constant0._ZN2at6native49_GLOBAL__N__cfa43aba_16_ReflectionPad_cu_f800513936reflection_pad2d_backward_out_kernelIN3c104HalfEEEvPT_PKS5_lliiiiiii,"a",@progbits
	.sectionflags	@""
	.align	4
.nv.constant0._ZN2at6native49_GLOBAL__N__cfa43aba_16_ReflectionPad_cu_f800513936reflection_pad2d_backward_out_kernelIN3c104HalfEEEvPT_PKS5_lliiiiiii:
	.zero		956


//--------------------- .nv.constant0._ZN2at6native49_GLOBAL__N__cfa43aba_16_ReflectionPad_cu_f800513940reflection_pad2d_backward_det_out_kernelIN3c104HalfEEEvPT_PKS5_lliiiiiii --------------------------
	.section	.nv.constant0._ZN2at6native49_GLOBAL__N__cfa43aba_16_ReflectionPad_cu_f800513940reflection_pad2d_backward_det_out_kernelIN3c104HalfEEEvPT_PKS5_lliiiiiii,"a",@progbits
	.sectionflags	@""
	.align	4
.nv.constant0._ZN2at6native49_GLOBAL__N__cfa43aba_16_ReflectionPad_cu_f800513940reflection_pad2d_backward_det_out_kernelIN3c104HalfEEEvPT_PKS5_lliiiiiii:
	.zero		956


//--------------------- .nv.constant0._ZN2at6native49_GLOBAL__N__cfa43aba_16_ReflectionPad_cu_f800513936reflection_pad2d_backward_out_kernelIN3c107complexIfEEEEvPT_PKS6_lliiiiiii --------------------------
	.section	.nv.constant0._ZN2at6native49_GLOBAL__N__cfa43aba_16_ReflectionPad_cu_f800513936reflection_pad2d_backward_out_kernelIN3c107complexIfEEEEvPT_PKS6_lliiiiiii,"a",@progbits
	.sectionflags	@""
	.align	4
.nv.constant0._ZN2at6native49_GLOBAL__N__cfa43aba_16_ReflectionPad_cu_f800513936reflection_pad2d_backward_out_kernelIN3c107complexIfEEEEvPT_PKS6_lliiiiiii:
	.zero		956


//--------------------- .nv.constant0._ZN2at6native49_GLOBAL__N__cfa43aba_16_ReflectionPad_cu_f800513940reflection_pad2d_backward_det_out_kernelIN3c107complexIfEEEEvPT_PKS6_lliiiiiii --------------------------
	.section	.nv.constant0._ZN2at6native49_GLOBAL__N__cfa43aba_16_ReflectionPad_cu_f800513940reflection_pad2d_backward_det_out_kernelIN3c107complexIfEEEEvPT_PKS6_lliiiiiii,"a",@progbits
	.sectionflags	@""
	.align	4
.nv.constant0._ZN2at6native49_GLOBAL__N__cfa43aba_16_ReflectionPad_cu_f800513940reflection_pad2d_backward_det_out_kernelIN3c107complexIfEEEEvPT_PKS6_lliiiiiii:
	.zero		956


//--------------------- .nv.constant0._ZN2at6native49_GLOBAL__N__cfa43aba_16_ReflectionPad_cu_f800513936reflection_pad2d_backward_out_kernelIN3c107complexIdEEEEvPT_PKS6_lliiiiiii --------------------------
	.section	.nv.constant0._ZN2at6native49_GLOBAL__N__cfa43aba_16_ReflectionPad_cu_f800513936reflection_pad2d_backward_out_kernelIN3c107complexIdEEEEvPT_PKS6_lliiiiiii,"a",@progbits
	.sectionflags	@""
	.align	4
.nv.constant0._ZN2at6native49_GLOBAL__N__cfa43aba_16_ReflectionPad_cu_f800513936reflection_pad2d_backward_out_kernelIN3c107complexIdEEEEvPT_PKS6_lliiiiiii:
	.zero		956


//--------------------- .nv.constant0._ZN2at6native49_GLOBAL__N__cfa43aba_16_ReflectionPad_cu_f800513940reflection_pad2d_backward_det_out_kernelIN3c107complexIdEEEEvPT_PKS6_lliiiiiii --------------------------
	.section	.nv.constant0._ZN2at6native49_GLOBAL__N__cfa43aba_16_ReflectionPad_cu_f800513940reflection_pad2d_backward_det_out_kernelIN3c107complexIdEEEEvPT_PKS6_lliiiiiii,"a",@progbits
	.sectionflags	@""
	.align	4
.nv.constant0._ZN2at6native49_GLOBAL__N__cfa43aba_16_ReflectionPad_cu_f800513940reflection_pad2d_backward_det_out_kernelIN3c107complexIdEEEEvPT_PKS6_lliiiiiii:
	.zero		956


//--------------------- .nv.constant0._ZN2at6native49_GLOBAL__N__cfa43aba_16_ReflectionPad_cu_f800513936reflection_pad2d_backward_out_kernelIfEEvPT_PKS3_lliiiiiii --------------------------
	.section	.nv.constant0._ZN2at6native49_GLOBAL__N__cfa43aba_16_ReflectionPad_cu_f800513936reflection_pad2d_backward_out_kernelIfEEvPT_PKS3_lliiiiiii,"a",@progbits
	.sectionflags	@""
	.align	4
.nv.constant0._ZN2at6native49_GLOBAL__N__cfa43aba_16_ReflectionPad_cu_f800513936reflection_pad2d_backward_out_kernelIfEEvPT_PKS3_lliiiiiii:
	.zero		956


//--------------------- .nv.constant0._ZN2at6native49_GLOBAL__N__cfa43aba_16_ReflectionPad_cu_f800513940reflection_pad2d_backward_det_out_kernelIfEEvPT_PKS3_lliiiiiii --------------------------
	.section	.nv.constant0._ZN2at6native49_GLOBAL__N__cfa43aba_16_ReflectionPad_cu_f800513940reflection_pad2d_backward_det_out_kernelIfEEvPT_PKS3_lliiiiiii,"a",@progbits
	.sectionflags	@""
	.align	4
.nv.constant0._ZN2at6native49_GLOBAL__N__cfa43aba_16_ReflectionPad_cu_f800513940reflection_pad2d_backward_det_out_kernelIfEEvPT_PKS3_lliiiiiii:
	.zero		956


//--------------------- .nv.constant0._ZN2at6native49_GLOBAL__N__cfa43aba_16_ReflectionPad_cu_f800513936reflection_pad2d_backward_out_kernelIdEEvPT_PKS3_lliiiiiii --------------------------
	.section	.nv.constant0._ZN2at6native49_GLOBAL__N__cfa43aba_16_ReflectionPad_cu_f800513936reflection_pad2d_backward_out_kernelIdEEvPT_PKS3_lliiiiiii,"a",@progbits
	.sectionflags	@""
	.align	4
.nv.constant0._ZN2at6native49_GLOBAL__N__cfa43aba_16_ReflectionPad_cu_f800513936reflection_pad2d_backward_out_kernelIdEEvPT_PKS3_lliiiiiii:
	.zero		956


//--------------------- .nv.constant0._ZN2at6native49_GLOBAL__N__cfa43aba_16_ReflectionPad_cu_f800513940reflection_pad2d_backward_det_out_kernelIdEEvPT_PKS3_lliiiiiii --------------------------
	.section	.nv.constant0._ZN2at6native49_GLOBAL__N__cfa43aba_16_ReflectionPad_cu_f800513940reflection_pad2d_backward_det_out_kernelIdEEvPT_PKS3_lliiiiiii,"a",@progbits
	.sectionflags	@""
	.align	4
.nv.constant0._ZN2at6native49_GLOBAL__N__cfa43aba_16_ReflectionPad_cu_f800513940reflection_pad2d_backward_det_out_kernelIdEEvPT_PKS3_lliiiiiii:
	.zero		956


//--------------------- .nv.constant0._ZN2at6native49_GLOBAL__N__cfa43aba_16_ReflectionPad_cu_f800513927reflection_pad2d_out_kernelIN3c108BFloat16EEEvPKT_PS5_lliiiiiii --------------------------
	.section	.nv.constant0._ZN2at6native49_GLOBAL__N__cfa43aba_16_ReflectionPad_cu_f800513927reflection_pad2d_out_kernelIN3c108BFloat16EEEvPKT_PS5_lliiiiiii,"a",@progbits
	.sectionflags	@""
	.align	4
.nv.constant0._ZN2at6native49_GLOBAL__N__cfa43aba_16_ReflectionPad_cu_f800513927reflection_pad2d_out_kernelIN3c108BFloat16EEEvPKT_PS5_lliiiiiii:
	.zero		956


//--------------------- .nv.constant0._ZN2at6native49_GLOBAL__N__cfa43aba_16_ReflectionPad_cu_f800513927reflection_pad2d_out_kernelIN3c104HalfEEEvPKT_PS5_lliiiiiii --------------------------
	.section	.nv.constant0._ZN2at6native49_GLOBAL__N__cfa43aba_16_ReflectionPad_cu_f800513927reflection_pad2d_out_kernelIN3c104HalfEEEvPKT_PS5_lliiiiiii,"a",@progbits
	.sectionflags	@""
	.align	4
.nv.constant0._ZN2at6native49_GLOBAL__N__cfa43aba_16_ReflectionPad_cu_f800513927reflection_pad2d_out_kernelIN3c104HalfEEEvPKT_PS5_lliiiiiii:
	.zero		956


//--------------------- .nv.constant0._ZN2at6native49_GLOBAL__N__cfa43aba_16_ReflectionPad_cu_f800513927reflection_pad2d_out_kernelIN3c107complexIfEEEEvPKT_PS6_lliiiiiii --------------------------
	.section	.nv.constant0._ZN2at6native49_GLOBAL__N__cfa43aba_16_ReflectionPad_cu_f800513927reflection_pad2d_out_kernelIN3c107complexIfEEEEvPKT_PS6_lliiiiiii,"a",@progbits
	.sectionflags	@""
	.align	4
.nv.constant0._ZN2at6native49_GLOBAL__N__cfa43aba_16_ReflectionPad_cu_f800513927reflection_pad2d_out_kernelIN3c107complexIfEEEEvPKT_PS6_lliiiiiii:
	.zero		956


//--------------------- .nv.constant0._ZN2at6native49_GLOBAL__N__cfa43aba_16_ReflectionPad_cu_f800513927reflection_pad2d_out_kernelIN3c107complexIdEEEEvPKT_PS6_lliiiiiii --------------------------
	.section	.nv.constant0._ZN2at6native49_GLOBAL__N__cfa43aba_16_ReflectionPad_cu_f800513927reflection_pad2d_out_kernelIN3c107complexIdEEEEvPKT_PS6_lliiiiiii,"a",@progbits
	.sectionflags	@""
	.align	4
.nv.constant0._ZN2at6native49_GLOBAL__N__cfa43aba_16_ReflectionPad_cu_f800513927reflection_pad2d_out_kernelIN3c107complexIdEEEEvPKT_PS6_lliiiiiii:
	.zero		956


//--------------------- .nv.constant0._ZN2at6native49_GLOBAL__N__cfa43aba_16_ReflectionPad_cu_f800513927reflection_pad2d_out_kernelIfEEvPKT_PS3_lliiiiiii --------------------------
	.section	.nv.constant0._ZN2at6native49_GLOBAL__N__cfa43aba_16_ReflectionPad_cu_f800513927reflection_pad2d_out_kernelIfEEvPKT_PS3_lliiiiiii,"a",@progbits
	.sectionflags	@""
	.align	4
.nv.constant0._ZN2at6native49_GLOBAL__N__cfa43aba_16_ReflectionPad_cu_f800513927reflection_pad2d_out_kernelIfEEvPKT_PS3_lliiiiiii:
	.zero		956


//--------------------- .nv.constant0._ZN2at6native49_GLOBAL__N__cfa43aba_16_ReflectionPad_cu_f800513927reflection_pad2d_out_kernelIdEEvPKT_PS3_lliiiiiii --------------------------
	.section	.nv.constant0._ZN2at6native49_GLOBAL__N__cfa43aba_16_ReflectionPad_cu_f800513927reflection_pad2d_out_kernelIdEEvPKT_PS3_lliiiiiii,"a",@progbits
	.sectionflags	@""
	.align	4
.nv.constant0._ZN2at6native49_GLOBAL__N__cfa43aba_16_ReflectionPad_cu_f800513927reflection_pad2d_out_kernelIdEEvPKT_PS3_lliiiiiii:
	.zero		956


//--------------------- .nv.constant0._ZN2at6native49_GLOBAL__N__cfa43aba_16_ReflectionPad_cu_f800513927reflection_pad2d_out_kernelIsEEvPKT_PS3_lliiiiiii --------------------------
	.section	.nv.constant0._ZN2at6native49_GLOBAL__N__cfa43aba_16_ReflectionPad_cu_f800513927reflection_pad2d_out_kernelIsEEvPKT_PS3_lliiiiiii,"a",@progbits
	.sectionflags	@""
	.align	4
.nv.constant0._ZN2at6native49_GLOBAL__N__cfa43aba_16_ReflectionPad_cu_f800513927reflection_pad2d_out_kernelIsEEvPKT_PS3_lliiiiiii:
	.zero		956


//--------------------- .nv.constant0._ZN2at6native49_GLOBAL__N__cfa43aba_16_ReflectionPad_cu_f800513927reflection_pad2d_out_kernelIlEEvPKT_PS3_lliiiiiii --------------------------
	.section	.nv.constant0._ZN2at6native49_GLOBAL__N__cfa43aba_16_ReflectionPad_cu_f800513927reflection_pad2d_out_kernelIlEEvPKT_PS3_lliiiiiii,"a",@progbits
	.sectionflags	@""
	.align	4
.nv.constant0._ZN2at6native49_GLOBAL__N__cfa43aba_16_ReflectionPad_cu_f800513927reflection_pad2d_out_kernelIlEEvPKT_PS3_lliiiiiii:
	.zero		956


//--------------------- .nv.constant0._ZN2at6native49_GLOBAL__N__cfa43aba_16_ReflectionPad_cu_f800513927reflection_pad2d_out_kernelIiEEvPKT_PS3_lliiiiiii --------------------------
	.section	.nv.constant0._ZN2at6native49_GLOBAL__N__cfa43aba_16_ReflectionPad_cu_f800513927reflection_pad2d_out_kernelIiEEvPKT_PS3_lliiiiiii,"a",@progbits
	.sectionflags	@""
	.align	4
.nv.constant0._ZN2at6native49_GLOBAL__N__cfa43aba_16_ReflectionPad_cu_f800513927reflection_pad2d_out_kernelIiEEvPKT_PS3_lliiiiiii:
	.zero		956


//--------------------- .nv.constant0._ZN2at6native49_GLOBAL__N__cfa43aba_16_ReflectionPad_cu_f800513927reflection_pad2d_out_kernelIaEEvPKT_PS3_lliiiiiii --------------------------
	.section	.nv.constant0._ZN2at6native49_GLOBAL__N__cfa43aba_16_ReflectionPad_cu_f800513927reflection_pad2d_out_kernelIaEEvPKT_PS3_lliiiiiii,"a",@progbits
	.sectionflags	@""
	.align	4
.nv.constant0._ZN2at6native49_GLOBAL__N__cfa43aba_16_ReflectionPad_cu_f800513927reflection_pad2d_out_kernelIaEEvPKT_PS3_lliiiiiii:
	.zero		956


//--------------------- .nv.constant0._ZN2at6native49_GLOBAL__N__cfa43aba_16_ReflectionPad_cu_f800513927reflection_pad2d_out_kernelIhEEvPKT_PS3_lliiiiiii --------------------------
	.section	.nv.constant0._ZN2at6native49_GLOBAL__N__cfa43aba_16_ReflectionPad_cu_f800513927reflection_pad2d_out_kernelIhEEvPKT_PS3_lliiiiiii,"a",@progbits
	.sectionflags	@""
	.align	4
.nv.constant0._ZN2at6native49_GLOBAL__N__cfa43aba_16_ReflectionPad_cu_f800513927reflection_pad2d_out_kernelIhEEvPKT_PS3_lliiiiiii:
	.zero		956


//--------------------- SYMBOLS --------------------------

	.type		.nv.reservedSmem.offset0,@object
	.size		.nv.reservedSmem.offset0,0x4
